//
// Generated by NVIDIA NVVM Compiler
//
// Compiler Build ID: CL-36424714
// Cuda compilation tools, release 13.0, V13.0.88
// Based on NVVM 20.0.0
//

.version 9.0
.target sm_100
.address_size 64

	// .globl	_Z10cross_calcPdS_m
// _ZZN3cub18CUB_300001_SM_10006detail6reduce28DeviceReduceSingleTileKernelINS2_10policy_hubIdjN4cuda3__47maximumIvEEE10Policy1000EPdSB_jS8_ddNS5_3std3__410__identityEEEvT0_T1_T2_T3_T4_T6_E12temp_storage has been demoted
// _ZZN3cub18CUB_300001_SM_10006detail6reduce18DeviceReduceKernelINS2_10policy_hubIdjN4cuda3__47maximumIvEEE10Policy1000EPdjS8_dNS5_3std3__410__identityEEEvT0_PT3_T1_NS0_13GridEvenShareISI_EET2_T4_E12temp_storage has been demoted
// _ZZN3cub18CUB_300001_SM_10006detail6reduce28DeviceReduceSingleTileKernelINS2_10policy_hubIdjN4cuda3__47maximumIvEEE10Policy1000EPdSB_iS8_ddNS5_3std3__410__identityEEEvT0_T1_T2_T3_T4_T6_E12temp_storage has been demoted
.global .align 1 .b8 _ZN34_INTERNAL_c87d993e_4_k_cu_e1ca971c4cuda3std3__45__cpo5beginE[1];
.global .align 1 .b8 _ZN34_INTERNAL_c87d993e_4_k_cu_e1ca971c4cuda3std3__45__cpo3endE[1];
.global .align 1 .b8 _ZN34_INTERNAL_c87d993e_4_k_cu_e1ca971c4cuda3std3__45__cpo6cbeginE[1];
.global .align 1 .b8 _ZN34_INTERNAL_c87d993e_4_k_cu_e1ca971c4cuda3std3__45__cpo4cendE[1];
.global .align 1 .b8 _ZN34_INTERNAL_c87d993e_4_k_cu_e1ca971c4cuda3std3__45__cpo6rbeginE[1];
.global .align 1 .b8 _ZN34_INTERNAL_c87d993e_4_k_cu_e1ca971c4cuda3std3__45__cpo4rendE[1];
.global .align 1 .b8 _ZN34_INTERNAL_c87d993e_4_k_cu_e1ca971c4cuda3std3__45__cpo7crbeginE[1];
.global .align 1 .b8 _ZN34_INTERNAL_c87d993e_4_k_cu_e1ca971c4cuda3std3__45__cpo5crendE[1];
.global .align 1 .b8 _ZN34_INTERNAL_c87d993e_4_k_cu_e1ca971c4cuda3std3__436_GLOBAL__N__c87d993e_4_k_cu_e1ca971c6ignoreE[1];
.global .align 1 .b8 _ZN34_INTERNAL_c87d993e_4_k_cu_e1ca971c4cuda3std3__419piecewise_constructE[1];
.global .align 1 .b8 _ZN34_INTERNAL_c87d993e_4_k_cu_e1ca971c4cuda3std3__48in_placeE[1];
.global .align 1 .b8 _ZN34_INTERNAL_c87d993e_4_k_cu_e1ca971c4cuda3std3__420unreachable_sentinelE[1];
.global .align 1 .b8 _ZN34_INTERNAL_c87d993e_4_k_cu_e1ca971c4cuda3std3__47nulloptE[1];
.global .align 1 .b8 _ZN34_INTERNAL_c87d993e_4_k_cu_e1ca971c4cuda3std3__48unexpectE[1];
.global .align 1 .b8 _ZN34_INTERNAL_c87d993e_4_k_cu_e1ca971c4cuda3std6ranges3__45__cpo4swapE[1];
.global .align 1 .b8 _ZN34_INTERNAL_c87d993e_4_k_cu_e1ca971c4cuda3std6ranges3__45__cpo9iter_moveE[1];
.global .align 1 .b8 _ZN34_INTERNAL_c87d993e_4_k_cu_e1ca971c4cuda3std6ranges3__45__cpo5beginE[1];
.global .align 1 .b8 _ZN34_INTERNAL_c87d993e_4_k_cu_e1ca971c4cuda3std6ranges3__45__cpo3endE[1];
.global .align 1 .b8 _ZN34_INTERNAL_c87d993e_4_k_cu_e1ca971c4cuda3std6ranges3__45__cpo6cbeginE[1];
.global .align 1 .b8 _ZN34_INTERNAL_c87d993e_4_k_cu_e1ca971c4cuda3std6ranges3__45__cpo4cendE[1];
.global .align 1 .b8 _ZN34_INTERNAL_c87d993e_4_k_cu_e1ca971c4cuda3std6ranges3__45__cpo7advanceE[1];
.global .align 1 .b8 _ZN34_INTERNAL_c87d993e_4_k_cu_e1ca971c4cuda3std6ranges3__45__cpo9iter_swapE[1];
.global .align 1 .b8 _ZN34_INTERNAL_c87d993e_4_k_cu_e1ca971c4cuda3std6ranges3__45__cpo4nextE[1];
.global .align 1 .b8 _ZN34_INTERNAL_c87d993e_4_k_cu_e1ca971c4cuda3std6ranges3__45__cpo4prevE[1];
.global .align 1 .b8 _ZN34_INTERNAL_c87d993e_4_k_cu_e1ca971c4cuda3std6ranges3__45__cpo4dataE[1];
.global .align 1 .b8 _ZN34_INTERNAL_c87d993e_4_k_cu_e1ca971c4cuda3std6ranges3__45__cpo5cdataE[1];
.global .align 1 .b8 _ZN34_INTERNAL_c87d993e_4_k_cu_e1ca971c4cuda3std6ranges3__45__cpo4sizeE[1];
.global .align 1 .b8 _ZN34_INTERNAL_c87d993e_4_k_cu_e1ca971c4cuda3std6ranges3__45__cpo5ssizeE[1];
.global .align 1 .b8 _ZN34_INTERNAL_c87d993e_4_k_cu_e1ca971c4cuda3std6ranges3__45__cpo8distanceE[1];
.global .align 1 .b8 _ZN34_INTERNAL_c87d993e_4_k_cu_e1ca971c6thrust24THRUST_300001_SM_1000_NS6system6detail10sequential3seqE[1];
.global .align 1 .b8 _ZN34_INTERNAL_c87d993e_4_k_cu_e1ca971c6thrust24THRUST_300001_SM_1000_NS12placeholders2_1E[1];
.global .align 1 .b8 _ZN34_INTERNAL_c87d993e_4_k_cu_e1ca971c6thrust24THRUST_300001_SM_1000_NS12placeholders2_2E[1];
.global .align 1 .b8 _ZN34_INTERNAL_c87d993e_4_k_cu_e1ca971c6thrust24THRUST_300001_SM_1000_NS12placeholders2_3E[1];
.global .align 1 .b8 _ZN34_INTERNAL_c87d993e_4_k_cu_e1ca971c6thrust24THRUST_300001_SM_1000_NS12placeholders2_4E[1];
.global .align 1 .b8 _ZN34_INTERNAL_c87d993e_4_k_cu_e1ca971c6thrust24THRUST_300001_SM_1000_NS12placeholders2_5E[1];
.global .align 1 .b8 _ZN34_INTERNAL_c87d993e_4_k_cu_e1ca971c6thrust24THRUST_300001_SM_1000_NS12placeholders2_6E[1];
.global .align 1 .b8 _ZN34_INTERNAL_c87d993e_4_k_cu_e1ca971c6thrust24THRUST_300001_SM_1000_NS12placeholders2_7E[1];
.global .align 1 .b8 _ZN34_INTERNAL_c87d993e_4_k_cu_e1ca971c6thrust24THRUST_300001_SM_1000_NS12placeholders2_8E[1];
.global .align 1 .b8 _ZN34_INTERNAL_c87d993e_4_k_cu_e1ca971c6thrust24THRUST_300001_SM_1000_NS12placeholders2_9E[1];
.global .align 1 .b8 _ZN34_INTERNAL_c87d993e_4_k_cu_e1ca971c6thrust24THRUST_300001_SM_1000_NS12placeholders3_10E[1];

.visible .entry _Z10cross_calcPdS_m(
	.param .u64 .ptr .align 1 _Z10cross_calcPdS_m_param_0,
	.param .u64 .ptr .align 1 _Z10cross_calcPdS_m_param_1,
	.param .u64 _Z10cross_calcPdS_m_param_2
)
{
	.reg .pred 	%p<4>;
	.reg .b32 	%r<3>;
	.reg .b64 	%rd<21>;
	.reg .b64 	%fd<9>;

	ld.param.u64 	%rd1, [_Z10cross_calcPdS_m_param_0];
	ld.param.u64 	%rd2, [_Z10cross_calcPdS_m_param_1];
	ld.param.u64 	%rd3, [_Z10cross_calcPdS_m_param_2];
	mov.u32 	%r1, %ctaid.x;
	mov.u32 	%r2, %tid.x;
	setp.eq.s32 	%p1, %r2, 0;
	setp.eq.s32 	%p2, %r1, 0;
	or.pred  	%p3, %p1, %p2;
	@%p3 bra 	$L__BB0_2;
	cvta.to.global.u64 	%rd4, %rd1;
	cvta.to.global.u64 	%rd5, %rd2;
	cvt.u64.u32 	%rd6, %r1;
	cvt.u64.u32 	%rd7, %r2;
	mul.lo.s64 	%rd8, %rd3, %rd6;
	add.s64 	%rd9, %rd8, %rd7;
	shl.b64 	%rd10, %rd9, 3;
	add.s64 	%rd11, %rd4, %rd10;
	ld.global.f64 	%fd1, [%rd11+-8];
	ld.global.f64 	%fd2, [%rd11+8];
	add.f64 	%fd3, %fd1, %fd2;
	add.s64 	%rd12, %rd8, %rd3;
	shl.b64 	%rd13, %rd3, 3;
	add.s64 	%rd14, %rd11, %rd13;
	ld.global.f64 	%fd4, [%rd14];
	add.f64 	%fd5, %fd3, %fd4;
	shl.b64 	%rd15, %rd3, 1;
	sub.s64 	%rd16, %rd12, %rd15;
	add.s64 	%rd17, %rd16, %rd7;
	shl.b64 	%rd18, %rd17, 3;
	add.s64 	%rd19, %rd4, %rd18;
	ld.global.f64 	%fd6, [%rd19];
	add.f64 	%fd7, %fd5, %fd6;
	mul.f64 	%fd8, %fd7, 0d3FD0000000000000;
	add.s64 	%rd20, %rd5, %rd10;
	st.global.f64 	[%rd20], %fd8;
$L__BB0_2:
	ret;

}
	// .globl	_Z16get_error_matrixPdS_S_
.visible .entry _Z16get_error_matrixPdS_S_(
	.param .u64 .ptr .align 1 _Z16get_error_matrixPdS_S__param_0,
	.param .u64 .ptr .align 1 _Z16get_error_matrixPdS_S__param_1,
	.param .u64 .ptr .align 1 _Z16get_error_matrixPdS_S__param_2
)
{
	.reg .pred 	%p<4>;
	.reg .b32 	%r<5>;
	.reg .b64 	%rd<11>;
	.reg .b64 	%fd<5>;

	ld.param.u64 	%rd1, [_Z16get_error_matrixPdS_S__param_0];
	ld.param.u64 	%rd2, [_Z16get_error_matrixPdS_S__param_1];
	ld.param.u64 	%rd3, [_Z16get_error_matrixPdS_S__param_2];
	mov.u32 	%r2, %ctaid.x;
	mov.u32 	%r3, %ntid.x;
	mov.u32 	%r4, %tid.x;
	mad.lo.s32 	%r1, %r2, %r3, %r4;
	setp.eq.s32 	%p1, %r2, 0;
	setp.eq.s32 	%p2, %r4, 0;
	or.pred  	%p3, %p1, %p2;
	@%p3 bra 	$L__BB1_2;
	cvta.to.global.u64 	%rd4, %rd2;
	cvta.to.global.u64 	%rd5, %rd1;
	cvta.to.global.u64 	%rd6, %rd3;
	mul.wide.u32 	%rd7, %r1, 8;
	add.s64 	%rd8, %rd4, %rd7;
	ld.global.f64 	%fd1, [%rd8];
	add.s64 	%rd9, %rd5, %rd7;
	ld.global.f64 	%fd2, [%rd9];
	sub.f64 	%fd3, %fd1, %fd2;
	abs.f64 	%fd4, %fd3;
	add.s64 	%rd10, %rd6, %rd7;
	st.global.f64 	[%rd10], %fd4;
$L__BB1_2:
	ret;

}
	// .globl	_ZN3cub18CUB_300001_SM_10006detail11EmptyKernelIvEEvv
.visible .entry _ZN3cub18CUB_300001_SM_10006detail11EmptyKernelIvEEvv()
{


	ret;

}
	// .globl	_ZN3cub18CUB_300001_SM_10006detail6reduce28DeviceReduceSingleTileKernelINS2_10policy_hubIdjN4cuda3__47maximumIvEEE10Policy1000EPdSB_jS8_ddNS5_3std3__410__identityEEEvT0_T1_T2_T3_T4_T6_
.visible .entry _ZN3cub18CUB_300001_SM_10006detail6reduce28DeviceReduceSingleTileKernelINS2_10policy_hubIdjN4cuda3__47maximumIvEEE10Policy1000EPdSB_jS8_ddNS5_3std3__410__identityEEEvT0_T1_T2_T3_T4_T6_(
	.param .u64 .ptr .align 1 _ZN3cub18CUB_300001_SM_10006detail6reduce28DeviceReduceSingleTileKernelINS2_10policy_hubIdjN4cuda3__47maximumIvEEE10Policy1000EPdSB_jS8_ddNS5_3std3__410__identityEEEvT0_T1_T2_T3_T4_T6__param_0,
	.param .u64 .ptr .align 1 _ZN3cub18CUB_300001_SM_10006detail6reduce28DeviceReduceSingleTileKernelINS2_10policy_hubIdjN4cuda3__47maximumIvEEE10Policy1000EPdSB_jS8_ddNS5_3std3__410__identityEEEvT0_T1_T2_T3_T4_T6__param_1,
	.param .u32 _ZN3cub18CUB_300001_SM_10006detail6reduce28DeviceReduceSingleTileKernelINS2_10policy_hubIdjN4cuda3__47maximumIvEEE10Policy1000EPdSB_jS8_ddNS5_3std3__410__identityEEEvT0_T1_T2_T3_T4_T6__param_2,
	.param .align 1 .b8 _ZN3cub18CUB_300001_SM_10006detail6reduce28DeviceReduceSingleTileKernelINS2_10policy_hubIdjN4cuda3__47maximumIvEEE10Policy1000EPdSB_jS8_ddNS5_3std3__410__identityEEEvT0_T1_T2_T3_T4_T6__param_3[1],
	.param .f64 _ZN3cub18CUB_300001_SM_10006detail6reduce28DeviceReduceSingleTileKernelINS2_10policy_hubIdjN4cuda3__47maximumIvEEE10Policy1000EPdSB_jS8_ddNS5_3std3__410__identityEEEvT0_T1_T2_T3_T4_T6__param_4,
	.param .align 1 .b8 _ZN3cub18CUB_300001_SM_10006detail6reduce28DeviceReduceSingleTileKernelINS2_10policy_hubIdjN4cuda3__47maximumIvEEE10Policy1000EPdSB_jS8_ddNS5_3std3__410__identityEEEvT0_T1_T2_T3_T4_T6__param_5[1]
)
.maxntid 256
.minnctapersm 1
{
	.reg .pred 	%p<220>;
	.reg .b32 	%r<482>;
	.reg .b64 	%rd<205>;
	.reg .b64 	%fd<381>;
	// demoted variable
	.shared .align 8 .b8 _ZZN3cub18CUB_300001_SM_10006detail6reduce28DeviceReduceSingleTileKernelINS2_10policy_hubIdjN4cuda3__47maximumIvEEE10Policy1000EPdSB_jS8_ddNS5_3std3__410__identityEEEvT0_T1_T2_T3_T4_T6_E12temp_storage[80];
	ld.param.u64 	%rd16, [_ZN3cub18CUB_300001_SM_10006detail6reduce28DeviceReduceSingleTileKernelINS2_10policy_hubIdjN4cuda3__47maximumIvEEE10Policy1000EPdSB_jS8_ddNS5_3std3__410__identityEEEvT0_T1_T2_T3_T4_T6__param_0];
	ld.param.u64 	%rd17, [_ZN3cub18CUB_300001_SM_10006detail6reduce28DeviceReduceSingleTileKernelINS2_10policy_hubIdjN4cuda3__47maximumIvEEE10Policy1000EPdSB_jS8_ddNS5_3std3__410__identityEEEvT0_T1_T2_T3_T4_T6__param_1];
	ld.param.u32 	%r69, [_ZN3cub18CUB_300001_SM_10006detail6reduce28DeviceReduceSingleTileKernelINS2_10policy_hubIdjN4cuda3__47maximumIvEEE10Policy1000EPdSB_jS8_ddNS5_3std3__410__identityEEEvT0_T1_T2_T3_T4_T6__param_2];
	ld.param.f64 	%fd58, [_ZN3cub18CUB_300001_SM_10006detail6reduce28DeviceReduceSingleTileKernelINS2_10policy_hubIdjN4cuda3__47maximumIvEEE10Policy1000EPdSB_jS8_ddNS5_3std3__410__identityEEEvT0_T1_T2_T3_T4_T6__param_4];
	cvta.to.global.u64 	%rd1, %rd17;
	setp.ne.s32 	%p1, %r69, 0;
	@%p1 bra 	$L__BB3_3;
	mov.u32 	%r455, %tid.x;
	setp.ne.s32 	%p219, %r455, 0;
	@%p219 bra 	$L__BB3_76;
	st.global.f64 	[%rd1], %fd58;
	bra.uni 	$L__BB3_76;
$L__BB3_3:
	and.b64  	%rd18, %rd16, 31;
	setp.ne.s64 	%p2, %rd18, 0;
	@%p2 bra 	$L__BB3_39;
	setp.gt.u32 	%p110, %r69, 2047;
	@%p110 bra 	$L__BB3_23;
	mov.u32 	%r1, %tid.x;
	setp.ge.u32 	%p159, %r1, %r69;
	mov.f64 	%fd359, 0d0000000000000000;
	mov.u32 	%r459, %r1;
	@%p159 bra 	$L__BB3_7;
	mul.wide.u32 	%rd168, %r1, 8;
	add.s64 	%rd167, %rd16, %rd168;
	// begin inline asm
	ld.global.nc.u64 %rd166, [%rd167];
	// end inline asm
	mov.b64 	%fd359, %rd166;
	add.s32 	%r459, %r1, 256;
$L__BB3_7:
	setp.ge.u32 	%p160, %r459, %r69;
	@%p160 bra 	$L__BB3_14;
	not.b32 	%r331, %r459;
	add.s32 	%r4, %r69, %r331;
	and.b32  	%r332, %r4, 768;
	setp.eq.s32 	%p161, %r332, 768;
	@%p161 bra 	$L__BB3_11;
	mul.wide.u32 	%rd169, %r459, 8;
	add.s64 	%rd201, %rd16, %rd169;
	shr.u32 	%r333, %r4, 8;
	add.s32 	%r334, %r333, 1;
	and.b32  	%r335, %r334, 3;
	neg.s32 	%r457, %r335;
$L__BB3_10:
	.pragma "nounroll";
	// begin inline asm
	ld.global.nc.u64 %rd170, [%rd201];
	// end inline asm
	mov.b64 	%fd272, %rd170;
	setp.lt.f64 	%p162, %fd359, %fd272;
	selp.f64 	%fd359, %fd272, %fd359, %p162;
	add.s32 	%r459, %r459, 256;
	add.s64 	%rd201, %rd201, 2048;
	add.s32 	%r457, %r457, 1;
	setp.ne.s32 	%p163, %r457, 0;
	@%p163 bra 	$L__BB3_10;
$L__BB3_11:
	setp.lt.u32 	%p164, %r4, 768;
	@%p164 bra 	$L__BB3_14;
	mul.wide.u32 	%rd172, %r459, 8;
	add.s64 	%rd202, %rd16, %rd172;
$L__BB3_13:
	// begin inline asm
	ld.global.nc.u64 %rd173, [%rd202];
	// end inline asm
	mov.b64 	%fd273, %rd173;
	setp.lt.f64 	%p165, %fd359, %fd273;
	selp.f64 	%fd274, %fd273, %fd359, %p165;
	add.s64 	%rd176, %rd202, 2048;
	// begin inline asm
	ld.global.nc.u64 %rd175, [%rd176];
	// end inline asm
	mov.b64 	%fd275, %rd175;
	setp.lt.f64 	%p166, %fd274, %fd275;
	selp.f64 	%fd276, %fd275, %fd274, %p166;
	add.s64 	%rd178, %rd202, 4096;
	// begin inline asm
	ld.global.nc.u64 %rd177, [%rd178];
	// end inline asm
	mov.b64 	%fd277, %rd177;
	setp.lt.f64 	%p167, %fd276, %fd277;
	selp.f64 	%fd278, %fd277, %fd276, %p167;
	add.s64 	%rd180, %rd202, 6144;
	// begin inline asm
	ld.global.nc.u64 %rd179, [%rd180];
	// end inline asm
	mov.b64 	%fd279, %rd179;
	setp.lt.f64 	%p168, %fd278, %fd279;
	selp.f64 	%fd359, %fd279, %fd278, %p168;
	add.s32 	%r459, %r459, 1024;
	add.s64 	%rd202, %rd202, 8192;
	setp.lt.s32 	%p169, %r459, %r69;
	@%p169 bra 	$L__BB3_13;
$L__BB3_14:
	setp.lt.u32 	%p170, %r69, 256;
	@%p170 bra 	$L__BB3_19;
	// begin inline asm
	mov.u32 %r399, %laneid;
	// end inline asm
	mov.b64 	%rd191, %fd359;
	mov.b64 	{%r401, %r406}, %rd191;
	mov.b32 	%r407, 1;
	mov.b32 	%r448, 31;
	mov.b32 	%r449, -1;
	// begin inline asm
	shfl.sync.down.b32 %r400, %r401, %r407, %r448, %r449;
	// end inline asm
	// begin inline asm
	shfl.sync.down.b32 %r405, %r406, %r407, %r448, %r449;
	// end inline asm
	mov.b64 	%rd192, {%r400, %r405};
	mov.b64 	%fd327, %rd192;
	setp.gt.s32 	%p198, %r399, 30;
	setp.lt.f64 	%p199, %fd359, %fd327;
	selp.f64 	%fd328, %fd327, %fd359, %p199;
	selp.f64 	%fd329, %fd359, %fd328, %p198;
	mov.b64 	%rd193, %fd329;
	mov.b64 	{%r411, %r416}, %rd193;
	mov.b32 	%r417, 2;
	// begin inline asm
	shfl.sync.down.b32 %r410, %r411, %r417, %r448, %r449;
	// end inline asm
	// begin inline asm
	shfl.sync.down.b32 %r415, %r416, %r417, %r448, %r449;
	// end inline asm
	mov.b64 	%rd194, {%r410, %r415};
	mov.b64 	%fd330, %rd194;
	setp.gt.s32 	%p200, %r399, 29;
	setp.lt.f64 	%p201, %fd329, %fd330;
	selp.f64 	%fd331, %fd330, %fd329, %p201;
	selp.f64 	%fd332, %fd329, %fd331, %p200;
	mov.b64 	%rd195, %fd332;
	mov.b64 	{%r421, %r426}, %rd195;
	mov.b32 	%r427, 4;
	// begin inline asm
	shfl.sync.down.b32 %r420, %r421, %r427, %r448, %r449;
	// end inline asm
	// begin inline asm
	shfl.sync.down.b32 %r425, %r426, %r427, %r448, %r449;
	// end inline asm
	mov.b64 	%rd196, {%r420, %r425};
	mov.b64 	%fd333, %rd196;
	setp.gt.s32 	%p202, %r399, 27;
	setp.lt.f64 	%p203, %fd332, %fd333;
	selp.f64 	%fd334, %fd333, %fd332, %p203;
	selp.f64 	%fd335, %fd332, %fd334, %p202;
	mov.b64 	%rd197, %fd335;
	mov.b64 	{%r431, %r436}, %rd197;
	mov.b32 	%r437, 8;
	// begin inline asm
	shfl.sync.down.b32 %r430, %r431, %r437, %r448, %r449;
	// end inline asm
	// begin inline asm
	shfl.sync.down.b32 %r435, %r436, %r437, %r448, %r449;
	// end inline asm
	mov.b64 	%rd198, {%r430, %r435};
	mov.b64 	%fd336, %rd198;
	setp.gt.s32 	%p204, %r399, 23;
	setp.lt.f64 	%p205, %fd335, %fd336;
	selp.f64 	%fd337, %fd336, %fd335, %p205;
	selp.f64 	%fd338, %fd335, %fd337, %p204;
	mov.b64 	%rd199, %fd338;
	mov.b64 	{%r441, %r446}, %rd199;
	mov.b32 	%r447, 16;
	// begin inline asm
	shfl.sync.down.b32 %r440, %r441, %r447, %r448, %r449;
	// end inline asm
	// begin inline asm
	shfl.sync.down.b32 %r445, %r446, %r447, %r448, %r449;
	// end inline asm
	mov.b64 	%rd200, {%r440, %r445};
	mov.b64 	%fd339, %rd200;
	setp.gt.s32 	%p206, %r399, 15;
	setp.lt.f64 	%p207, %fd338, %fd339;
	selp.f64 	%fd10, %fd339, %fd338, %p207;
	selp.f64 	%fd380, %fd338, %fd10, %p206;
	setp.ne.s32 	%p208, %r399, 0;
	@%p208 bra 	$L__BB3_17;
	shr.u32 	%r450, %r1, 2;
	and.b32  	%r451, %r450, 248;
	mov.u32 	%r452, _ZZN3cub18CUB_300001_SM_10006detail6reduce28DeviceReduceSingleTileKernelINS2_10policy_hubIdjN4cuda3__47maximumIvEEE10Policy1000EPdSB_jS8_ddNS5_3std3__410__identityEEEvT0_T1_T2_T3_T4_T6_E12temp_storage;
	add.s32 	%r453, %r452, %r451;
	st.shared.f64 	[%r453+8], %fd10;
$L__BB3_17:
	bar.sync 	0;
	setp.ne.s32 	%p209, %r1, 0;
	@%p209 bra 	$L__BB3_74;
	ld.shared.f64 	%fd340, [_ZZN3cub18CUB_300001_SM_10006detail6reduce28DeviceReduceSingleTileKernelINS2_10policy_hubIdjN4cuda3__47maximumIvEEE10Policy1000EPdSB_jS8_ddNS5_3std3__410__identityEEEvT0_T1_T2_T3_T4_T6_E12temp_storage+16];
	setp.lt.f64 	%p210, %fd380, %fd340;
	selp.f64 	%fd341, %fd340, %fd380, %p210;
	ld.shared.f64 	%fd342, [_ZZN3cub18CUB_300001_SM_10006detail6reduce28DeviceReduceSingleTileKernelINS2_10policy_hubIdjN4cuda3__47maximumIvEEE10Policy1000EPdSB_jS8_ddNS5_3std3__410__identityEEEvT0_T1_T2_T3_T4_T6_E12temp_storage+24];
	setp.lt.f64 	%p211, %fd341, %fd342;
	selp.f64 	%fd343, %fd342, %fd341, %p211;
	ld.shared.f64 	%fd344, [_ZZN3cub18CUB_300001_SM_10006detail6reduce28DeviceReduceSingleTileKernelINS2_10policy_hubIdjN4cuda3__47maximumIvEEE10Policy1000EPdSB_jS8_ddNS5_3std3__410__identityEEEvT0_T1_T2_T3_T4_T6_E12temp_storage+32];
	setp.lt.f64 	%p212, %fd343, %fd344;
	selp.f64 	%fd345, %fd344, %fd343, %p212;
	ld.shared.f64 	%fd346, [_ZZN3cub18CUB_300001_SM_10006detail6reduce28DeviceReduceSingleTileKernelINS2_10policy_hubIdjN4cuda3__47maximumIvEEE10Policy1000EPdSB_jS8_ddNS5_3std3__410__identityEEEvT0_T1_T2_T3_T4_T6_E12temp_storage+40];
	setp.lt.f64 	%p213, %fd345, %fd346;
	selp.f64 	%fd347, %fd346, %fd345, %p213;
	ld.shared.f64 	%fd348, [_ZZN3cub18CUB_300001_SM_10006detail6reduce28DeviceReduceSingleTileKernelINS2_10policy_hubIdjN4cuda3__47maximumIvEEE10Policy1000EPdSB_jS8_ddNS5_3std3__410__identityEEEvT0_T1_T2_T3_T4_T6_E12temp_storage+48];
	setp.lt.f64 	%p214, %fd347, %fd348;
	selp.f64 	%fd349, %fd348, %fd347, %p214;
	ld.shared.f64 	%fd350, [_ZZN3cub18CUB_300001_SM_10006detail6reduce28DeviceReduceSingleTileKernelINS2_10policy_hubIdjN4cuda3__47maximumIvEEE10Policy1000EPdSB_jS8_ddNS5_3std3__410__identityEEEvT0_T1_T2_T3_T4_T6_E12temp_storage+56];
	setp.lt.f64 	%p215, %fd349, %fd350;
	selp.f64 	%fd351, %fd350, %fd349, %p215;
	ld.shared.f64 	%fd352, [_ZZN3cub18CUB_300001_SM_10006detail6reduce28DeviceReduceSingleTileKernelINS2_10policy_hubIdjN4cuda3__47maximumIvEEE10Policy1000EPdSB_jS8_ddNS5_3std3__410__identityEEEvT0_T1_T2_T3_T4_T6_E12temp_storage+64];
	setp.lt.f64 	%p216, %fd351, %fd352;
	selp.f64 	%fd380, %fd352, %fd351, %p216;
	bra.uni 	$L__BB3_74;
$L__BB3_19:
	// begin inline asm
	mov.u32 %r336, %laneid;
	// end inline asm
	and.b32  	%r387, %r1, 992;
	add.s32 	%r388, %r387, 32;
	setp.gt.u32 	%p171, %r388, %r69;
	not.b32 	%r389, %r387;
	add.s32 	%r390, %r69, %r389;
	selp.b32 	%r385, %r390, 31, %p171;
	mov.b64 	%rd181, %fd359;
	mov.b64 	{%r338, %r343}, %rd181;
	mov.b32 	%r344, 1;
	mov.b32 	%r386, -1;
	// begin inline asm
	shfl.sync.down.b32 %r337, %r338, %r344, %r385, %r386;
	// end inline asm
	// begin inline asm
	shfl.sync.down.b32 %r342, %r343, %r344, %r385, %r386;
	// end inline asm
	mov.b64 	%rd182, {%r337, %r342};
	mov.b64 	%fd280, %rd182;
	setp.lt.s32 	%p172, %r336, %r385;
	setp.lt.f64 	%p173, %fd359, %fd280;
	selp.f64 	%fd281, %fd280, %fd359, %p173;
	selp.f64 	%fd282, %fd281, %fd359, %p172;
	mov.b64 	%rd183, %fd282;
	mov.b64 	{%r348, %r353}, %rd183;
	mov.b32 	%r354, 2;
	// begin inline asm
	shfl.sync.down.b32 %r347, %r348, %r354, %r385, %r386;
	// end inline asm
	// begin inline asm
	shfl.sync.down.b32 %r352, %r353, %r354, %r385, %r386;
	// end inline asm
	mov.b64 	%rd184, {%r347, %r352};
	mov.b64 	%fd283, %rd184;
	add.s32 	%r391, %r336, 2;
	setp.gt.s32 	%p174, %r391, %r385;
	setp.lt.f64 	%p175, %fd282, %fd283;
	selp.f64 	%fd284, %fd283, %fd282, %p175;
	selp.f64 	%fd285, %fd282, %fd284, %p174;
	mov.b64 	%rd185, %fd285;
	mov.b64 	{%r358, %r363}, %rd185;
	mov.b32 	%r364, 4;
	// begin inline asm
	shfl.sync.down.b32 %r357, %r358, %r364, %r385, %r386;
	// end inline asm
	// begin inline asm
	shfl.sync.down.b32 %r362, %r363, %r364, %r385, %r386;
	// end inline asm
	mov.b64 	%rd186, {%r357, %r362};
	mov.b64 	%fd286, %rd186;
	add.s32 	%r392, %r336, 4;
	setp.gt.s32 	%p176, %r392, %r385;
	setp.lt.f64 	%p177, %fd285, %fd286;
	selp.f64 	%fd287, %fd286, %fd285, %p177;
	selp.f64 	%fd288, %fd285, %fd287, %p176;
	mov.b64 	%rd187, %fd288;
	mov.b64 	{%r368, %r373}, %rd187;
	mov.b32 	%r374, 8;
	// begin inline asm
	shfl.sync.down.b32 %r367, %r368, %r374, %r385, %r386;
	// end inline asm
	// begin inline asm
	shfl.sync.down.b32 %r372, %r373, %r374, %r385, %r386;
	// end inline asm
	mov.b64 	%rd188, {%r367, %r372};
	mov.b64 	%fd289, %rd188;
	add.s32 	%r393, %r336, 8;
	setp.gt.s32 	%p178, %r393, %r385;
	setp.lt.f64 	%p179, %fd288, %fd289;
	selp.f64 	%fd290, %fd289, %fd288, %p179;
	selp.f64 	%fd291, %fd288, %fd290, %p178;
	mov.b64 	%rd189, %fd291;
	mov.b64 	{%r378, %r383}, %rd189;
	mov.b32 	%r384, 16;
	// begin inline asm
	shfl.sync.down.b32 %r377, %r378, %r384, %r385, %r386;
	// end inline asm
	// begin inline asm
	shfl.sync.down.b32 %r382, %r383, %r384, %r385, %r386;
	// end inline asm
	mov.b64 	%rd190, {%r377, %r382};
	mov.b64 	%fd292, %rd190;
	add.s32 	%r394, %r336, 16;
	setp.gt.s32 	%p180, %r394, %r385;
	setp.lt.f64 	%p181, %fd291, %fd292;
	selp.f64 	%fd293, %fd292, %fd291, %p181;
	selp.f64 	%fd380, %fd291, %fd293, %p180;
	setp.ne.s32 	%p182, %r336, 0;
	@%p182 bra 	$L__BB3_21;
	shr.u32 	%r395, %r1, 2;
	and.b32  	%r396, %r395, 248;
	mov.u32 	%r397, _ZZN3cub18CUB_300001_SM_10006detail6reduce28DeviceReduceSingleTileKernelINS2_10policy_hubIdjN4cuda3__47maximumIvEEE10Policy1000EPdSB_jS8_ddNS5_3std3__410__identityEEEvT0_T1_T2_T3_T4_T6_E12temp_storage;
	add.s32 	%r398, %r397, %r396;
	st.shared.f64 	[%r398+8], %fd380;
$L__BB3_21:
	bar.sync 	0;
	setp.ne.s32 	%p183, %r1, 0;
	@%p183 bra 	$L__BB3_74;
	setp.gt.u32 	%p184, %r69, 32;
	ld.shared.f64 	%fd294, [_ZZN3cub18CUB_300001_SM_10006detail6reduce28DeviceReduceSingleTileKernelINS2_10policy_hubIdjN4cuda3__47maximumIvEEE10Policy1000EPdSB_jS8_ddNS5_3std3__410__identityEEEvT0_T1_T2_T3_T4_T6_E12temp_storage+16];
	setp.lt.f64 	%p185, %fd380, %fd294;
	selp.f64 	%fd296, %fd294, %fd380, %p185;
	selp.f64 	%fd297, %fd296, %fd380, %p184;
	setp.gt.u32 	%p186, %r69, 64;
	ld.shared.f64 	%fd299, [_ZZN3cub18CUB_300001_SM_10006detail6reduce28DeviceReduceSingleTileKernelINS2_10policy_hubIdjN4cuda3__47maximumIvEEE10Policy1000EPdSB_jS8_ddNS5_3std3__410__identityEEEvT0_T1_T2_T3_T4_T6_E12temp_storage+24];
	setp.lt.f64 	%p187, %fd297, %fd299;
	selp.f64 	%fd301, %fd299, %fd297, %p187;
	selp.f64 	%fd302, %fd301, %fd297, %p186;
	setp.gt.u32 	%p188, %r69, 96;
	ld.shared.f64 	%fd304, [_ZZN3cub18CUB_300001_SM_10006detail6reduce28DeviceReduceSingleTileKernelINS2_10policy_hubIdjN4cuda3__47maximumIvEEE10Policy1000EPdSB_jS8_ddNS5_3std3__410__identityEEEvT0_T1_T2_T3_T4_T6_E12temp_storage+32];
	setp.lt.f64 	%p189, %fd302, %fd304;
	selp.f64 	%fd306, %fd304, %fd302, %p189;
	selp.f64 	%fd307, %fd306, %fd302, %p188;
	setp.gt.u32 	%p190, %r69, 128;
	ld.shared.f64 	%fd309, [_ZZN3cub18CUB_300001_SM_10006detail6reduce28DeviceReduceSingleTileKernelINS2_10policy_hubIdjN4cuda3__47maximumIvEEE10Policy1000EPdSB_jS8_ddNS5_3std3__410__identityEEEvT0_T1_T2_T3_T4_T6_E12temp_storage+40];
	setp.lt.f64 	%p191, %fd307, %fd309;
	selp.f64 	%fd311, %fd309, %fd307, %p191;
	selp.f64 	%fd312, %fd311, %fd307, %p190;
	setp.gt.u32 	%p192, %r69, 160;
	ld.shared.f64 	%fd314, [_ZZN3cub18CUB_300001_SM_10006detail6reduce28DeviceReduceSingleTileKernelINS2_10policy_hubIdjN4cuda3__47maximumIvEEE10Policy1000EPdSB_jS8_ddNS5_3std3__410__identityEEEvT0_T1_T2_T3_T4_T6_E12temp_storage+48];
	setp.lt.f64 	%p193, %fd312, %fd314;
	selp.f64 	%fd316, %fd314, %fd312, %p193;
	selp.f64 	%fd317, %fd316, %fd312, %p192;
	setp.gt.u32 	%p194, %r69, 192;
	ld.shared.f64 	%fd319, [_ZZN3cub18CUB_300001_SM_10006detail6reduce28DeviceReduceSingleTileKernelINS2_10policy_hubIdjN4cuda3__47maximumIvEEE10Policy1000EPdSB_jS8_ddNS5_3std3__410__identityEEEvT0_T1_T2_T3_T4_T6_E12temp_storage+56];
	setp.lt.f64 	%p195, %fd317, %fd319;
	selp.f64 	%fd321, %fd319, %fd317, %p195;
	selp.f64 	%fd322, %fd321, %fd317, %p194;
	setp.gt.u32 	%p196, %r69, 224;
	ld.shared.f64 	%fd324, [_ZZN3cub18CUB_300001_SM_10006detail6reduce28DeviceReduceSingleTileKernelINS2_10policy_hubIdjN4cuda3__47maximumIvEEE10Policy1000EPdSB_jS8_ddNS5_3std3__410__identityEEEvT0_T1_T2_T3_T4_T6_E12temp_storage+64];
	setp.lt.f64 	%p197, %fd322, %fd324;
	selp.f64 	%fd326, %fd324, %fd322, %p197;
	selp.f64 	%fd380, %fd326, %fd322, %p196;
	bra.uni 	$L__BB3_74;
$L__BB3_23:
	mov.u32 	%r13, %tid.x;
	shl.b32 	%r263, %r13, 2;
	mul.wide.u32 	%rd127, %r263, 8;
	add.s64 	%rd117, %rd16, %rd127;
	// begin inline asm
	ld.global.nc.v2.u64 {%rd115, %rd116}, [%rd117];
	// end inline asm
	add.s64 	%rd120, %rd117, 16;
	// begin inline asm
	ld.global.nc.v2.u64 {%rd118, %rd119}, [%rd120];
	// end inline asm
	mov.b64 	%fd206, %rd115;
	mov.b64 	%fd207, %rd116;
	mov.b64 	%fd208, %rd118;
	mov.b64 	%fd209, %rd119;
	add.s64 	%rd123, %rd117, 8192;
	// begin inline asm
	ld.global.nc.v2.u64 {%rd121, %rd122}, [%rd123];
	// end inline asm
	add.s64 	%rd126, %rd117, 8208;
	// begin inline asm
	ld.global.nc.v2.u64 {%rd124, %rd125}, [%rd126];
	// end inline asm
	mov.b64 	%fd210, %rd121;
	mov.b64 	%fd211, %rd122;
	mov.b64 	%fd212, %rd124;
	mov.b64 	%fd213, %rd125;
	setp.lt.f64 	%p111, %fd206, %fd207;
	selp.f64 	%fd214, %fd207, %fd206, %p111;
	setp.lt.f64 	%p112, %fd214, %fd208;
	selp.f64 	%fd215, %fd208, %fd214, %p112;
	setp.lt.f64 	%p113, %fd215, %fd209;
	selp.f64 	%fd216, %fd209, %fd215, %p113;
	setp.lt.f64 	%p114, %fd216, %fd210;
	selp.f64 	%fd217, %fd210, %fd216, %p114;
	setp.lt.f64 	%p115, %fd217, %fd211;
	selp.f64 	%fd218, %fd211, %fd217, %p115;
	setp.lt.f64 	%p116, %fd218, %fd212;
	selp.f64 	%fd219, %fd212, %fd218, %p116;
	setp.lt.f64 	%p117, %fd219, %fd213;
	selp.f64 	%fd366, %fd213, %fd219, %p117;
	add.s32 	%r14, %r69, -2048;
	setp.lt.u32 	%p118, %r14, 2048;
	mov.b32 	%r462, 2048;
	@%p118 bra 	$L__BB3_27;
	mov.b32 	%r462, 2048;
$L__BB3_25:
	mul.wide.u32 	%rd140, %r462, 8;
	add.s64 	%rd130, %rd117, %rd140;
	// begin inline asm
	ld.global.nc.v2.u64 {%rd128, %rd129}, [%rd130];
	// end inline asm
	add.s64 	%rd133, %rd130, 16;
	// begin inline asm
	ld.global.nc.v2.u64 {%rd131, %rd132}, [%rd133];
	// end inline asm
	mov.b64 	%fd220, %rd128;
	mov.b64 	%fd221, %rd129;
	mov.b64 	%fd222, %rd131;
	mov.b64 	%fd223, %rd132;
	add.s64 	%rd136, %rd130, 8192;
	// begin inline asm
	ld.global.nc.v2.u64 {%rd134, %rd135}, [%rd136];
	// end inline asm
	add.s64 	%rd139, %rd130, 8208;
	// begin inline asm
	ld.global.nc.v2.u64 {%rd137, %rd138}, [%rd139];
	// end inline asm
	mov.b64 	%fd224, %rd134;
	mov.b64 	%fd225, %rd135;
	mov.b64 	%fd226, %rd137;
	mov.b64 	%fd227, %rd138;
	setp.lt.f64 	%p119, %fd366, %fd220;
	selp.f64 	%fd228, %fd220, %fd366, %p119;
	setp.lt.f64 	%p120, %fd228, %fd221;
	selp.f64 	%fd229, %fd221, %fd228, %p120;
	setp.lt.f64 	%p121, %fd229, %fd222;
	selp.f64 	%fd230, %fd222, %fd229, %p121;
	setp.lt.f64 	%p122, %fd230, %fd223;
	selp.f64 	%fd231, %fd223, %fd230, %p122;
	setp.lt.f64 	%p123, %fd231, %fd224;
	selp.f64 	%fd232, %fd224, %fd231, %p123;
	setp.lt.f64 	%p124, %fd232, %fd225;
	selp.f64 	%fd233, %fd225, %fd232, %p124;
	setp.lt.f64 	%p125, %fd233, %fd226;
	selp.f64 	%fd234, %fd226, %fd233, %p125;
	setp.lt.f64 	%p126, %fd234, %fd227;
	selp.f64 	%fd366, %fd227, %fd234, %p126;
	sub.s32 	%r265, %r69, %r462;
	setp.lt.u32 	%p127, %r265, 2048;
	@%p127 bra 	$L__BB3_35;
	add.s32 	%r462, %r462, 2048;
	setp.le.u32 	%p128, %r462, %r14;
	@%p128 bra 	$L__BB3_25;
$L__BB3_27:
	setp.le.u32 	%p129, %r69, %r462;
	@%p129 bra 	$L__BB3_35;
	sub.s32 	%r18, %r69, %r462;
	setp.ge.s32 	%p130, %r13, %r18;
	@%p130 bra 	$L__BB3_35;
	not.b32 	%r266, %r13;
	add.s32 	%r267, %r69, %r266;
	sub.s32 	%r19, %r267, %r462;
	and.b32  	%r268, %r19, 768;
	setp.eq.s32 	%p131, %r268, 768;
	mov.u32 	%r466, %r13;
	@%p131 bra 	$L__BB3_32;
	add.s32 	%r464, %r13, %r462;
	shr.u32 	%r269, %r19, 8;
	add.s32 	%r270, %r269, 1;
	and.b32  	%r271, %r270, 3;
	neg.s32 	%r463, %r271;
	mov.u32 	%r466, %r13;
$L__BB3_31:
	.pragma "nounroll";
	mul.wide.u32 	%rd143, %r464, 8;
	add.s64 	%rd142, %rd16, %rd143;
	// begin inline asm
	ld.global.nc.u64 %rd141, [%rd142];
	// end inline asm
	mov.b64 	%fd236, %rd141;
	setp.lt.f64 	%p132, %fd366, %fd236;
	selp.f64 	%fd366, %fd236, %fd366, %p132;
	add.s32 	%r466, %r466, 256;
	add.s32 	%r464, %r464, 256;
	add.s32 	%r463, %r463, 1;
	setp.ne.s32 	%p133, %r463, 0;
	@%p133 bra 	$L__BB3_31;
$L__BB3_32:
	setp.lt.u32 	%p134, %r19, 768;
	@%p134 bra 	$L__BB3_35;
	add.s32 	%r468, %r466, 512;
	add.s32 	%r467, %r466, %r462;
$L__BB3_34:
	mul.wide.u32 	%rd152, %r467, 8;
	add.s64 	%rd145, %rd16, %rd152;
	// begin inline asm
	ld.global.nc.u64 %rd144, [%rd145];
	// end inline asm
	mov.b64 	%fd237, %rd144;
	setp.lt.f64 	%p135, %fd366, %fd237;
	selp.f64 	%fd238, %fd237, %fd366, %p135;
	add.s32 	%r272, %r467, 256;
	mul.wide.u32 	%rd153, %r272, 8;
	add.s64 	%rd147, %rd16, %rd153;
	// begin inline asm
	ld.global.nc.u64 %rd146, [%rd147];
	// end inline asm
	mov.b64 	%fd239, %rd146;
	setp.lt.f64 	%p136, %fd238, %fd239;
	selp.f64 	%fd240, %fd239, %fd238, %p136;
	add.s32 	%r273, %r467, 512;
	mul.wide.u32 	%rd154, %r273, 8;
	add.s64 	%rd149, %rd16, %rd154;
	// begin inline asm
	ld.global.nc.u64 %rd148, [%rd149];
	// end inline asm
	mov.b64 	%fd241, %rd148;
	setp.lt.f64 	%p137, %fd240, %fd241;
	selp.f64 	%fd242, %fd241, %fd240, %p137;
	add.s32 	%r274, %r467, 768;
	mul.wide.u32 	%rd155, %r274, 8;
	add.s64 	%rd151, %rd16, %rd155;
	// begin inline asm
	ld.global.nc.u64 %rd150, [%rd151];
	// end inline asm
	mov.b64 	%fd243, %rd150;
	setp.lt.f64 	%p138, %fd242, %fd243;
	selp.f64 	%fd366, %fd243, %fd242, %p138;
	add.s32 	%r33, %r468, 1024;
	add.s32 	%r275, %r468, 512;
	add.s32 	%r467, %r467, 1024;
	setp.lt.s32 	%p139, %r275, %r18;
	mov.u32 	%r468, %r33;
	@%p139 bra 	$L__BB3_34;
$L__BB3_35:
	// begin inline asm
	mov.u32 %r276, %laneid;
	// end inline asm
	mov.b64 	%rd156, %fd366;
	mov.b64 	{%r278, %r283}, %rd156;
	mov.b32 	%r284, 1;
	mov.b32 	%r325, 31;
	mov.b32 	%r326, -1;
	// begin inline asm
	shfl.sync.down.b32 %r277, %r278, %r284, %r325, %r326;
	// end inline asm
	// begin inline asm
	shfl.sync.down.b32 %r282, %r283, %r284, %r325, %r326;
	// end inline asm
	mov.b64 	%rd157, {%r277, %r282};
	mov.b64 	%fd244, %rd157;
	setp.gt.s32 	%p140, %r276, 30;
	setp.lt.f64 	%p141, %fd366, %fd244;
	selp.f64 	%fd245, %fd244, %fd366, %p141;
	selp.f64 	%fd246, %fd366, %fd245, %p140;
	mov.b64 	%rd158, %fd246;
	mov.b64 	{%r288, %r293}, %rd158;
	mov.b32 	%r294, 2;
	// begin inline asm
	shfl.sync.down.b32 %r287, %r288, %r294, %r325, %r326;
	// end inline asm
	// begin inline asm
	shfl.sync.down.b32 %r292, %r293, %r294, %r325, %r326;
	// end inline asm
	mov.b64 	%rd159, {%r287, %r292};
	mov.b64 	%fd247, %rd159;
	setp.gt.s32 	%p142, %r276, 29;
	setp.lt.f64 	%p143, %fd246, %fd247;
	selp.f64 	%fd248, %fd247, %fd246, %p143;
	selp.f64 	%fd249, %fd246, %fd248, %p142;
	mov.b64 	%rd160, %fd249;
	mov.b64 	{%r298, %r303}, %rd160;
	mov.b32 	%r304, 4;
	// begin inline asm
	shfl.sync.down.b32 %r297, %r298, %r304, %r325, %r326;
	// end inline asm
	// begin inline asm
	shfl.sync.down.b32 %r302, %r303, %r304, %r325, %r326;
	// end inline asm
	mov.b64 	%rd161, {%r297, %r302};
	mov.b64 	%fd250, %rd161;
	setp.gt.s32 	%p144, %r276, 27;
	setp.lt.f64 	%p145, %fd249, %fd250;
	selp.f64 	%fd251, %fd250, %fd249, %p145;
	selp.f64 	%fd252, %fd249, %fd251, %p144;
	mov.b64 	%rd162, %fd252;
	mov.b64 	{%r308, %r313}, %rd162;
	mov.b32 	%r314, 8;
	// begin inline asm
	shfl.sync.down.b32 %r307, %r308, %r314, %r325, %r326;
	// end inline asm
	// begin inline asm
	shfl.sync.down.b32 %r312, %r313, %r314, %r325, %r326;
	// end inline asm
	mov.b64 	%rd163, {%r307, %r312};
	mov.b64 	%fd253, %rd163;
	setp.gt.s32 	%p146, %r276, 23;
	setp.lt.f64 	%p147, %fd252, %fd253;
	selp.f64 	%fd254, %fd253, %fd252, %p147;
	selp.f64 	%fd255, %fd252, %fd254, %p146;
	mov.b64 	%rd164, %fd255;
	mov.b64 	{%r318, %r323}, %rd164;
	mov.b32 	%r324, 16;
	// begin inline asm
	shfl.sync.down.b32 %r317, %r318, %r324, %r325, %r326;
	// end inline asm
	// begin inline asm
	shfl.sync.down.b32 %r322, %r323, %r324, %r325, %r326;
	// end inline asm
	mov.b64 	%rd165, {%r317, %r322};
	mov.b64 	%fd256, %rd165;
	setp.gt.s32 	%p148, %r276, 15;
	setp.lt.f64 	%p149, %fd255, %fd256;
	selp.f64 	%fd26, %fd256, %fd255, %p149;
	selp.f64 	%fd380, %fd255, %fd26, %p148;
	setp.ne.s32 	%p150, %r276, 0;
	@%p150 bra 	$L__BB3_37;
	shr.u32 	%r327, %r13, 2;
	and.b32  	%r328, %r327, 248;
	mov.u32 	%r329, _ZZN3cub18CUB_300001_SM_10006detail6reduce28DeviceReduceSingleTileKernelINS2_10policy_hubIdjN4cuda3__47maximumIvEEE10Policy1000EPdSB_jS8_ddNS5_3std3__410__identityEEEvT0_T1_T2_T3_T4_T6_E12temp_storage;
	add.s32 	%r330, %r329, %r328;
	st.shared.f64 	[%r330+8], %fd26;
$L__BB3_37:
	bar.sync 	0;
	setp.ne.s32 	%p151, %r13, 0;
	@%p151 bra 	$L__BB3_74;
	ld.shared.f64 	%fd257, [_ZZN3cub18CUB_300001_SM_10006detail6reduce28DeviceReduceSingleTileKernelINS2_10policy_hubIdjN4cuda3__47maximumIvEEE10Policy1000EPdSB_jS8_ddNS5_3std3__410__identityEEEvT0_T1_T2_T3_T4_T6_E12temp_storage+16];
	setp.lt.f64 	%p152, %fd380, %fd257;
	selp.f64 	%fd258, %fd257, %fd380, %p152;
	ld.shared.f64 	%fd259, [_ZZN3cub18CUB_300001_SM_10006detail6reduce28DeviceReduceSingleTileKernelINS2_10policy_hubIdjN4cuda3__47maximumIvEEE10Policy1000EPdSB_jS8_ddNS5_3std3__410__identityEEEvT0_T1_T2_T3_T4_T6_E12temp_storage+24];
	setp.lt.f64 	%p153, %fd258, %fd259;
	selp.f64 	%fd260, %fd259, %fd258, %p153;
	ld.shared.f64 	%fd261, [_ZZN3cub18CUB_300001_SM_10006detail6reduce28DeviceReduceSingleTileKernelINS2_10policy_hubIdjN4cuda3__47maximumIvEEE10Policy1000EPdSB_jS8_ddNS5_3std3__410__identityEEEvT0_T1_T2_T3_T4_T6_E12temp_storage+32];
	setp.lt.f64 	%p154, %fd260, %fd261;
	selp.f64 	%fd262, %fd261, %fd260, %p154;
	ld.shared.f64 	%fd263, [_ZZN3cub18CUB_300001_SM_10006detail6reduce28DeviceReduceSingleTileKernelINS2_10policy_hubIdjN4cuda3__47maximumIvEEE10Policy1000EPdSB_jS8_ddNS5_3std3__410__identityEEEvT0_T1_T2_T3_T4_T6_E12temp_storage+40];
	setp.lt.f64 	%p155, %fd262, %fd263;
	selp.f64 	%fd264, %fd263, %fd262, %p155;
	ld.shared.f64 	%fd265, [_ZZN3cub18CUB_300001_SM_10006detail6reduce28DeviceReduceSingleTileKernelINS2_10policy_hubIdjN4cuda3__47maximumIvEEE10Policy1000EPdSB_jS8_ddNS5_3std3__410__identityEEEvT0_T1_T2_T3_T4_T6_E12temp_storage+48];
	setp.lt.f64 	%p156, %fd264, %fd265;
	selp.f64 	%fd266, %fd265, %fd264, %p156;
	ld.shared.f64 	%fd267, [_ZZN3cub18CUB_300001_SM_10006detail6reduce28DeviceReduceSingleTileKernelINS2_10policy_hubIdjN4cuda3__47maximumIvEEE10Policy1000EPdSB_jS8_ddNS5_3std3__410__identityEEEvT0_T1_T2_T3_T4_T6_E12temp_storage+56];
	setp.lt.f64 	%p157, %fd266, %fd267;
	selp.f64 	%fd268, %fd267, %fd266, %p157;
	ld.shared.f64 	%fd269, [_ZZN3cub18CUB_300001_SM_10006detail6reduce28DeviceReduceSingleTileKernelINS2_10policy_hubIdjN4cuda3__47maximumIvEEE10Policy1000EPdSB_jS8_ddNS5_3std3__410__identityEEEvT0_T1_T2_T3_T4_T6_E12temp_storage+64];
	setp.lt.f64 	%p158, %fd268, %fd269;
	selp.f64 	%fd380, %fd269, %fd268, %p158;
	bra.uni 	$L__BB3_74;
$L__BB3_39:
	setp.gt.u32 	%p3, %r69, 2047;
	@%p3 bra 	$L__BB3_58;
	mov.u32 	%r35, %tid.x;
	setp.ge.u32 	%p52, %r35, %r69;
	mov.f64 	%fd372, 0d0000000000000000;
	mov.u32 	%r472, %r35;
	@%p52 bra 	$L__BB3_42;
	mul.wide.u32 	%rd82, %r35, 8;
	add.s64 	%rd81, %rd16, %rd82;
	// begin inline asm
	ld.global.nc.u64 %rd80, [%rd81];
	// end inline asm
	mov.b64 	%fd372, %rd80;
	add.s32 	%r472, %r35, 256;
$L__BB3_42:
	setp.ge.u32 	%p53, %r472, %r69;
	@%p53 bra 	$L__BB3_49;
	not.b32 	%r139, %r472;
	add.s32 	%r38, %r69, %r139;
	and.b32  	%r140, %r38, 768;
	setp.eq.s32 	%p54, %r140, 768;
	@%p54 bra 	$L__BB3_46;
	mul.wide.u32 	%rd83, %r472, 8;
	add.s64 	%rd203, %rd16, %rd83;
	shr.u32 	%r141, %r38, 8;
	add.s32 	%r142, %r141, 1;
	and.b32  	%r143, %r142, 3;
	neg.s32 	%r470, %r143;
$L__BB3_45:
	.pragma "nounroll";
	// begin inline asm
	ld.global.nc.u64 %rd84, [%rd203];
	// end inline asm
	mov.b64 	%fd125, %rd84;
	setp.lt.f64 	%p55, %fd372, %fd125;
	selp.f64 	%fd372, %fd125, %fd372, %p55;
	add.s32 	%r472, %r472, 256;
	add.s64 	%rd203, %rd203, 2048;
	add.s32 	%r470, %r470, 1;
	setp.ne.s32 	%p56, %r470, 0;
	@%p56 bra 	$L__BB3_45;
$L__BB3_46:
	setp.lt.u32 	%p57, %r38, 768;
	@%p57 bra 	$L__BB3_49;
	mul.wide.u32 	%rd86, %r472, 8;
	add.s64 	%rd204, %rd16, %rd86;
$L__BB3_48:
	// begin inline asm
	ld.global.nc.u64 %rd87, [%rd204];
	// end inline asm
	mov.b64 	%fd126, %rd87;
	setp.lt.f64 	%p58, %fd372, %fd126;
	selp.f64 	%fd127, %fd126, %fd372, %p58;
	add.s64 	%rd90, %rd204, 2048;
	// begin inline asm
	ld.global.nc.u64 %rd89, [%rd90];
	// end inline asm
	mov.b64 	%fd128, %rd89;
	setp.lt.f64 	%p59, %fd127, %fd128;
	selp.f64 	%fd129, %fd128, %fd127, %p59;
	add.s64 	%rd92, %rd204, 4096;
	// begin inline asm
	ld.global.nc.u64 %rd91, [%rd92];
	// end inline asm
	mov.b64 	%fd130, %rd91;
	setp.lt.f64 	%p60, %fd129, %fd130;
	selp.f64 	%fd131, %fd130, %fd129, %p60;
	add.s64 	%rd94, %rd204, 6144;
	// begin inline asm
	ld.global.nc.u64 %rd93, [%rd94];
	// end inline asm
	mov.b64 	%fd132, %rd93;
	setp.lt.f64 	%p61, %fd131, %fd132;
	selp.f64 	%fd372, %fd132, %fd131, %p61;
	add.s32 	%r472, %r472, 1024;
	add.s64 	%rd204, %rd204, 8192;
	setp.lt.s32 	%p62, %r472, %r69;
	@%p62 bra 	$L__BB3_48;
$L__BB3_49:
	setp.lt.u32 	%p63, %r69, 256;
	@%p63 bra 	$L__BB3_54;
	// begin inline asm
	mov.u32 %r207, %laneid;
	// end inline asm
	mov.b64 	%rd105, %fd372;
	mov.b64 	{%r209, %r214}, %rd105;
	mov.b32 	%r215, 1;
	mov.b32 	%r256, 31;
	mov.b32 	%r257, -1;
	// begin inline asm
	shfl.sync.down.b32 %r208, %r209, %r215, %r256, %r257;
	// end inline asm
	// begin inline asm
	shfl.sync.down.b32 %r213, %r214, %r215, %r256, %r257;
	// end inline asm
	mov.b64 	%rd106, {%r208, %r213};
	mov.b64 	%fd180, %rd106;
	setp.gt.s32 	%p91, %r207, 30;
	setp.lt.f64 	%p92, %fd372, %fd180;
	selp.f64 	%fd181, %fd180, %fd372, %p92;
	selp.f64 	%fd182, %fd372, %fd181, %p91;
	mov.b64 	%rd107, %fd182;
	mov.b64 	{%r219, %r224}, %rd107;
	mov.b32 	%r225, 2;
	// begin inline asm
	shfl.sync.down.b32 %r218, %r219, %r225, %r256, %r257;
	// end inline asm
	// begin inline asm
	shfl.sync.down.b32 %r223, %r224, %r225, %r256, %r257;
	// end inline asm
	mov.b64 	%rd108, {%r218, %r223};
	mov.b64 	%fd183, %rd108;
	setp.gt.s32 	%p93, %r207, 29;
	setp.lt.f64 	%p94, %fd182, %fd183;
	selp.f64 	%fd184, %fd183, %fd182, %p94;
	selp.f64 	%fd185, %fd182, %fd184, %p93;
	mov.b64 	%rd109, %fd185;
	mov.b64 	{%r229, %r234}, %rd109;
	mov.b32 	%r235, 4;
	// begin inline asm
	shfl.sync.down.b32 %r228, %r229, %r235, %r256, %r257;
	// end inline asm
	// begin inline asm
	shfl.sync.down.b32 %r233, %r234, %r235, %r256, %r257;
	// end inline asm
	mov.b64 	%rd110, {%r228, %r233};
	mov.b64 	%fd186, %rd110;
	setp.gt.s32 	%p95, %r207, 27;
	setp.lt.f64 	%p96, %fd185, %fd186;
	selp.f64 	%fd187, %fd186, %fd185, %p96;
	selp.f64 	%fd188, %fd185, %fd187, %p95;
	mov.b64 	%rd111, %fd188;
	mov.b64 	{%r239, %r244}, %rd111;
	mov.b32 	%r245, 8;
	// begin inline asm
	shfl.sync.down.b32 %r238, %r239, %r245, %r256, %r257;
	// end inline asm
	// begin inline asm
	shfl.sync.down.b32 %r243, %r244, %r245, %r256, %r257;
	// end inline asm
	mov.b64 	%rd112, {%r238, %r243};
	mov.b64 	%fd189, %rd112;
	setp.gt.s32 	%p97, %r207, 23;
	setp.lt.f64 	%p98, %fd188, %fd189;
	selp.f64 	%fd190, %fd189, %fd188, %p98;
	selp.f64 	%fd191, %fd188, %fd190, %p97;
	mov.b64 	%rd113, %fd191;
	mov.b64 	{%r249, %r254}, %rd113;
	mov.b32 	%r255, 16;
	// begin inline asm
	shfl.sync.down.b32 %r248, %r249, %r255, %r256, %r257;
	// end inline asm
	// begin inline asm
	shfl.sync.down.b32 %r253, %r254, %r255, %r256, %r257;
	// end inline asm
	mov.b64 	%rd114, {%r248, %r253};
	mov.b64 	%fd192, %rd114;
	setp.gt.s32 	%p99, %r207, 15;
	setp.lt.f64 	%p100, %fd191, %fd192;
	selp.f64 	%fd38, %fd192, %fd191, %p100;
	selp.f64 	%fd380, %fd191, %fd38, %p99;
	setp.ne.s32 	%p101, %r207, 0;
	@%p101 bra 	$L__BB3_52;
	shr.u32 	%r258, %r35, 2;
	and.b32  	%r259, %r258, 248;
	mov.u32 	%r260, _ZZN3cub18CUB_300001_SM_10006detail6reduce28DeviceReduceSingleTileKernelINS2_10policy_hubIdjN4cuda3__47maximumIvEEE10Policy1000EPdSB_jS8_ddNS5_3std3__410__identityEEEvT0_T1_T2_T3_T4_T6_E12temp_storage;
	add.s32 	%r261, %r260, %r259;
	st.shared.f64 	[%r261+8], %fd38;
$L__BB3_52:
	bar.sync 	0;
	setp.ne.s32 	%p102, %r35, 0;
	@%p102 bra 	$L__BB3_74;
	ld.shared.f64 	%fd193, [_ZZN3cub18CUB_300001_SM_10006detail6reduce28DeviceReduceSingleTileKernelINS2_10policy_hubIdjN4cuda3__47maximumIvEEE10Policy1000EPdSB_jS8_ddNS5_3std3__410__identityEEEvT0_T1_T2_T3_T4_T6_E12temp_storage+16];
	setp.lt.f64 	%p103, %fd380, %fd193;
	selp.f64 	%fd194, %fd193, %fd380, %p103;
	ld.shared.f64 	%fd195, [_ZZN3cub18CUB_300001_SM_10006detail6reduce28DeviceReduceSingleTileKernelINS2_10policy_hubIdjN4cuda3__47maximumIvEEE10Policy1000EPdSB_jS8_ddNS5_3std3__410__identityEEEvT0_T1_T2_T3_T4_T6_E12temp_storage+24];
	setp.lt.f64 	%p104, %fd194, %fd195;
	selp.f64 	%fd196, %fd195, %fd194, %p104;
	ld.shared.f64 	%fd197, [_ZZN3cub18CUB_300001_SM_10006detail6reduce28DeviceReduceSingleTileKernelINS2_10policy_hubIdjN4cuda3__47maximumIvEEE10Policy1000EPdSB_jS8_ddNS5_3std3__410__identityEEEvT0_T1_T2_T3_T4_T6_E12temp_storage+32];
	setp.lt.f64 	%p105, %fd196, %fd197;
	selp.f64 	%fd198, %fd197, %fd196, %p105;
	ld.shared.f64 	%fd199, [_ZZN3cub18CUB_300001_SM_10006detail6reduce28DeviceReduceSingleTileKernelINS2_10policy_hubIdjN4cuda3__47maximumIvEEE10Policy1000EPdSB_jS8_ddNS5_3std3__410__identityEEEvT0_T1_T2_T3_T4_T6_E12temp_storage+40];
	setp.lt.f64 	%p106, %fd198, %fd199;
	selp.f64 	%fd200, %fd199, %fd198, %p106;
	ld.shared.f64 	%fd201, [_ZZN3cub18CUB_300001_SM_10006detail6reduce28DeviceReduceSingleTileKernelINS2_10policy_hubIdjN4cuda3__47maximumIvEEE10Policy1000EPdSB_jS8_ddNS5_3std3__410__identityEEEvT0_T1_T2_T3_T4_T6_E12temp_storage+48];
	setp.lt.f64 	%p107, %fd200, %fd201;
	selp.f64 	%fd202, %fd201, %fd200, %p107;
	ld.shared.f64 	%fd203, [_ZZN3cub18CUB_300001_SM_10006detail6reduce28DeviceReduceSingleTileKernelINS2_10policy_hubIdjN4cuda3__47maximumIvEEE10Policy1000EPdSB_jS8_ddNS5_3std3__410__identityEEEvT0_T1_T2_T3_T4_T6_E12temp_storage+56];
	setp.lt.f64 	%p108, %fd202, %fd203;
	selp.f64 	%fd204, %fd203, %fd202, %p108;
	ld.shared.f64 	%fd205, [_ZZN3cub18CUB_300001_SM_10006detail6reduce28DeviceReduceSingleTileKernelINS2_10policy_hubIdjN4cuda3__47maximumIvEEE10Policy1000EPdSB_jS8_ddNS5_3std3__410__identityEEEvT0_T1_T2_T3_T4_T6_E12temp_storage+64];
	setp.lt.f64 	%p109, %fd204, %fd205;
	selp.f64 	%fd380, %fd205, %fd204, %p109;
	bra.uni 	$L__BB3_74;
$L__BB3_54:
	// begin inline asm
	mov.u32 %r144, %laneid;
	// end inline asm
	and.b32  	%r195, %r35, 992;
	add.s32 	%r196, %r195, 32;
	setp.gt.u32 	%p64, %r196, %r69;
	not.b32 	%r197, %r195;
	add.s32 	%r198, %r69, %r197;
	selp.b32 	%r193, %r198, 31, %p64;
	mov.b64 	%rd95, %fd372;
	mov.b64 	{%r146, %r151}, %rd95;
	mov.b32 	%r152, 1;
	mov.b32 	%r194, -1;
	// begin inline asm
	shfl.sync.down.b32 %r145, %r146, %r152, %r193, %r194;
	// end inline asm
	// begin inline asm
	shfl.sync.down.b32 %r150, %r151, %r152, %r193, %r194;
	// end inline asm
	mov.b64 	%rd96, {%r145, %r150};
	mov.b64 	%fd133, %rd96;
	setp.lt.s32 	%p65, %r144, %r193;
	setp.lt.f64 	%p66, %fd372, %fd133;
	selp.f64 	%fd134, %fd133, %fd372, %p66;
	selp.f64 	%fd135, %fd134, %fd372, %p65;
	mov.b64 	%rd97, %fd135;
	mov.b64 	{%r156, %r161}, %rd97;
	mov.b32 	%r162, 2;
	// begin inline asm
	shfl.sync.down.b32 %r155, %r156, %r162, %r193, %r194;
	// end inline asm
	// begin inline asm
	shfl.sync.down.b32 %r160, %r161, %r162, %r193, %r194;
	// end inline asm
	mov.b64 	%rd98, {%r155, %r160};
	mov.b64 	%fd136, %rd98;
	add.s32 	%r199, %r144, 2;
	setp.gt.s32 	%p67, %r199, %r193;
	setp.lt.f64 	%p68, %fd135, %fd136;
	selp.f64 	%fd137, %fd136, %fd135, %p68;
	selp.f64 	%fd138, %fd135, %fd137, %p67;
	mov.b64 	%rd99, %fd138;
	mov.b64 	{%r166, %r171}, %rd99;
	mov.b32 	%r172, 4;
	// begin inline asm
	shfl.sync.down.b32 %r165, %r166, %r172, %r193, %r194;
	// end inline asm
	// begin inline asm
	shfl.sync.down.b32 %r170, %r171, %r172, %r193, %r194;
	// end inline asm
	mov.b64 	%rd100, {%r165, %r170};
	mov.b64 	%fd139, %rd100;
	add.s32 	%r200, %r144, 4;
	setp.gt.s32 	%p69, %r200, %r193;
	setp.lt.f64 	%p70, %fd138, %fd139;
	selp.f64 	%fd140, %fd139, %fd138, %p70;
	selp.f64 	%fd141, %fd138, %fd140, %p69;
	mov.b64 	%rd101, %fd141;
	mov.b64 	{%r176, %r181}, %rd101;
	mov.b32 	%r182, 8;
	// begin inline asm
	shfl.sync.down.b32 %r175, %r176, %r182, %r193, %r194;
	// end inline asm
	// begin inline asm
	shfl.sync.down.b32 %r180, %r181, %r182, %r193, %r194;
	// end inline asm
	mov.b64 	%rd102, {%r175, %r180};
	mov.b64 	%fd142, %rd102;
	add.s32 	%r201, %r144, 8;
	setp.gt.s32 	%p71, %r201, %r193;
	setp.lt.f64 	%p72, %fd141, %fd142;
	selp.f64 	%fd143, %fd142, %fd141, %p72;
	selp.f64 	%fd144, %fd141, %fd143, %p71;
	mov.b64 	%rd103, %fd144;
	mov.b64 	{%r186, %r191}, %rd103;
	mov.b32 	%r192, 16;
	// begin inline asm
	shfl.sync.down.b32 %r185, %r186, %r192, %r193, %r194;
	// end inline asm
	// begin inline asm
	shfl.sync.down.b32 %r190, %r191, %r192, %r193, %r194;
	// end inline asm
	mov.b64 	%rd104, {%r185, %r190};
	mov.b64 	%fd145, %rd104;
	add.s32 	%r202, %r144, 16;
	setp.gt.s32 	%p73, %r202, %r193;
	setp.lt.f64 	%p74, %fd144, %fd145;
	selp.f64 	%fd146, %fd145, %fd144, %p74;
	selp.f64 	%fd380, %fd144, %fd146, %p73;
	setp.ne.s32 	%p75, %r144, 0;
	@%p75 bra 	$L__BB3_56;
	shr.u32 	%r203, %r35, 2;
	and.b32  	%r204, %r203, 248;
	mov.u32 	%r205, _ZZN3cub18CUB_300001_SM_10006detail6reduce28DeviceReduceSingleTileKernelINS2_10policy_hubIdjN4cuda3__47maximumIvEEE10Policy1000EPdSB_jS8_ddNS5_3std3__410__identityEEEvT0_T1_T2_T3_T4_T6_E12temp_storage;
	add.s32 	%r206, %r205, %r204;
	st.shared.f64 	[%r206+8], %fd380;
$L__BB3_56:
	bar.sync 	0;
	setp.ne.s32 	%p76, %r35, 0;
	@%p76 bra 	$L__BB3_74;
	setp.gt.u32 	%p77, %r69, 32;
	ld.shared.f64 	%fd147, [_ZZN3cub18CUB_300001_SM_10006detail6reduce28DeviceReduceSingleTileKernelINS2_10policy_hubIdjN4cuda3__47maximumIvEEE10Policy1000EPdSB_jS8_ddNS5_3std3__410__identityEEEvT0_T1_T2_T3_T4_T6_E12temp_storage+16];
	setp.lt.f64 	%p78, %fd380, %fd147;
	selp.f64 	%fd149, %fd147, %fd380, %p78;
	selp.f64 	%fd150, %fd149, %fd380, %p77;
	setp.gt.u32 	%p79, %r69, 64;
	ld.shared.f64 	%fd152, [_ZZN3cub18CUB_300001_SM_10006detail6reduce28DeviceReduceSingleTileKernelINS2_10policy_hubIdjN4cuda3__47maximumIvEEE10Policy1000EPdSB_jS8_ddNS5_3std3__410__identityEEEvT0_T1_T2_T3_T4_T6_E12temp_storage+24];
	setp.lt.f64 	%p80, %fd150, %fd152;
	selp.f64 	%fd154, %fd152, %fd150, %p80;
	selp.f64 	%fd155, %fd154, %fd150, %p79;
	setp.gt.u32 	%p81, %r69, 96;
	ld.shared.f64 	%fd157, [_ZZN3cub18CUB_300001_SM_10006detail6reduce28DeviceReduceSingleTileKernelINS2_10policy_hubIdjN4cuda3__47maximumIvEEE10Policy1000EPdSB_jS8_ddNS5_3std3__410__identityEEEvT0_T1_T2_T3_T4_T6_E12temp_storage+32];
	setp.lt.f64 	%p82, %fd155, %fd157;
	selp.f64 	%fd159, %fd157, %fd155, %p82;
	selp.f64 	%fd160, %fd159, %fd155, %p81;
	setp.gt.u32 	%p83, %r69, 128;
	ld.shared.f64 	%fd162, [_ZZN3cub18CUB_300001_SM_10006detail6reduce28DeviceReduceSingleTileKernelINS2_10policy_hubIdjN4cuda3__47maximumIvEEE10Policy1000EPdSB_jS8_ddNS5_3std3__410__identityEEEvT0_T1_T2_T3_T4_T6_E12temp_storage+40];
	setp.lt.f64 	%p84, %fd160, %fd162;
	selp.f64 	%fd164, %fd162, %fd160, %p84;
	selp.f64 	%fd165, %fd164, %fd160, %p83;
	setp.gt.u32 	%p85, %r69, 160;
	ld.shared.f64 	%fd167, [_ZZN3cub18CUB_300001_SM_10006detail6reduce28DeviceReduceSingleTileKernelINS2_10policy_hubIdjN4cuda3__47maximumIvEEE10Policy1000EPdSB_jS8_ddNS5_3std3__410__identityEEEvT0_T1_T2_T3_T4_T6_E12temp_storage+48];
	setp.lt.f64 	%p86, %fd165, %fd167;
	selp.f64 	%fd169, %fd167, %fd165, %p86;
	selp.f64 	%fd170, %fd169, %fd165, %p85;
	setp.gt.u32 	%p87, %r69, 192;
	ld.shared.f64 	%fd172, [_ZZN3cub18CUB_300001_SM_10006detail6reduce28DeviceReduceSingleTileKernelINS2_10policy_hubIdjN4cuda3__47maximumIvEEE10Policy1000EPdSB_jS8_ddNS5_3std3__410__identityEEEvT0_T1_T2_T3_T4_T6_E12temp_storage+56];
	setp.lt.f64 	%p88, %fd170, %fd172;
	selp.f64 	%fd174, %fd172, %fd170, %p88;
	selp.f64 	%fd175, %fd174, %fd170, %p87;
	setp.gt.u32 	%p89, %r69, 224;
	ld.shared.f64 	%fd177, [_ZZN3cub18CUB_300001_SM_10006detail6reduce28DeviceReduceSingleTileKernelINS2_10policy_hubIdjN4cuda3__47maximumIvEEE10Policy1000EPdSB_jS8_ddNS5_3std3__410__identityEEEvT0_T1_T2_T3_T4_T6_E12temp_storage+64];
	setp.lt.f64 	%p90, %fd175, %fd177;
	selp.f64 	%fd179, %fd177, %fd175, %p90;
	selp.f64 	%fd380, %fd179, %fd175, %p89;
	bra.uni 	$L__BB3_74;
$L__BB3_58:
	mov.u32 	%r47, %tid.x;
	mul.wide.u32 	%rd35, %r47, 8;
	add.s64 	%rd20, %rd16, %rd35;
	// begin inline asm
	ld.global.nc.u64 %rd19, [%rd20];
	// end inline asm
	mov.b64 	%fd59, %rd19;
	add.s64 	%rd22, %rd20, 2048;
	// begin inline asm
	ld.global.nc.u64 %rd21, [%rd22];
	// end inline asm
	mov.b64 	%fd60, %rd21;
	add.s64 	%rd24, %rd20, 4096;
	// begin inline asm
	ld.global.nc.u64 %rd23, [%rd24];
	// end inline asm
	mov.b64 	%fd61, %rd23;
	add.s64 	%rd26, %rd20, 6144;
	// begin inline asm
	ld.global.nc.u64 %rd25, [%rd26];
	// end inline asm
	mov.b64 	%fd62, %rd25;
	add.s64 	%rd28, %rd20, 8192;
	// begin inline asm
	ld.global.nc.u64 %rd27, [%rd28];
	// end inline asm
	mov.b64 	%fd63, %rd27;
	add.s64 	%rd30, %rd20, 10240;
	// begin inline asm
	ld.global.nc.u64 %rd29, [%rd30];
	// end inline asm
	mov.b64 	%fd64, %rd29;
	add.s64 	%rd32, %rd20, 12288;
	// begin inline asm
	ld.global.nc.u64 %rd31, [%rd32];
	// end inline asm
	mov.b64 	%fd65, %rd31;
	add.s64 	%rd34, %rd20, 14336;
	// begin inline asm
	ld.global.nc.u64 %rd33, [%rd34];
	// end inline asm
	mov.b64 	%fd66, %rd33;
	setp.lt.f64 	%p4, %fd59, %fd60;
	selp.f64 	%fd67, %fd60, %fd59, %p4;
	setp.lt.f64 	%p5, %fd67, %fd61;
	selp.f64 	%fd68, %fd61, %fd67, %p5;
	setp.lt.f64 	%p6, %fd68, %fd62;
	selp.f64 	%fd69, %fd62, %fd68, %p6;
	setp.lt.f64 	%p7, %fd69, %fd63;
	selp.f64 	%fd70, %fd63, %fd69, %p7;
	setp.lt.f64 	%p8, %fd70, %fd64;
	selp.f64 	%fd71, %fd64, %fd70, %p8;
	setp.lt.f64 	%p9, %fd71, %fd65;
	selp.f64 	%fd72, %fd65, %fd71, %p9;
	setp.lt.f64 	%p10, %fd72, %fd66;
	selp.f64 	%fd379, %fd66, %fd72, %p10;
	add.s32 	%r48, %r69, -2048;
	setp.lt.u32 	%p11, %r48, 2048;
	mov.b32 	%r475, 2048;
	@%p11 bra 	$L__BB3_62;
	mov.b32 	%r475, 2048;
$L__BB3_60:
	add.s32 	%r72, %r47, %r475;
	mul.wide.u32 	%rd52, %r72, 8;
	add.s64 	%rd37, %rd16, %rd52;
	// begin inline asm
	ld.global.nc.u64 %rd36, [%rd37];
	// end inline asm
	mov.b64 	%fd73, %rd36;
	mul.wide.u32 	%rd53, %r475, 8;
	add.s64 	%rd54, %rd20, %rd53;
	add.s64 	%rd39, %rd54, 2048;
	// begin inline asm
	ld.global.nc.u64 %rd38, [%rd39];
	// end inline asm
	mov.b64 	%fd74, %rd38;
	add.s64 	%rd41, %rd54, 4096;
	// begin inline asm
	ld.global.nc.u64 %rd40, [%rd41];
	// end inline asm
	mov.b64 	%fd75, %rd40;
	add.s64 	%rd43, %rd54, 6144;
	// begin inline asm
	ld.global.nc.u64 %rd42, [%rd43];
	// end inline asm
	mov.b64 	%fd76, %rd42;
	add.s64 	%rd45, %rd54, 8192;
	// begin inline asm
	ld.global.nc.u64 %rd44, [%rd45];
	// end inline asm
	mov.b64 	%fd77, %rd44;
	add.s64 	%rd47, %rd54, 10240;
	// begin inline asm
	ld.global.nc.u64 %rd46, [%rd47];
	// end inline asm
	mov.b64 	%fd78, %rd46;
	add.s64 	%rd49, %rd54, 12288;
	// begin inline asm
	ld.global.nc.u64 %rd48, [%rd49];
	// end inline asm
	mov.b64 	%fd79, %rd48;
	add.s64 	%rd51, %rd54, 14336;
	// begin inline asm
	ld.global.nc.u64 %rd50, [%rd51];
	// end inline asm
	mov.b64 	%fd80, %rd50;
	setp.lt.f64 	%p12, %fd379, %fd73;
	selp.f64 	%fd81, %fd73, %fd379, %p12;
	setp.lt.f64 	%p13, %fd81, %fd74;
	selp.f64 	%fd82, %fd74, %fd81, %p13;
	setp.lt.f64 	%p14, %fd82, %fd75;
	selp.f64 	%fd83, %fd75, %fd82, %p14;
	setp.lt.f64 	%p15, %fd83, %fd76;
	selp.f64 	%fd84, %fd76, %fd83, %p15;
	setp.lt.f64 	%p16, %fd84, %fd77;
	selp.f64 	%fd85, %fd77, %fd84, %p16;
	setp.lt.f64 	%p17, %fd85, %fd78;
	selp.f64 	%fd86, %fd78, %fd85, %p17;
	setp.lt.f64 	%p18, %fd86, %fd79;
	selp.f64 	%fd87, %fd79, %fd86, %p18;
	setp.lt.f64 	%p19, %fd87, %fd80;
	selp.f64 	%fd379, %fd80, %fd87, %p19;
	sub.s32 	%r73, %r69, %r475;
	setp.lt.u32 	%p20, %r73, 2048;
	@%p20 bra 	$L__BB3_70;
	add.s32 	%r475, %r475, 2048;
	setp.le.u32 	%p21, %r475, %r48;
	@%p21 bra 	$L__BB3_60;
$L__BB3_62:
	setp.le.u32 	%p22, %r69, %r475;
	@%p22 bra 	$L__BB3_70;
	sub.s32 	%r52, %r69, %r475;
	setp.ge.s32 	%p23, %r47, %r52;
	@%p23 bra 	$L__BB3_70;
	not.b32 	%r74, %r47;
	add.s32 	%r75, %r69, %r74;
	sub.s32 	%r53, %r75, %r475;
	and.b32  	%r76, %r53, 768;
	setp.eq.s32 	%p24, %r76, 768;
	mov.u32 	%r479, %r47;
	@%p24 bra 	$L__BB3_67;
	add.s32 	%r477, %r47, %r475;
	shr.u32 	%r77, %r53, 8;
	add.s32 	%r78, %r77, 1;
	and.b32  	%r79, %r78, 3;
	neg.s32 	%r476, %r79;
	mov.u32 	%r479, %r47;
$L__BB3_66:
	.pragma "nounroll";
	mul.wide.u32 	%rd57, %r477, 8;
	add.s64 	%rd56, %rd16, %rd57;
	// begin inline asm
	ld.global.nc.u64 %rd55, [%rd56];
	// end inline asm
	mov.b64 	%fd89, %rd55;
	setp.lt.f64 	%p25, %fd379, %fd89;
	selp.f64 	%fd379, %fd89, %fd379, %p25;
	add.s32 	%r479, %r479, 256;
	add.s32 	%r477, %r477, 256;
	add.s32 	%r476, %r476, 1;
	setp.ne.s32 	%p26, %r476, 0;
	@%p26 bra 	$L__BB3_66;
$L__BB3_67:
	setp.lt.u32 	%p27, %r53, 768;
	@%p27 bra 	$L__BB3_70;
	add.s32 	%r481, %r479, 512;
	add.s32 	%r480, %r479, %r475;
$L__BB3_69:
	mul.wide.u32 	%rd66, %r480, 8;
	add.s64 	%rd59, %rd16, %rd66;
	// begin inline asm
	ld.global.nc.u64 %rd58, [%rd59];
	// end inline asm
	mov.b64 	%fd90, %rd58;
	setp.lt.f64 	%p28, %fd379, %fd90;
	selp.f64 	%fd91, %fd90, %fd379, %p28;
	add.s32 	%r80, %r480, 256;
	mul.wide.u32 	%rd67, %r80, 8;
	add.s64 	%rd61, %rd16, %rd67;
	// begin inline asm
	ld.global.nc.u64 %rd60, [%rd61];
	// end inline asm
	mov.b64 	%fd92, %rd60;
	setp.lt.f64 	%p29, %fd91, %fd92;
	selp.f64 	%fd93, %fd92, %fd91, %p29;
	add.s32 	%r81, %r480, 512;
	mul.wide.u32 	%rd68, %r81, 8;
	add.s64 	%rd63, %rd16, %rd68;
	// begin inline asm
	ld.global.nc.u64 %rd62, [%rd63];
	// end inline asm
	mov.b64 	%fd94, %rd62;
	setp.lt.f64 	%p30, %fd93, %fd94;
	selp.f64 	%fd95, %fd94, %fd93, %p30;
	add.s32 	%r82, %r480, 768;
	mul.wide.u32 	%rd69, %r82, 8;
	add.s64 	%rd65, %rd16, %rd69;
	// begin inline asm
	ld.global.nc.u64 %rd64, [%rd65];
	// end inline asm
	mov.b64 	%fd96, %rd64;
	setp.lt.f64 	%p31, %fd95, %fd96;
	selp.f64 	%fd379, %fd96, %fd95, %p31;
	add.s32 	%r67, %r481, 1024;
	add.s32 	%r83, %r481, 512;
	add.s32 	%r480, %r480, 1024;
	setp.lt.s32 	%p32, %r83, %r52;
	mov.u32 	%r481, %r67;
	@%p32 bra 	$L__BB3_69;
$L__BB3_70:
	// begin inline asm
	mov.u32 %r84, %laneid;
	// end inline asm
	mov.b64 	%rd70, %fd379;
	mov.b64 	{%r86, %r91}, %rd70;
	mov.b32 	%r92, 1;
	mov.b32 	%r133, 31;
	mov.b32 	%r134, -1;
	// begin inline asm
	shfl.sync.down.b32 %r85, %r86, %r92, %r133, %r134;
	// end inline asm
	// begin inline asm
	shfl.sync.down.b32 %r90, %r91, %r92, %r133, %r134;
	// end inline asm
	mov.b64 	%rd71, {%r85, %r90};
	mov.b64 	%fd97, %rd71;
	setp.gt.s32 	%p33, %r84, 30;
	setp.lt.f64 	%p34, %fd379, %fd97;
	selp.f64 	%fd98, %fd97, %fd379, %p34;
	selp.f64 	%fd99, %fd379, %fd98, %p33;
	mov.b64 	%rd72, %fd99;
	mov.b64 	{%r96, %r101}, %rd72;
	mov.b32 	%r102, 2;
	// begin inline asm
	shfl.sync.down.b32 %r95, %r96, %r102, %r133, %r134;
	// end inline asm
	// begin inline asm
	shfl.sync.down.b32 %r100, %r101, %r102, %r133, %r134;
	// end inline asm
	mov.b64 	%rd73, {%r95, %r100};
	mov.b64 	%fd100, %rd73;
	setp.gt.s32 	%p35, %r84, 29;
	setp.lt.f64 	%p36, %fd99, %fd100;
	selp.f64 	%fd101, %fd100, %fd99, %p36;
	selp.f64 	%fd102, %fd99, %fd101, %p35;
	mov.b64 	%rd74, %fd102;
	mov.b64 	{%r106, %r111}, %rd74;
	mov.b32 	%r112, 4;
	// begin inline asm
	shfl.sync.down.b32 %r105, %r106, %r112, %r133, %r134;
	// end inline asm
	// begin inline asm
	shfl.sync.down.b32 %r110, %r111, %r112, %r133, %r134;
	// end inline asm
	mov.b64 	%rd75, {%r105, %r110};
	mov.b64 	%fd103, %rd75;
	setp.gt.s32 	%p37, %r84, 27;
	setp.lt.f64 	%p38, %fd102, %fd103;
	selp.f64 	%fd104, %fd103, %fd102, %p38;
	selp.f64 	%fd105, %fd102, %fd104, %p37;
	mov.b64 	%rd76, %fd105;
	mov.b64 	{%r116, %r121}, %rd76;
	mov.b32 	%r122, 8;
	// begin inline asm
	shfl.sync.down.b32 %r115, %r116, %r122, %r133, %r134;
	// end inline asm
	// begin inline asm
	shfl.sync.down.b32 %r120, %r121, %r122, %r133, %r134;
	// end inline asm
	mov.b64 	%rd77, {%r115, %r120};
	mov.b64 	%fd106, %rd77;
	setp.gt.s32 	%p39, %r84, 23;
	setp.lt.f64 	%p40, %fd105, %fd106;
	selp.f64 	%fd107, %fd106, %fd105, %p40;
	selp.f64 	%fd108, %fd105, %fd107, %p39;
	mov.b64 	%rd78, %fd108;
	mov.b64 	{%r126, %r131}, %rd78;
	mov.b32 	%r132, 16;
	// begin inline asm
	shfl.sync.down.b32 %r125, %r126, %r132, %r133, %r134;
	// end inline asm
	// begin inline asm
	shfl.sync.down.b32 %r130, %r131, %r132, %r133, %r134;
	// end inline asm
	mov.b64 	%rd79, {%r125, %r130};
	mov.b64 	%fd109, %rd79;
	setp.gt.s32 	%p41, %r84, 15;
	setp.lt.f64 	%p42, %fd108, %fd109;
	selp.f64 	%fd54, %fd109, %fd108, %p42;
	selp.f64 	%fd380, %fd108, %fd54, %p41;
	setp.ne.s32 	%p43, %r84, 0;
	@%p43 bra 	$L__BB3_72;
	shr.u32 	%r135, %r47, 2;
	and.b32  	%r136, %r135, 248;
	mov.u32 	%r137, _ZZN3cub18CUB_300001_SM_10006detail6reduce28DeviceReduceSingleTileKernelINS2_10policy_hubIdjN4cuda3__47maximumIvEEE10Policy1000EPdSB_jS8_ddNS5_3std3__410__identityEEEvT0_T1_T2_T3_T4_T6_E12temp_storage;
	add.s32 	%r138, %r137, %r136;
	st.shared.f64 	[%r138+8], %fd54;
$L__BB3_72:
	bar.sync 	0;
	setp.ne.s32 	%p44, %r47, 0;
	@%p44 bra 	$L__BB3_74;
	ld.shared.f64 	%fd110, [_ZZN3cub18CUB_300001_SM_10006detail6reduce28DeviceReduceSingleTileKernelINS2_10policy_hubIdjN4cuda3__47maximumIvEEE10Policy1000EPdSB_jS8_ddNS5_3std3__410__identityEEEvT0_T1_T2_T3_T4_T6_E12temp_storage+16];
	setp.lt.f64 	%p45, %fd380, %fd110;
	selp.f64 	%fd111, %fd110, %fd380, %p45;
	ld.shared.f64 	%fd112, [_ZZN3cub18CUB_300001_SM_10006detail6reduce28DeviceReduceSingleTileKernelINS2_10policy_hubIdjN4cuda3__47maximumIvEEE10Policy1000EPdSB_jS8_ddNS5_3std3__410__identityEEEvT0_T1_T2_T3_T4_T6_E12temp_storage+24];
	setp.lt.f64 	%p46, %fd111, %fd112;
	selp.f64 	%fd113, %fd112, %fd111, %p46;
	ld.shared.f64 	%fd114, [_ZZN3cub18CUB_300001_SM_10006detail6reduce28DeviceReduceSingleTileKernelINS2_10policy_hubIdjN4cuda3__47maximumIvEEE10Policy1000EPdSB_jS8_ddNS5_3std3__410__identityEEEvT0_T1_T2_T3_T4_T6_E12temp_storage+32];
	setp.lt.f64 	%p47, %fd113, %fd114;
	selp.f64 	%fd115, %fd114, %fd113, %p47;
	ld.shared.f64 	%fd116, [_ZZN3cub18CUB_300001_SM_10006detail6reduce28DeviceReduceSingleTileKernelINS2_10policy_hubIdjN4cuda3__47maximumIvEEE10Policy1000EPdSB_jS8_ddNS5_3std3__410__identityEEEvT0_T1_T2_T3_T4_T6_E12temp_storage+40];
	setp.lt.f64 	%p48, %fd115, %fd116;
	selp.f64 	%fd117, %fd116, %fd115, %p48;
	ld.shared.f64 	%fd118, [_ZZN3cub18CUB_300001_SM_10006detail6reduce28DeviceReduceSingleTileKernelINS2_10policy_hubIdjN4cuda3__47maximumIvEEE10Policy1000EPdSB_jS8_ddNS5_3std3__410__identityEEEvT0_T1_T2_T3_T4_T6_E12temp_storage+48];
	setp.lt.f64 	%p49, %fd117, %fd118;
	selp.f64 	%fd119, %fd118, %fd117, %p49;
	ld.shared.f64 	%fd120, [_ZZN3cub18CUB_300001_SM_10006detail6reduce28DeviceReduceSingleTileKernelINS2_10policy_hubIdjN4cuda3__47maximumIvEEE10Policy1000EPdSB_jS8_ddNS5_3std3__410__identityEEEvT0_T1_T2_T3_T4_T6_E12temp_storage+56];
	setp.lt.f64 	%p50, %fd119, %fd120;
	selp.f64 	%fd121, %fd120, %fd119, %p50;
	ld.shared.f64 	%fd122, [_ZZN3cub18CUB_300001_SM_10006detail6reduce28DeviceReduceSingleTileKernelINS2_10policy_hubIdjN4cuda3__47maximumIvEEE10Policy1000EPdSB_jS8_ddNS5_3std3__410__identityEEEvT0_T1_T2_T3_T4_T6_E12temp_storage+64];
	setp.lt.f64 	%p51, %fd121, %fd122;
	selp.f64 	%fd380, %fd122, %fd121, %p51;
$L__BB3_74:
	mov.u32 	%r454, %tid.x;
	setp.ne.s32 	%p217, %r454, 0;
	@%p217 bra 	$L__BB3_76;
	setp.lt.f64 	%p218, %fd58, %fd380;
	selp.f64 	%fd353, %fd380, %fd58, %p218;
	st.global.f64 	[%rd1], %fd353;
$L__BB3_76:
	ret;

}
	// .globl	_ZN3cub18CUB_300001_SM_10006detail6reduce18DeviceReduceKernelINS2_10policy_hubIdjN4cuda3__47maximumIvEEE10Policy1000EPdjS8_dNS5_3std3__410__identityEEEvT0_PT3_T1_NS0_13GridEvenShareISI_EET2_T4_
.visible .entry _ZN3cub18CUB_300001_SM_10006detail6reduce18DeviceReduceKernelINS2_10policy_hubIdjN4cuda3__47maximumIvEEE10Policy1000EPdjS8_dNS5_3std3__410__identityEEEvT0_PT3_T1_NS0_13GridEvenShareISI_EET2_T4_(
	.param .u64 .ptr .align 1 _ZN3cub18CUB_300001_SM_10006detail6reduce18DeviceReduceKernelINS2_10policy_hubIdjN4cuda3__47maximumIvEEE10Policy1000EPdjS8_dNS5_3std3__410__identityEEEvT0_PT3_T1_NS0_13GridEvenShareISI_EET2_T4__param_0,
	.param .u64 .ptr .align 1 _ZN3cub18CUB_300001_SM_10006detail6reduce18DeviceReduceKernelINS2_10policy_hubIdjN4cuda3__47maximumIvEEE10Policy1000EPdjS8_dNS5_3std3__410__identityEEEvT0_PT3_T1_NS0_13GridEvenShareISI_EET2_T4__param_1,
	.param .u32 _ZN3cub18CUB_300001_SM_10006detail6reduce18DeviceReduceKernelINS2_10policy_hubIdjN4cuda3__47maximumIvEEE10Policy1000EPdjS8_dNS5_3std3__410__identityEEEvT0_PT3_T1_NS0_13GridEvenShareISI_EET2_T4__param_2,
	.param .align 4 .b8 _ZN3cub18CUB_300001_SM_10006detail6reduce18DeviceReduceKernelINS2_10policy_hubIdjN4cuda3__47maximumIvEEE10Policy1000EPdjS8_dNS5_3std3__410__identityEEEvT0_PT3_T1_NS0_13GridEvenShareISI_EET2_T4__param_3[40],
	.param .align 1 .b8 _ZN3cub18CUB_300001_SM_10006detail6reduce18DeviceReduceKernelINS2_10policy_hubIdjN4cuda3__47maximumIvEEE10Policy1000EPdjS8_dNS5_3std3__410__identityEEEvT0_PT3_T1_NS0_13GridEvenShareISI_EET2_T4__param_4[1],
	.param .align 1 .b8 _ZN3cub18CUB_300001_SM_10006detail6reduce18DeviceReduceKernelINS2_10policy_hubIdjN4cuda3__47maximumIvEEE10Policy1000EPdjS8_dNS5_3std3__410__identityEEEvT0_PT3_T1_NS0_13GridEvenShareISI_EET2_T4__param_5[1]
)
.maxntid 256
{
	.reg .pred 	%p<217>;
	.reg .b32 	%r<542>;
	.reg .b64 	%rd<197>;
	.reg .b64 	%fd<375>;
	// demoted variable
	.shared .align 8 .b8 _ZZN3cub18CUB_300001_SM_10006detail6reduce18DeviceReduceKernelINS2_10policy_hubIdjN4cuda3__47maximumIvEEE10Policy1000EPdjS8_dNS5_3std3__410__identityEEEvT0_PT3_T1_NS0_13GridEvenShareISI_EET2_T4_E12temp_storage[80];
	ld.param.u32 	%r1, [_ZN3cub18CUB_300001_SM_10006detail6reduce18DeviceReduceKernelINS2_10policy_hubIdjN4cuda3__47maximumIvEEE10Policy1000EPdjS8_dNS5_3std3__410__identityEEEvT0_PT3_T1_NS0_13GridEvenShareISI_EET2_T4__param_3+20];
	ld.param.u64 	%rd1, [_ZN3cub18CUB_300001_SM_10006detail6reduce18DeviceReduceKernelINS2_10policy_hubIdjN4cuda3__47maximumIvEEE10Policy1000EPdjS8_dNS5_3std3__410__identityEEEvT0_PT3_T1_NS0_13GridEvenShareISI_EET2_T4__param_0];
	ld.param.u32 	%r2, [_ZN3cub18CUB_300001_SM_10006detail6reduce18DeviceReduceKernelINS2_10policy_hubIdjN4cuda3__47maximumIvEEE10Policy1000EPdjS8_dNS5_3std3__410__identityEEEvT0_PT3_T1_NS0_13GridEvenShareISI_EET2_T4__param_3+24];
	mov.u32 	%r3, %ctaid.x;
	shl.b32 	%r4, %r2, 11;
	shl.b32 	%r5, %r3, 11;
	and.b64  	%rd3, %rd1, 31;
	setp.ne.s64 	%p1, %rd3, 0;
	@%p1 bra 	$L__BB4_36;
	sub.s32 	%r6, %r1, %r5;
	setp.gt.u32 	%p109, %r6, 2047;
	@%p109 bra 	$L__BB4_20;
	mov.u32 	%r7, %tid.x;
	setp.ge.u32 	%p158, %r7, %r6;
	mov.f64 	%fd355, 0d0000000000000000;
	mov.u32 	%r512, %r7;
	@%p158 bra 	$L__BB4_4;
	add.s32 	%r378, %r5, %r7;
	mul.wide.u32 	%rd157, %r378, 8;
	add.s64 	%rd156, %rd1, %rd157;
	// begin inline asm
	ld.global.nc.u64 %rd155, [%rd156];
	// end inline asm
	mov.b64 	%fd355, %rd155;
	add.s32 	%r512, %r7, 256;
$L__BB4_4:
	setp.ge.u32 	%p159, %r512, %r6;
	@%p159 bra 	$L__BB4_11;
	not.b32 	%r379, %r512;
	add.s32 	%r10, %r1, %r379;
	and.b32  	%r380, %r10, 768;
	setp.eq.s32 	%p160, %r380, 768;
	@%p160 bra 	$L__BB4_8;
	add.s32 	%r510, %r512, %r5;
	shr.u32 	%r381, %r10, 8;
	add.s32 	%r382, %r381, 1;
	and.b32  	%r383, %r382, 3;
	neg.s32 	%r509, %r383;
$L__BB4_7:
	.pragma "nounroll";
	mul.wide.u32 	%rd160, %r510, 8;
	add.s64 	%rd159, %rd1, %rd160;
	// begin inline asm
	ld.global.nc.u64 %rd158, [%rd159];
	// end inline asm
	mov.b64 	%fd269, %rd158;
	setp.lt.f64 	%p161, %fd355, %fd269;
	selp.f64 	%fd355, %fd269, %fd355, %p161;
	add.s32 	%r512, %r512, 256;
	add.s32 	%r510, %r510, 256;
	add.s32 	%r509, %r509, 1;
	setp.ne.s32 	%p162, %r509, 0;
	@%p162 bra 	$L__BB4_7;
$L__BB4_8:
	sub.s32 	%r384, %r10, %r5;
	setp.lt.u32 	%p163, %r384, 768;
	@%p163 bra 	$L__BB4_11;
	add.s32 	%r514, %r512, 512;
	add.s32 	%r513, %r512, %r5;
$L__BB4_10:
	mul.wide.u32 	%rd169, %r513, 8;
	add.s64 	%rd162, %rd1, %rd169;
	// begin inline asm
	ld.global.nc.u64 %rd161, [%rd162];
	// end inline asm
	mov.b64 	%fd270, %rd161;
	setp.lt.f64 	%p164, %fd355, %fd270;
	selp.f64 	%fd271, %fd270, %fd355, %p164;
	add.s32 	%r385, %r513, 256;
	mul.wide.u32 	%rd170, %r385, 8;
	add.s64 	%rd164, %rd1, %rd170;
	// begin inline asm
	ld.global.nc.u64 %rd163, [%rd164];
	// end inline asm
	mov.b64 	%fd272, %rd163;
	setp.lt.f64 	%p165, %fd271, %fd272;
	selp.f64 	%fd273, %fd272, %fd271, %p165;
	add.s32 	%r386, %r513, 512;
	mul.wide.u32 	%rd171, %r386, 8;
	add.s64 	%rd166, %rd1, %rd171;
	// begin inline asm
	ld.global.nc.u64 %rd165, [%rd166];
	// end inline asm
	mov.b64 	%fd274, %rd165;
	setp.lt.f64 	%p166, %fd273, %fd274;
	selp.f64 	%fd275, %fd274, %fd273, %p166;
	add.s32 	%r387, %r513, 768;
	mul.wide.u32 	%rd172, %r387, 8;
	add.s64 	%rd168, %rd1, %rd172;
	// begin inline asm
	ld.global.nc.u64 %rd167, [%rd168];
	// end inline asm
	mov.b64 	%fd276, %rd167;
	setp.lt.f64 	%p167, %fd275, %fd276;
	selp.f64 	%fd355, %fd276, %fd275, %p167;
	add.s32 	%r24, %r514, 1024;
	add.s32 	%r388, %r514, 512;
	add.s32 	%r513, %r513, 1024;
	setp.lt.s32 	%p168, %r388, %r6;
	mov.u32 	%r514, %r24;
	@%p168 bra 	$L__BB4_10;
$L__BB4_11:
	setp.lt.u32 	%p169, %r6, 256;
	@%p169 bra 	$L__BB4_16;
	// begin inline asm
	mov.u32 %r452, %laneid;
	// end inline asm
	mov.b64 	%rd183, %fd355;
	mov.b64 	{%r454, %r459}, %rd183;
	mov.b32 	%r460, 1;
	mov.b32 	%r501, 31;
	mov.b32 	%r502, -1;
	// begin inline asm
	shfl.sync.down.b32 %r453, %r454, %r460, %r501, %r502;
	// end inline asm
	// begin inline asm
	shfl.sync.down.b32 %r458, %r459, %r460, %r501, %r502;
	// end inline asm
	mov.b64 	%rd184, {%r453, %r458};
	mov.b64 	%fd324, %rd184;
	setp.gt.s32 	%p197, %r452, 30;
	setp.lt.f64 	%p198, %fd355, %fd324;
	selp.f64 	%fd325, %fd324, %fd355, %p198;
	selp.f64 	%fd326, %fd355, %fd325, %p197;
	mov.b64 	%rd185, %fd326;
	mov.b64 	{%r464, %r469}, %rd185;
	mov.b32 	%r470, 2;
	// begin inline asm
	shfl.sync.down.b32 %r463, %r464, %r470, %r501, %r502;
	// end inline asm
	// begin inline asm
	shfl.sync.down.b32 %r468, %r469, %r470, %r501, %r502;
	// end inline asm
	mov.b64 	%rd186, {%r463, %r468};
	mov.b64 	%fd327, %rd186;
	setp.gt.s32 	%p199, %r452, 29;
	setp.lt.f64 	%p200, %fd326, %fd327;
	selp.f64 	%fd328, %fd327, %fd326, %p200;
	selp.f64 	%fd329, %fd326, %fd328, %p199;
	mov.b64 	%rd187, %fd329;
	mov.b64 	{%r474, %r479}, %rd187;
	mov.b32 	%r480, 4;
	// begin inline asm
	shfl.sync.down.b32 %r473, %r474, %r480, %r501, %r502;
	// end inline asm
	// begin inline asm
	shfl.sync.down.b32 %r478, %r479, %r480, %r501, %r502;
	// end inline asm
	mov.b64 	%rd188, {%r473, %r478};
	mov.b64 	%fd330, %rd188;
	setp.gt.s32 	%p201, %r452, 27;
	setp.lt.f64 	%p202, %fd329, %fd330;
	selp.f64 	%fd331, %fd330, %fd329, %p202;
	selp.f64 	%fd332, %fd329, %fd331, %p201;
	mov.b64 	%rd189, %fd332;
	mov.b64 	{%r484, %r489}, %rd189;
	mov.b32 	%r490, 8;
	// begin inline asm
	shfl.sync.down.b32 %r483, %r484, %r490, %r501, %r502;
	// end inline asm
	// begin inline asm
	shfl.sync.down.b32 %r488, %r489, %r490, %r501, %r502;
	// end inline asm
	mov.b64 	%rd190, {%r483, %r488};
	mov.b64 	%fd333, %rd190;
	setp.gt.s32 	%p203, %r452, 23;
	setp.lt.f64 	%p204, %fd332, %fd333;
	selp.f64 	%fd334, %fd333, %fd332, %p204;
	selp.f64 	%fd335, %fd332, %fd334, %p203;
	mov.b64 	%rd191, %fd335;
	mov.b64 	{%r494, %r499}, %rd191;
	mov.b32 	%r500, 16;
	// begin inline asm
	shfl.sync.down.b32 %r493, %r494, %r500, %r501, %r502;
	// end inline asm
	// begin inline asm
	shfl.sync.down.b32 %r498, %r499, %r500, %r501, %r502;
	// end inline asm
	mov.b64 	%rd192, {%r493, %r498};
	mov.b64 	%fd336, %rd192;
	setp.gt.s32 	%p205, %r452, 15;
	setp.lt.f64 	%p206, %fd335, %fd336;
	selp.f64 	%fd10, %fd336, %fd335, %p206;
	selp.f64 	%fd374, %fd335, %fd10, %p205;
	setp.ne.s32 	%p207, %r452, 0;
	@%p207 bra 	$L__BB4_14;
	shr.u32 	%r503, %r7, 2;
	and.b32  	%r504, %r503, 248;
	mov.u32 	%r505, _ZZN3cub18CUB_300001_SM_10006detail6reduce18DeviceReduceKernelINS2_10policy_hubIdjN4cuda3__47maximumIvEEE10Policy1000EPdjS8_dNS5_3std3__410__identityEEEvT0_PT3_T1_NS0_13GridEvenShareISI_EET2_T4_E12temp_storage;
	add.s32 	%r506, %r505, %r504;
	st.shared.f64 	[%r506+8], %fd10;
$L__BB4_14:
	bar.sync 	0;
	setp.ne.s32 	%p208, %r7, 0;
	@%p208 bra 	$L__BB4_71;
	ld.shared.f64 	%fd337, [_ZZN3cub18CUB_300001_SM_10006detail6reduce18DeviceReduceKernelINS2_10policy_hubIdjN4cuda3__47maximumIvEEE10Policy1000EPdjS8_dNS5_3std3__410__identityEEEvT0_PT3_T1_NS0_13GridEvenShareISI_EET2_T4_E12temp_storage+16];
	setp.lt.f64 	%p209, %fd374, %fd337;
	selp.f64 	%fd338, %fd337, %fd374, %p209;
	ld.shared.f64 	%fd339, [_ZZN3cub18CUB_300001_SM_10006detail6reduce18DeviceReduceKernelINS2_10policy_hubIdjN4cuda3__47maximumIvEEE10Policy1000EPdjS8_dNS5_3std3__410__identityEEEvT0_PT3_T1_NS0_13GridEvenShareISI_EET2_T4_E12temp_storage+24];
	setp.lt.f64 	%p210, %fd338, %fd339;
	selp.f64 	%fd340, %fd339, %fd338, %p210;
	ld.shared.f64 	%fd341, [_ZZN3cub18CUB_300001_SM_10006detail6reduce18DeviceReduceKernelINS2_10policy_hubIdjN4cuda3__47maximumIvEEE10Policy1000EPdjS8_dNS5_3std3__410__identityEEEvT0_PT3_T1_NS0_13GridEvenShareISI_EET2_T4_E12temp_storage+32];
	setp.lt.f64 	%p211, %fd340, %fd341;
	selp.f64 	%fd342, %fd341, %fd340, %p211;
	ld.shared.f64 	%fd343, [_ZZN3cub18CUB_300001_SM_10006detail6reduce18DeviceReduceKernelINS2_10policy_hubIdjN4cuda3__47maximumIvEEE10Policy1000EPdjS8_dNS5_3std3__410__identityEEEvT0_PT3_T1_NS0_13GridEvenShareISI_EET2_T4_E12temp_storage+40];
	setp.lt.f64 	%p212, %fd342, %fd343;
	selp.f64 	%fd344, %fd343, %fd342, %p212;
	ld.shared.f64 	%fd345, [_ZZN3cub18CUB_300001_SM_10006detail6reduce18DeviceReduceKernelINS2_10policy_hubIdjN4cuda3__47maximumIvEEE10Policy1000EPdjS8_dNS5_3std3__410__identityEEEvT0_PT3_T1_NS0_13GridEvenShareISI_EET2_T4_E12temp_storage+48];
	setp.lt.f64 	%p213, %fd344, %fd345;
	selp.f64 	%fd346, %fd345, %fd344, %p213;
	ld.shared.f64 	%fd347, [_ZZN3cub18CUB_300001_SM_10006detail6reduce18DeviceReduceKernelINS2_10policy_hubIdjN4cuda3__47maximumIvEEE10Policy1000EPdjS8_dNS5_3std3__410__identityEEEvT0_PT3_T1_NS0_13GridEvenShareISI_EET2_T4_E12temp_storage+56];
	setp.lt.f64 	%p214, %fd346, %fd347;
	selp.f64 	%fd348, %fd347, %fd346, %p214;
	ld.shared.f64 	%fd349, [_ZZN3cub18CUB_300001_SM_10006detail6reduce18DeviceReduceKernelINS2_10policy_hubIdjN4cuda3__47maximumIvEEE10Policy1000EPdjS8_dNS5_3std3__410__identityEEEvT0_PT3_T1_NS0_13GridEvenShareISI_EET2_T4_E12temp_storage+64];
	setp.lt.f64 	%p215, %fd348, %fd349;
	selp.f64 	%fd374, %fd349, %fd348, %p215;
	bra.uni 	$L__BB4_71;
$L__BB4_16:
	// begin inline asm
	mov.u32 %r389, %laneid;
	// end inline asm
	and.b32  	%r440, %r7, 992;
	add.s32 	%r441, %r440, 32;
	setp.gt.u32 	%p170, %r441, %r6;
	not.b32 	%r442, %r440;
	add.s32 	%r443, %r6, %r442;
	selp.b32 	%r438, %r443, 31, %p170;
	mov.b64 	%rd173, %fd355;
	mov.b64 	{%r391, %r396}, %rd173;
	mov.b32 	%r397, 1;
	mov.b32 	%r439, -1;
	// begin inline asm
	shfl.sync.down.b32 %r390, %r391, %r397, %r438, %r439;
	// end inline asm
	// begin inline asm
	shfl.sync.down.b32 %r395, %r396, %r397, %r438, %r439;
	// end inline asm
	mov.b64 	%rd174, {%r390, %r395};
	mov.b64 	%fd277, %rd174;
	setp.lt.s32 	%p171, %r389, %r438;
	setp.lt.f64 	%p172, %fd355, %fd277;
	selp.f64 	%fd278, %fd277, %fd355, %p172;
	selp.f64 	%fd279, %fd278, %fd355, %p171;
	mov.b64 	%rd175, %fd279;
	mov.b64 	{%r401, %r406}, %rd175;
	mov.b32 	%r407, 2;
	// begin inline asm
	shfl.sync.down.b32 %r400, %r401, %r407, %r438, %r439;
	// end inline asm
	// begin inline asm
	shfl.sync.down.b32 %r405, %r406, %r407, %r438, %r439;
	// end inline asm
	mov.b64 	%rd176, {%r400, %r405};
	mov.b64 	%fd280, %rd176;
	add.s32 	%r444, %r389, 2;
	setp.gt.s32 	%p173, %r444, %r438;
	setp.lt.f64 	%p174, %fd279, %fd280;
	selp.f64 	%fd281, %fd280, %fd279, %p174;
	selp.f64 	%fd282, %fd279, %fd281, %p173;
	mov.b64 	%rd177, %fd282;
	mov.b64 	{%r411, %r416}, %rd177;
	mov.b32 	%r417, 4;
	// begin inline asm
	shfl.sync.down.b32 %r410, %r411, %r417, %r438, %r439;
	// end inline asm
	// begin inline asm
	shfl.sync.down.b32 %r415, %r416, %r417, %r438, %r439;
	// end inline asm
	mov.b64 	%rd178, {%r410, %r415};
	mov.b64 	%fd283, %rd178;
	add.s32 	%r445, %r389, 4;
	setp.gt.s32 	%p175, %r445, %r438;
	setp.lt.f64 	%p176, %fd282, %fd283;
	selp.f64 	%fd284, %fd283, %fd282, %p176;
	selp.f64 	%fd285, %fd282, %fd284, %p175;
	mov.b64 	%rd179, %fd285;
	mov.b64 	{%r421, %r426}, %rd179;
	mov.b32 	%r427, 8;
	// begin inline asm
	shfl.sync.down.b32 %r420, %r421, %r427, %r438, %r439;
	// end inline asm
	// begin inline asm
	shfl.sync.down.b32 %r425, %r426, %r427, %r438, %r439;
	// end inline asm
	mov.b64 	%rd180, {%r420, %r425};
	mov.b64 	%fd286, %rd180;
	add.s32 	%r446, %r389, 8;
	setp.gt.s32 	%p177, %r446, %r438;
	setp.lt.f64 	%p178, %fd285, %fd286;
	selp.f64 	%fd287, %fd286, %fd285, %p178;
	selp.f64 	%fd288, %fd285, %fd287, %p177;
	mov.b64 	%rd181, %fd288;
	mov.b64 	{%r431, %r436}, %rd181;
	mov.b32 	%r437, 16;
	// begin inline asm
	shfl.sync.down.b32 %r430, %r431, %r437, %r438, %r439;
	// end inline asm
	// begin inline asm
	shfl.sync.down.b32 %r435, %r436, %r437, %r438, %r439;
	// end inline asm
	mov.b64 	%rd182, {%r430, %r435};
	mov.b64 	%fd289, %rd182;
	add.s32 	%r447, %r389, 16;
	setp.gt.s32 	%p179, %r447, %r438;
	setp.lt.f64 	%p180, %fd288, %fd289;
	selp.f64 	%fd290, %fd289, %fd288, %p180;
	selp.f64 	%fd374, %fd288, %fd290, %p179;
	setp.ne.s32 	%p181, %r389, 0;
	@%p181 bra 	$L__BB4_18;
	shr.u32 	%r448, %r7, 2;
	and.b32  	%r449, %r448, 248;
	mov.u32 	%r450, _ZZN3cub18CUB_300001_SM_10006detail6reduce18DeviceReduceKernelINS2_10policy_hubIdjN4cuda3__47maximumIvEEE10Policy1000EPdjS8_dNS5_3std3__410__identityEEEvT0_PT3_T1_NS0_13GridEvenShareISI_EET2_T4_E12temp_storage;
	add.s32 	%r451, %r450, %r449;
	st.shared.f64 	[%r451+8], %fd374;
$L__BB4_18:
	bar.sync 	0;
	setp.ne.s32 	%p182, %r7, 0;
	@%p182 bra 	$L__BB4_71;
	setp.gt.u32 	%p183, %r6, 32;
	ld.shared.f64 	%fd291, [_ZZN3cub18CUB_300001_SM_10006detail6reduce18DeviceReduceKernelINS2_10policy_hubIdjN4cuda3__47maximumIvEEE10Policy1000EPdjS8_dNS5_3std3__410__identityEEEvT0_PT3_T1_NS0_13GridEvenShareISI_EET2_T4_E12temp_storage+16];
	setp.lt.f64 	%p184, %fd374, %fd291;
	selp.f64 	%fd293, %fd291, %fd374, %p184;
	selp.f64 	%fd294, %fd293, %fd374, %p183;
	setp.gt.u32 	%p185, %r6, 64;
	ld.shared.f64 	%fd296, [_ZZN3cub18CUB_300001_SM_10006detail6reduce18DeviceReduceKernelINS2_10policy_hubIdjN4cuda3__47maximumIvEEE10Policy1000EPdjS8_dNS5_3std3__410__identityEEEvT0_PT3_T1_NS0_13GridEvenShareISI_EET2_T4_E12temp_storage+24];
	setp.lt.f64 	%p186, %fd294, %fd296;
	selp.f64 	%fd298, %fd296, %fd294, %p186;
	selp.f64 	%fd299, %fd298, %fd294, %p185;
	setp.gt.u32 	%p187, %r6, 96;
	ld.shared.f64 	%fd301, [_ZZN3cub18CUB_300001_SM_10006detail6reduce18DeviceReduceKernelINS2_10policy_hubIdjN4cuda3__47maximumIvEEE10Policy1000EPdjS8_dNS5_3std3__410__identityEEEvT0_PT3_T1_NS0_13GridEvenShareISI_EET2_T4_E12temp_storage+32];
	setp.lt.f64 	%p188, %fd299, %fd301;
	selp.f64 	%fd303, %fd301, %fd299, %p188;
	selp.f64 	%fd304, %fd303, %fd299, %p187;
	setp.gt.u32 	%p189, %r6, 128;
	ld.shared.f64 	%fd306, [_ZZN3cub18CUB_300001_SM_10006detail6reduce18DeviceReduceKernelINS2_10policy_hubIdjN4cuda3__47maximumIvEEE10Policy1000EPdjS8_dNS5_3std3__410__identityEEEvT0_PT3_T1_NS0_13GridEvenShareISI_EET2_T4_E12temp_storage+40];
	setp.lt.f64 	%p190, %fd304, %fd306;
	selp.f64 	%fd308, %fd306, %fd304, %p190;
	selp.f64 	%fd309, %fd308, %fd304, %p189;
	setp.gt.u32 	%p191, %r6, 160;
	ld.shared.f64 	%fd311, [_ZZN3cub18CUB_300001_SM_10006detail6reduce18DeviceReduceKernelINS2_10policy_hubIdjN4cuda3__47maximumIvEEE10Policy1000EPdjS8_dNS5_3std3__410__identityEEEvT0_PT3_T1_NS0_13GridEvenShareISI_EET2_T4_E12temp_storage+48];
	setp.lt.f64 	%p192, %fd309, %fd311;
	selp.f64 	%fd313, %fd311, %fd309, %p192;
	selp.f64 	%fd314, %fd313, %fd309, %p191;
	setp.gt.u32 	%p193, %r6, 192;
	ld.shared.f64 	%fd316, [_ZZN3cub18CUB_300001_SM_10006detail6reduce18DeviceReduceKernelINS2_10policy_hubIdjN4cuda3__47maximumIvEEE10Policy1000EPdjS8_dNS5_3std3__410__identityEEEvT0_PT3_T1_NS0_13GridEvenShareISI_EET2_T4_E12temp_storage+56];
	setp.lt.f64 	%p194, %fd314, %fd316;
	selp.f64 	%fd318, %fd316, %fd314, %p194;
	selp.f64 	%fd319, %fd318, %fd314, %p193;
	setp.gt.u32 	%p195, %r6, 224;
	ld.shared.f64 	%fd321, [_ZZN3cub18CUB_300001_SM_10006detail6reduce18DeviceReduceKernelINS2_10policy_hubIdjN4cuda3__47maximumIvEEE10Policy1000EPdjS8_dNS5_3std3__410__identityEEEvT0_PT3_T1_NS0_13GridEvenShareISI_EET2_T4_E12temp_storage+64];
	setp.lt.f64 	%p196, %fd319, %fd321;
	selp.f64 	%fd323, %fd321, %fd319, %p196;
	selp.f64 	%fd374, %fd323, %fd319, %p195;
	bra.uni 	$L__BB4_71;
$L__BB4_20:
	mov.u32 	%r26, %tid.x;
	shl.b32 	%r305, %r26, 2;
	add.s32 	%r306, %r5, %r305;
	mul.wide.u32 	%rd113, %r306, 8;
	add.s64 	%rd103, %rd1, %rd113;
	// begin inline asm
	ld.global.nc.v2.u64 {%rd101, %rd102}, [%rd103];
	// end inline asm
	add.s64 	%rd106, %rd103, 16;
	// begin inline asm
	ld.global.nc.v2.u64 {%rd104, %rd105}, [%rd106];
	// end inline asm
	mov.b64 	%fd203, %rd101;
	mov.b64 	%fd204, %rd102;
	mov.b64 	%fd205, %rd104;
	mov.b64 	%fd206, %rd105;
	add.s64 	%rd109, %rd103, 8192;
	// begin inline asm
	ld.global.nc.v2.u64 {%rd107, %rd108}, [%rd109];
	// end inline asm
	add.s64 	%rd112, %rd103, 8208;
	// begin inline asm
	ld.global.nc.v2.u64 {%rd110, %rd111}, [%rd112];
	// end inline asm
	mov.b64 	%fd207, %rd107;
	mov.b64 	%fd208, %rd108;
	mov.b64 	%fd209, %rd110;
	mov.b64 	%fd210, %rd111;
	setp.lt.f64 	%p110, %fd203, %fd204;
	selp.f64 	%fd211, %fd204, %fd203, %p110;
	setp.lt.f64 	%p111, %fd211, %fd205;
	selp.f64 	%fd212, %fd205, %fd211, %p111;
	setp.lt.f64 	%p112, %fd212, %fd206;
	selp.f64 	%fd213, %fd206, %fd212, %p112;
	setp.lt.f64 	%p113, %fd213, %fd207;
	selp.f64 	%fd214, %fd207, %fd213, %p113;
	setp.lt.f64 	%p114, %fd214, %fd208;
	selp.f64 	%fd215, %fd208, %fd214, %p114;
	setp.lt.f64 	%p115, %fd215, %fd209;
	selp.f64 	%fd216, %fd209, %fd215, %p115;
	setp.lt.f64 	%p116, %fd216, %fd210;
	selp.f64 	%fd361, %fd210, %fd216, %p116;
	setp.lt.u32 	%p117, %r6, %r4;
	@%p117 bra 	$L__BB4_32;
	add.s32 	%r27, %r4, %r5;
	add.s32 	%r516, %r27, 256;
	add.s32 	%r515, %r27, %r26;
	mov.b32 	%r517, 0;
$L__BB4_22:
	add.s32 	%r5, %r5, %r4;
	add.s32 	%r308, %r1, -2048;
	setp.gt.u32 	%p118, %r5, %r308;
	@%p118 bra 	$L__BB4_24;
	cvt.u64.u32 	%rd126, %r5;
	cvt.u64.u32 	%rd127, %r305;
	add.s64 	%rd128, %rd126, %rd127;
	shl.b64 	%rd129, %rd128, 3;
	add.s64 	%rd116, %rd1, %rd129;
	// begin inline asm
	ld.global.nc.v2.u64 {%rd114, %rd115}, [%rd116];
	// end inline asm
	add.s64 	%rd119, %rd116, 16;
	// begin inline asm
	ld.global.nc.v2.u64 {%rd117, %rd118}, [%rd119];
	// end inline asm
	mov.b64 	%fd217, %rd114;
	mov.b64 	%fd218, %rd115;
	mov.b64 	%fd219, %rd117;
	mov.b64 	%fd220, %rd118;
	add.s64 	%rd122, %rd116, 8192;
	// begin inline asm
	ld.global.nc.v2.u64 {%rd120, %rd121}, [%rd122];
	// end inline asm
	add.s64 	%rd125, %rd116, 8208;
	// begin inline asm
	ld.global.nc.v2.u64 {%rd123, %rd124}, [%rd125];
	// end inline asm
	mov.b64 	%fd221, %rd120;
	mov.b64 	%fd222, %rd121;
	mov.b64 	%fd223, %rd123;
	mov.b64 	%fd224, %rd124;
	setp.lt.f64 	%p119, %fd361, %fd217;
	selp.f64 	%fd225, %fd217, %fd361, %p119;
	setp.lt.f64 	%p120, %fd225, %fd218;
	selp.f64 	%fd226, %fd218, %fd225, %p120;
	setp.lt.f64 	%p121, %fd226, %fd219;
	selp.f64 	%fd227, %fd219, %fd226, %p121;
	setp.lt.f64 	%p122, %fd227, %fd220;
	selp.f64 	%fd228, %fd220, %fd227, %p122;
	setp.lt.f64 	%p123, %fd228, %fd221;
	selp.f64 	%fd229, %fd221, %fd228, %p123;
	setp.lt.f64 	%p124, %fd229, %fd222;
	selp.f64 	%fd230, %fd222, %fd229, %p124;
	setp.lt.f64 	%p125, %fd230, %fd223;
	selp.f64 	%fd231, %fd223, %fd230, %p125;
	setp.lt.f64 	%p126, %fd231, %fd224;
	selp.f64 	%fd361, %fd224, %fd231, %p126;
	sub.s32 	%r310, %r1, %r5;
	setp.lt.u32 	%p127, %r310, %r4;
	add.s32 	%r517, %r517, 1;
	add.s32 	%r516, %r516, %r4;
	add.s32 	%r515, %r515, %r4;
	@%p127 bra 	$L__BB4_32;
	bra.uni 	$L__BB4_22;
$L__BB4_24:
	setp.le.u32 	%p128, %r1, %r5;
	@%p128 bra 	$L__BB4_32;
	sub.s32 	%r38, %r1, %r5;
	setp.ge.s32 	%p129, %r26, %r38;
	@%p129 bra 	$L__BB4_32;
	not.b32 	%r311, %r26;
	add.s32 	%r312, %r1, %r311;
	sub.s32 	%r313, %r312, %r27;
	mul.lo.s32 	%r314, %r2, %r517;
	shl.b32 	%r315, %r314, 11;
	sub.s32 	%r39, %r313, %r315;
	shr.u32 	%r316, %r312, 8;
	add.s32 	%r40, %r316, 1;
	and.b32  	%r317, %r312, 768;
	setp.eq.s32 	%p130, %r317, 768;
	mov.u32 	%r522, %r26;
	@%p130 bra 	$L__BB4_29;
	and.b32  	%r318, %r40, 3;
	neg.s32 	%r519, %r318;
	mov.u32 	%r522, %r26;
$L__BB4_28:
	.pragma "nounroll";
	mul.wide.u32 	%rd132, %r515, 8;
	add.s64 	%rd131, %rd1, %rd132;
	// begin inline asm
	ld.global.nc.u64 %rd130, [%rd131];
	// end inline asm
	mov.b64 	%fd233, %rd130;
	setp.lt.f64 	%p131, %fd361, %fd233;
	selp.f64 	%fd361, %fd233, %fd361, %p131;
	add.s32 	%r522, %r522, 256;
	add.s32 	%r515, %r515, 256;
	add.s32 	%r519, %r519, 1;
	setp.ne.s32 	%p132, %r519, 0;
	@%p132 bra 	$L__BB4_28;
$L__BB4_29:
	setp.lt.u32 	%p133, %r39, 768;
	@%p133 bra 	$L__BB4_32;
	add.s32 	%r524, %r522, 512;
	add.s32 	%r523, %r522, %r516;
$L__BB4_31:
	add.s32 	%r319, %r523, -256;
	mul.wide.u32 	%rd141, %r319, 8;
	add.s64 	%rd134, %rd1, %rd141;
	// begin inline asm
	ld.global.nc.u64 %rd133, [%rd134];
	// end inline asm
	mov.b64 	%fd234, %rd133;
	setp.lt.f64 	%p134, %fd361, %fd234;
	selp.f64 	%fd235, %fd234, %fd361, %p134;
	mul.wide.u32 	%rd142, %r523, 8;
	add.s64 	%rd136, %rd1, %rd142;
	// begin inline asm
	ld.global.nc.u64 %rd135, [%rd136];
	// end inline asm
	mov.b64 	%fd236, %rd135;
	setp.lt.f64 	%p135, %fd235, %fd236;
	selp.f64 	%fd237, %fd236, %fd235, %p135;
	add.s32 	%r320, %r523, 256;
	mul.wide.u32 	%rd143, %r320, 8;
	add.s64 	%rd138, %rd1, %rd143;
	// begin inline asm
	ld.global.nc.u64 %rd137, [%rd138];
	// end inline asm
	mov.b64 	%fd238, %rd137;
	setp.lt.f64 	%p136, %fd237, %fd238;
	selp.f64 	%fd239, %fd238, %fd237, %p136;
	add.s32 	%r321, %r523, 512;
	mul.wide.u32 	%rd144, %r321, 8;
	add.s64 	%rd140, %rd1, %rd144;
	// begin inline asm
	ld.global.nc.u64 %rd139, [%rd140];
	// end inline asm
	mov.b64 	%fd240, %rd139;
	setp.lt.f64 	%p137, %fd239, %fd240;
	selp.f64 	%fd361, %fd240, %fd239, %p137;
	add.s32 	%r53, %r524, 1024;
	add.s32 	%r322, %r524, 512;
	add.s32 	%r523, %r523, 1024;
	setp.lt.s32 	%p138, %r322, %r38;
	mov.u32 	%r524, %r53;
	@%p138 bra 	$L__BB4_31;
$L__BB4_32:
	// begin inline asm
	mov.u32 %r323, %laneid;
	// end inline asm
	mov.b64 	%rd145, %fd361;
	mov.b64 	{%r325, %r330}, %rd145;
	mov.b32 	%r331, 1;
	mov.b32 	%r372, 31;
	mov.b32 	%r373, -1;
	// begin inline asm
	shfl.sync.down.b32 %r324, %r325, %r331, %r372, %r373;
	// end inline asm
	// begin inline asm
	shfl.sync.down.b32 %r329, %r330, %r331, %r372, %r373;
	// end inline asm
	mov.b64 	%rd146, {%r324, %r329};
	mov.b64 	%fd241, %rd146;
	setp.gt.s32 	%p139, %r323, 30;
	setp.lt.f64 	%p140, %fd361, %fd241;
	selp.f64 	%fd242, %fd241, %fd361, %p140;
	selp.f64 	%fd243, %fd361, %fd242, %p139;
	mov.b64 	%rd147, %fd243;
	mov.b64 	{%r335, %r340}, %rd147;
	mov.b32 	%r341, 2;
	// begin inline asm
	shfl.sync.down.b32 %r334, %r335, %r341, %r372, %r373;
	// end inline asm
	// begin inline asm
	shfl.sync.down.b32 %r339, %r340, %r341, %r372, %r373;
	// end inline asm
	mov.b64 	%rd148, {%r334, %r339};
	mov.b64 	%fd244, %rd148;
	setp.gt.s32 	%p141, %r323, 29;
	setp.lt.f64 	%p142, %fd243, %fd244;
	selp.f64 	%fd245, %fd244, %fd243, %p142;
	selp.f64 	%fd246, %fd243, %fd245, %p141;
	mov.b64 	%rd149, %fd246;
	mov.b64 	{%r345, %r350}, %rd149;
	mov.b32 	%r351, 4;
	// begin inline asm
	shfl.sync.down.b32 %r344, %r345, %r351, %r372, %r373;
	// end inline asm
	// begin inline asm
	shfl.sync.down.b32 %r349, %r350, %r351, %r372, %r373;
	// end inline asm
	mov.b64 	%rd150, {%r344, %r349};
	mov.b64 	%fd247, %rd150;
	setp.gt.s32 	%p143, %r323, 27;
	setp.lt.f64 	%p144, %fd246, %fd247;
	selp.f64 	%fd248, %fd247, %fd246, %p144;
	selp.f64 	%fd249, %fd246, %fd248, %p143;
	mov.b64 	%rd151, %fd249;
	mov.b64 	{%r355, %r360}, %rd151;
	mov.b32 	%r361, 8;
	// begin inline asm
	shfl.sync.down.b32 %r354, %r355, %r361, %r372, %r373;
	// end inline asm
	// begin inline asm
	shfl.sync.down.b32 %r359, %r360, %r361, %r372, %r373;
	// end inline asm
	mov.b64 	%rd152, {%r354, %r359};
	mov.b64 	%fd250, %rd152;
	setp.gt.s32 	%p145, %r323, 23;
	setp.lt.f64 	%p146, %fd249, %fd250;
	selp.f64 	%fd251, %fd250, %fd249, %p146;
	selp.f64 	%fd252, %fd249, %fd251, %p145;
	mov.b64 	%rd153, %fd252;
	mov.b64 	{%r365, %r370}, %rd153;
	mov.b32 	%r371, 16;
	// begin inline asm
	shfl.sync.down.b32 %r364, %r365, %r371, %r372, %r373;
	// end inline asm
	// begin inline asm
	shfl.sync.down.b32 %r369, %r370, %r371, %r372, %r373;
	// end inline asm
	mov.b64 	%rd154, {%r364, %r369};
	mov.b64 	%fd253, %rd154;
	setp.gt.s32 	%p147, %r323, 15;
	setp.lt.f64 	%p148, %fd252, %fd253;
	selp.f64 	%fd25, %fd253, %fd252, %p148;
	selp.f64 	%fd374, %fd252, %fd25, %p147;
	setp.ne.s32 	%p149, %r323, 0;
	@%p149 bra 	$L__BB4_34;
	shr.u32 	%r374, %r26, 2;
	and.b32  	%r375, %r374, 248;
	mov.u32 	%r376, _ZZN3cub18CUB_300001_SM_10006detail6reduce18DeviceReduceKernelINS2_10policy_hubIdjN4cuda3__47maximumIvEEE10Policy1000EPdjS8_dNS5_3std3__410__identityEEEvT0_PT3_T1_NS0_13GridEvenShareISI_EET2_T4_E12temp_storage;
	add.s32 	%r377, %r376, %r375;
	st.shared.f64 	[%r377+8], %fd25;
$L__BB4_34:
	bar.sync 	0;
	setp.ne.s32 	%p150, %r26, 0;
	@%p150 bra 	$L__BB4_71;
	ld.shared.f64 	%fd254, [_ZZN3cub18CUB_300001_SM_10006detail6reduce18DeviceReduceKernelINS2_10policy_hubIdjN4cuda3__47maximumIvEEE10Policy1000EPdjS8_dNS5_3std3__410__identityEEEvT0_PT3_T1_NS0_13GridEvenShareISI_EET2_T4_E12temp_storage+16];
	setp.lt.f64 	%p151, %fd374, %fd254;
	selp.f64 	%fd255, %fd254, %fd374, %p151;
	ld.shared.f64 	%fd256, [_ZZN3cub18CUB_300001_SM_10006detail6reduce18DeviceReduceKernelINS2_10policy_hubIdjN4cuda3__47maximumIvEEE10Policy1000EPdjS8_dNS5_3std3__410__identityEEEvT0_PT3_T1_NS0_13GridEvenShareISI_EET2_T4_E12temp_storage+24];
	setp.lt.f64 	%p152, %fd255, %fd256;
	selp.f64 	%fd257, %fd256, %fd255, %p152;
	ld.shared.f64 	%fd258, [_ZZN3cub18CUB_300001_SM_10006detail6reduce18DeviceReduceKernelINS2_10policy_hubIdjN4cuda3__47maximumIvEEE10Policy1000EPdjS8_dNS5_3std3__410__identityEEEvT0_PT3_T1_NS0_13GridEvenShareISI_EET2_T4_E12temp_storage+32];
	setp.lt.f64 	%p153, %fd257, %fd258;
	selp.f64 	%fd259, %fd258, %fd257, %p153;
	ld.shared.f64 	%fd260, [_ZZN3cub18CUB_300001_SM_10006detail6reduce18DeviceReduceKernelINS2_10policy_hubIdjN4cuda3__47maximumIvEEE10Policy1000EPdjS8_dNS5_3std3__410__identityEEEvT0_PT3_T1_NS0_13GridEvenShareISI_EET2_T4_E12temp_storage+40];
	setp.lt.f64 	%p154, %fd259, %fd260;
	selp.f64 	%fd261, %fd260, %fd259, %p154;
	ld.shared.f64 	%fd262, [_ZZN3cub18CUB_300001_SM_10006detail6reduce18DeviceReduceKernelINS2_10policy_hubIdjN4cuda3__47maximumIvEEE10Policy1000EPdjS8_dNS5_3std3__410__identityEEEvT0_PT3_T1_NS0_13GridEvenShareISI_EET2_T4_E12temp_storage+48];
	setp.lt.f64 	%p155, %fd261, %fd262;
	selp.f64 	%fd263, %fd262, %fd261, %p155;
	ld.shared.f64 	%fd264, [_ZZN3cub18CUB_300001_SM_10006detail6reduce18DeviceReduceKernelINS2_10policy_hubIdjN4cuda3__47maximumIvEEE10Policy1000EPdjS8_dNS5_3std3__410__identityEEEvT0_PT3_T1_NS0_13GridEvenShareISI_EET2_T4_E12temp_storage+56];
	setp.lt.f64 	%p156, %fd263, %fd264;
	selp.f64 	%fd265, %fd264, %fd263, %p156;
	ld.shared.f64 	%fd266, [_ZZN3cub18CUB_300001_SM_10006detail6reduce18DeviceReduceKernelINS2_10policy_hubIdjN4cuda3__47maximumIvEEE10Policy1000EPdjS8_dNS5_3std3__410__identityEEEvT0_PT3_T1_NS0_13GridEvenShareISI_EET2_T4_E12temp_storage+64];
	setp.lt.f64 	%p157, %fd265, %fd266;
	selp.f64 	%fd374, %fd266, %fd265, %p157;
	bra.uni 	$L__BB4_71;
$L__BB4_36:
	sub.s32 	%r55, %r1, %r5;
	setp.gt.u32 	%p2, %r55, 2047;
	@%p2 bra 	$L__BB4_55;
	mov.u32 	%r56, %tid.x;
	setp.ge.u32 	%p51, %r56, %r55;
	mov.f64 	%fd367, 0d0000000000000000;
	mov.u32 	%r529, %r56;
	@%p51 bra 	$L__BB4_39;
	add.s32 	%r176, %r5, %r56;
	mul.wide.u32 	%rd65, %r176, 8;
	add.s64 	%rd64, %rd1, %rd65;
	// begin inline asm
	ld.global.nc.u64 %rd63, [%rd64];
	// end inline asm
	mov.b64 	%fd367, %rd63;
	add.s32 	%r529, %r56, 256;
$L__BB4_39:
	setp.ge.u32 	%p52, %r529, %r55;
	@%p52 bra 	$L__BB4_46;
	not.b32 	%r177, %r529;
	add.s32 	%r59, %r1, %r177;
	and.b32  	%r178, %r59, 768;
	setp.eq.s32 	%p53, %r178, 768;
	@%p53 bra 	$L__BB4_43;
	add.s32 	%r527, %r529, %r5;
	shr.u32 	%r179, %r59, 8;
	add.s32 	%r180, %r179, 1;
	and.b32  	%r181, %r180, 3;
	neg.s32 	%r526, %r181;
$L__BB4_42:
	.pragma "nounroll";
	mul.wide.u32 	%rd68, %r527, 8;
	add.s64 	%rd67, %rd1, %rd68;
	// begin inline asm
	ld.global.nc.u64 %rd66, [%rd67];
	// end inline asm
	mov.b64 	%fd122, %rd66;
	setp.lt.f64 	%p54, %fd367, %fd122;
	selp.f64 	%fd367, %fd122, %fd367, %p54;
	add.s32 	%r529, %r529, 256;
	add.s32 	%r527, %r527, 256;
	add.s32 	%r526, %r526, 1;
	setp.ne.s32 	%p55, %r526, 0;
	@%p55 bra 	$L__BB4_42;
$L__BB4_43:
	sub.s32 	%r182, %r59, %r5;
	setp.lt.u32 	%p56, %r182, 768;
	@%p56 bra 	$L__BB4_46;
	add.s32 	%r531, %r529, 512;
	add.s32 	%r530, %r529, %r5;
$L__BB4_45:
	mul.wide.u32 	%rd77, %r530, 8;
	add.s64 	%rd70, %rd1, %rd77;
	// begin inline asm
	ld.global.nc.u64 %rd69, [%rd70];
	// end inline asm
	mov.b64 	%fd123, %rd69;
	setp.lt.f64 	%p57, %fd367, %fd123;
	selp.f64 	%fd124, %fd123, %fd367, %p57;
	add.s32 	%r183, %r530, 256;
	mul.wide.u32 	%rd78, %r183, 8;
	add.s64 	%rd72, %rd1, %rd78;
	// begin inline asm
	ld.global.nc.u64 %rd71, [%rd72];
	// end inline asm
	mov.b64 	%fd125, %rd71;
	setp.lt.f64 	%p58, %fd124, %fd125;
	selp.f64 	%fd126, %fd125, %fd124, %p58;
	add.s32 	%r184, %r530, 512;
	mul.wide.u32 	%rd79, %r184, 8;
	add.s64 	%rd74, %rd1, %rd79;
	// begin inline asm
	ld.global.nc.u64 %rd73, [%rd74];
	// end inline asm
	mov.b64 	%fd127, %rd73;
	setp.lt.f64 	%p59, %fd126, %fd127;
	selp.f64 	%fd128, %fd127, %fd126, %p59;
	add.s32 	%r185, %r530, 768;
	mul.wide.u32 	%rd80, %r185, 8;
	add.s64 	%rd76, %rd1, %rd80;
	// begin inline asm
	ld.global.nc.u64 %rd75, [%rd76];
	// end inline asm
	mov.b64 	%fd129, %rd75;
	setp.lt.f64 	%p60, %fd128, %fd129;
	selp.f64 	%fd367, %fd129, %fd128, %p60;
	add.s32 	%r73, %r531, 1024;
	add.s32 	%r186, %r531, 512;
	add.s32 	%r530, %r530, 1024;
	setp.lt.s32 	%p61, %r186, %r55;
	mov.u32 	%r531, %r73;
	@%p61 bra 	$L__BB4_45;
$L__BB4_46:
	setp.lt.u32 	%p62, %r55, 256;
	@%p62 bra 	$L__BB4_51;
	// begin inline asm
	mov.u32 %r250, %laneid;
	// end inline asm
	mov.b64 	%rd91, %fd367;
	mov.b64 	{%r252, %r257}, %rd91;
	mov.b32 	%r258, 1;
	mov.b32 	%r299, 31;
	mov.b32 	%r300, -1;
	// begin inline asm
	shfl.sync.down.b32 %r251, %r252, %r258, %r299, %r300;
	// end inline asm
	// begin inline asm
	shfl.sync.down.b32 %r256, %r257, %r258, %r299, %r300;
	// end inline asm
	mov.b64 	%rd92, {%r251, %r256};
	mov.b64 	%fd177, %rd92;
	setp.gt.s32 	%p90, %r250, 30;
	setp.lt.f64 	%p91, %fd367, %fd177;
	selp.f64 	%fd178, %fd177, %fd367, %p91;
	selp.f64 	%fd179, %fd367, %fd178, %p90;
	mov.b64 	%rd93, %fd179;
	mov.b64 	{%r262, %r267}, %rd93;
	mov.b32 	%r268, 2;
	// begin inline asm
	shfl.sync.down.b32 %r261, %r262, %r268, %r299, %r300;
	// end inline asm
	// begin inline asm
	shfl.sync.down.b32 %r266, %r267, %r268, %r299, %r300;
	// end inline asm
	mov.b64 	%rd94, {%r261, %r266};
	mov.b64 	%fd180, %rd94;
	setp.gt.s32 	%p92, %r250, 29;
	setp.lt.f64 	%p93, %fd179, %fd180;
	selp.f64 	%fd181, %fd180, %fd179, %p93;
	selp.f64 	%fd182, %fd179, %fd181, %p92;
	mov.b64 	%rd95, %fd182;
	mov.b64 	{%r272, %r277}, %rd95;
	mov.b32 	%r278, 4;
	// begin inline asm
	shfl.sync.down.b32 %r271, %r272, %r278, %r299, %r300;
	// end inline asm
	// begin inline asm
	shfl.sync.down.b32 %r276, %r277, %r278, %r299, %r300;
	// end inline asm
	mov.b64 	%rd96, {%r271, %r276};
	mov.b64 	%fd183, %rd96;
	setp.gt.s32 	%p94, %r250, 27;
	setp.lt.f64 	%p95, %fd182, %fd183;
	selp.f64 	%fd184, %fd183, %fd182, %p95;
	selp.f64 	%fd185, %fd182, %fd184, %p94;
	mov.b64 	%rd97, %fd185;
	mov.b64 	{%r282, %r287}, %rd97;
	mov.b32 	%r288, 8;
	// begin inline asm
	shfl.sync.down.b32 %r281, %r282, %r288, %r299, %r300;
	// end inline asm
	// begin inline asm
	shfl.sync.down.b32 %r286, %r287, %r288, %r299, %r300;
	// end inline asm
	mov.b64 	%rd98, {%r281, %r286};
	mov.b64 	%fd186, %rd98;
	setp.gt.s32 	%p96, %r250, 23;
	setp.lt.f64 	%p97, %fd185, %fd186;
	selp.f64 	%fd187, %fd186, %fd185, %p97;
	selp.f64 	%fd188, %fd185, %fd187, %p96;
	mov.b64 	%rd99, %fd188;
	mov.b64 	{%r292, %r297}, %rd99;
	mov.b32 	%r298, 16;
	// begin inline asm
	shfl.sync.down.b32 %r291, %r292, %r298, %r299, %r300;
	// end inline asm
	// begin inline asm
	shfl.sync.down.b32 %r296, %r297, %r298, %r299, %r300;
	// end inline asm
	mov.b64 	%rd100, {%r291, %r296};
	mov.b64 	%fd189, %rd100;
	setp.gt.s32 	%p98, %r250, 15;
	setp.lt.f64 	%p99, %fd188, %fd189;
	selp.f64 	%fd37, %fd189, %fd188, %p99;
	selp.f64 	%fd374, %fd188, %fd37, %p98;
	setp.ne.s32 	%p100, %r250, 0;
	@%p100 bra 	$L__BB4_49;
	shr.u32 	%r301, %r56, 2;
	and.b32  	%r302, %r301, 248;
	mov.u32 	%r303, _ZZN3cub18CUB_300001_SM_10006detail6reduce18DeviceReduceKernelINS2_10policy_hubIdjN4cuda3__47maximumIvEEE10Policy1000EPdjS8_dNS5_3std3__410__identityEEEvT0_PT3_T1_NS0_13GridEvenShareISI_EET2_T4_E12temp_storage;
	add.s32 	%r304, %r303, %r302;
	st.shared.f64 	[%r304+8], %fd37;
$L__BB4_49:
	bar.sync 	0;
	setp.ne.s32 	%p101, %r56, 0;
	@%p101 bra 	$L__BB4_71;
	ld.shared.f64 	%fd190, [_ZZN3cub18CUB_300001_SM_10006detail6reduce18DeviceReduceKernelINS2_10policy_hubIdjN4cuda3__47maximumIvEEE10Policy1000EPdjS8_dNS5_3std3__410__identityEEEvT0_PT3_T1_NS0_13GridEvenShareISI_EET2_T4_E12temp_storage+16];
	setp.lt.f64 	%p102, %fd374, %fd190;
	selp.f64 	%fd191, %fd190, %fd374, %p102;
	ld.shared.f64 	%fd192, [_ZZN3cub18CUB_300001_SM_10006detail6reduce18DeviceReduceKernelINS2_10policy_hubIdjN4cuda3__47maximumIvEEE10Policy1000EPdjS8_dNS5_3std3__410__identityEEEvT0_PT3_T1_NS0_13GridEvenShareISI_EET2_T4_E12temp_storage+24];
	setp.lt.f64 	%p103, %fd191, %fd192;
	selp.f64 	%fd193, %fd192, %fd191, %p103;
	ld.shared.f64 	%fd194, [_ZZN3cub18CUB_300001_SM_10006detail6reduce18DeviceReduceKernelINS2_10policy_hubIdjN4cuda3__47maximumIvEEE10Policy1000EPdjS8_dNS5_3std3__410__identityEEEvT0_PT3_T1_NS0_13GridEvenShareISI_EET2_T4_E12temp_storage+32];
	setp.lt.f64 	%p104, %fd193, %fd194;
	selp.f64 	%fd195, %fd194, %fd193, %p104;
	ld.shared.f64 	%fd196, [_ZZN3cub18CUB_300001_SM_10006detail6reduce18DeviceReduceKernelINS2_10policy_hubIdjN4cuda3__47maximumIvEEE10Policy1000EPdjS8_dNS5_3std3__410__identityEEEvT0_PT3_T1_NS0_13GridEvenShareISI_EET2_T4_E12temp_storage+40];
	setp.lt.f64 	%p105, %fd195, %fd196;
	selp.f64 	%fd197, %fd196, %fd195, %p105;
	ld.shared.f64 	%fd198, [_ZZN3cub18CUB_300001_SM_10006detail6reduce18DeviceReduceKernelINS2_10policy_hubIdjN4cuda3__47maximumIvEEE10Policy1000EPdjS8_dNS5_3std3__410__identityEEEvT0_PT3_T1_NS0_13GridEvenShareISI_EET2_T4_E12temp_storage+48];
	setp.lt.f64 	%p106, %fd197, %fd198;
	selp.f64 	%fd199, %fd198, %fd197, %p106;
	ld.shared.f64 	%fd200, [_ZZN3cub18CUB_300001_SM_10006detail6reduce18DeviceReduceKernelINS2_10policy_hubIdjN4cuda3__47maximumIvEEE10Policy1000EPdjS8_dNS5_3std3__410__identityEEEvT0_PT3_T1_NS0_13GridEvenShareISI_EET2_T4_E12temp_storage+56];
	setp.lt.f64 	%p107, %fd199, %fd200;
	selp.f64 	%fd201, %fd200, %fd199, %p107;
	ld.shared.f64 	%fd202, [_ZZN3cub18CUB_300001_SM_10006detail6reduce18DeviceReduceKernelINS2_10policy_hubIdjN4cuda3__47maximumIvEEE10Policy1000EPdjS8_dNS5_3std3__410__identityEEEvT0_PT3_T1_NS0_13GridEvenShareISI_EET2_T4_E12temp_storage+64];
	setp.lt.f64 	%p108, %fd201, %fd202;
	selp.f64 	%fd374, %fd202, %fd201, %p108;
	bra.uni 	$L__BB4_71;
$L__BB4_51:
	// begin inline asm
	mov.u32 %r187, %laneid;
	// end inline asm
	and.b32  	%r238, %r56, 992;
	add.s32 	%r239, %r238, 32;
	setp.gt.u32 	%p63, %r239, %r55;
	not.b32 	%r240, %r238;
	add.s32 	%r241, %r55, %r240;
	selp.b32 	%r236, %r241, 31, %p63;
	mov.b64 	%rd81, %fd367;
	mov.b64 	{%r189, %r194}, %rd81;
	mov.b32 	%r195, 1;
	mov.b32 	%r237, -1;
	// begin inline asm
	shfl.sync.down.b32 %r188, %r189, %r195, %r236, %r237;
	// end inline asm
	// begin inline asm
	shfl.sync.down.b32 %r193, %r194, %r195, %r236, %r237;
	// end inline asm
	mov.b64 	%rd82, {%r188, %r193};
	mov.b64 	%fd130, %rd82;
	setp.lt.s32 	%p64, %r187, %r236;
	setp.lt.f64 	%p65, %fd367, %fd130;
	selp.f64 	%fd131, %fd130, %fd367, %p65;
	selp.f64 	%fd132, %fd131, %fd367, %p64;
	mov.b64 	%rd83, %fd132;
	mov.b64 	{%r199, %r204}, %rd83;
	mov.b32 	%r205, 2;
	// begin inline asm
	shfl.sync.down.b32 %r198, %r199, %r205, %r236, %r237;
	// end inline asm
	// begin inline asm
	shfl.sync.down.b32 %r203, %r204, %r205, %r236, %r237;
	// end inline asm
	mov.b64 	%rd84, {%r198, %r203};
	mov.b64 	%fd133, %rd84;
	add.s32 	%r242, %r187, 2;
	setp.gt.s32 	%p66, %r242, %r236;
	setp.lt.f64 	%p67, %fd132, %fd133;
	selp.f64 	%fd134, %fd133, %fd132, %p67;
	selp.f64 	%fd135, %fd132, %fd134, %p66;
	mov.b64 	%rd85, %fd135;
	mov.b64 	{%r209, %r214}, %rd85;
	mov.b32 	%r215, 4;
	// begin inline asm
	shfl.sync.down.b32 %r208, %r209, %r215, %r236, %r237;
	// end inline asm
	// begin inline asm
	shfl.sync.down.b32 %r213, %r214, %r215, %r236, %r237;
	// end inline asm
	mov.b64 	%rd86, {%r208, %r213};
	mov.b64 	%fd136, %rd86;
	add.s32 	%r243, %r187, 4;
	setp.gt.s32 	%p68, %r243, %r236;
	setp.lt.f64 	%p69, %fd135, %fd136;
	selp.f64 	%fd137, %fd136, %fd135, %p69;
	selp.f64 	%fd138, %fd135, %fd137, %p68;
	mov.b64 	%rd87, %fd138;
	mov.b64 	{%r219, %r224}, %rd87;
	mov.b32 	%r225, 8;
	// begin inline asm
	shfl.sync.down.b32 %r218, %r219, %r225, %r236, %r237;
	// end inline asm
	// begin inline asm
	shfl.sync.down.b32 %r223, %r224, %r225, %r236, %r237;
	// end inline asm
	mov.b64 	%rd88, {%r218, %r223};
	mov.b64 	%fd139, %rd88;
	add.s32 	%r244, %r187, 8;
	setp.gt.s32 	%p70, %r244, %r236;
	setp.lt.f64 	%p71, %fd138, %fd139;
	selp.f64 	%fd140, %fd139, %fd138, %p71;
	selp.f64 	%fd141, %fd138, %fd140, %p70;
	mov.b64 	%rd89, %fd141;
	mov.b64 	{%r229, %r234}, %rd89;
	mov.b32 	%r235, 16;
	// begin inline asm
	shfl.sync.down.b32 %r228, %r229, %r235, %r236, %r237;
	// end inline asm
	// begin inline asm
	shfl.sync.down.b32 %r233, %r234, %r235, %r236, %r237;
	// end inline asm
	mov.b64 	%rd90, {%r228, %r233};
	mov.b64 	%fd142, %rd90;
	add.s32 	%r245, %r187, 16;
	setp.gt.s32 	%p72, %r245, %r236;
	setp.lt.f64 	%p73, %fd141, %fd142;
	selp.f64 	%fd143, %fd142, %fd141, %p73;
	selp.f64 	%fd374, %fd141, %fd143, %p72;
	setp.ne.s32 	%p74, %r187, 0;
	@%p74 bra 	$L__BB4_53;
	shr.u32 	%r246, %r56, 2;
	and.b32  	%r247, %r246, 248;
	mov.u32 	%r248, _ZZN3cub18CUB_300001_SM_10006detail6reduce18DeviceReduceKernelINS2_10policy_hubIdjN4cuda3__47maximumIvEEE10Policy1000EPdjS8_dNS5_3std3__410__identityEEEvT0_PT3_T1_NS0_13GridEvenShareISI_EET2_T4_E12temp_storage;
	add.s32 	%r249, %r248, %r247;
	st.shared.f64 	[%r249+8], %fd374;
$L__BB4_53:
	bar.sync 	0;
	setp.ne.s32 	%p75, %r56, 0;
	@%p75 bra 	$L__BB4_71;
	setp.gt.u32 	%p76, %r55, 32;
	ld.shared.f64 	%fd144, [_ZZN3cub18CUB_300001_SM_10006detail6reduce18DeviceReduceKernelINS2_10policy_hubIdjN4cuda3__47maximumIvEEE10Policy1000EPdjS8_dNS5_3std3__410__identityEEEvT0_PT3_T1_NS0_13GridEvenShareISI_EET2_T4_E12temp_storage+16];
	setp.lt.f64 	%p77, %fd374, %fd144;
	selp.f64 	%fd146, %fd144, %fd374, %p77;
	selp.f64 	%fd147, %fd146, %fd374, %p76;
	setp.gt.u32 	%p78, %r55, 64;
	ld.shared.f64 	%fd149, [_ZZN3cub18CUB_300001_SM_10006detail6reduce18DeviceReduceKernelINS2_10policy_hubIdjN4cuda3__47maximumIvEEE10Policy1000EPdjS8_dNS5_3std3__410__identityEEEvT0_PT3_T1_NS0_13GridEvenShareISI_EET2_T4_E12temp_storage+24];
	setp.lt.f64 	%p79, %fd147, %fd149;
	selp.f64 	%fd151, %fd149, %fd147, %p79;
	selp.f64 	%fd152, %fd151, %fd147, %p78;
	setp.gt.u32 	%p80, %r55, 96;
	ld.shared.f64 	%fd154, [_ZZN3cub18CUB_300001_SM_10006detail6reduce18DeviceReduceKernelINS2_10policy_hubIdjN4cuda3__47maximumIvEEE10Policy1000EPdjS8_dNS5_3std3__410__identityEEEvT0_PT3_T1_NS0_13GridEvenShareISI_EET2_T4_E12temp_storage+32];
	setp.lt.f64 	%p81, %fd152, %fd154;
	selp.f64 	%fd156, %fd154, %fd152, %p81;
	selp.f64 	%fd157, %fd156, %fd152, %p80;
	setp.gt.u32 	%p82, %r55, 128;
	ld.shared.f64 	%fd159, [_ZZN3cub18CUB_300001_SM_10006detail6reduce18DeviceReduceKernelINS2_10policy_hubIdjN4cuda3__47maximumIvEEE10Policy1000EPdjS8_dNS5_3std3__410__identityEEEvT0_PT3_T1_NS0_13GridEvenShareISI_EET2_T4_E12temp_storage+40];
	setp.lt.f64 	%p83, %fd157, %fd159;
	selp.f64 	%fd161, %fd159, %fd157, %p83;
	selp.f64 	%fd162, %fd161, %fd157, %p82;
	setp.gt.u32 	%p84, %r55, 160;
	ld.shared.f64 	%fd164, [_ZZN3cub18CUB_300001_SM_10006detail6reduce18DeviceReduceKernelINS2_10policy_hubIdjN4cuda3__47maximumIvEEE10Policy1000EPdjS8_dNS5_3std3__410__identityEEEvT0_PT3_T1_NS0_13GridEvenShareISI_EET2_T4_E12temp_storage+48];
	setp.lt.f64 	%p85, %fd162, %fd164;
	selp.f64 	%fd166, %fd164, %fd162, %p85;
	selp.f64 	%fd167, %fd166, %fd162, %p84;
	setp.gt.u32 	%p86, %r55, 192;
	ld.shared.f64 	%fd169, [_ZZN3cub18CUB_300001_SM_10006detail6reduce18DeviceReduceKernelINS2_10policy_hubIdjN4cuda3__47maximumIvEEE10Policy1000EPdjS8_dNS5_3std3__410__identityEEEvT0_PT3_T1_NS0_13GridEvenShareISI_EET2_T4_E12temp_storage+56];
	setp.lt.f64 	%p87, %fd167, %fd169;
	selp.f64 	%fd171, %fd169, %fd167, %p87;
	selp.f64 	%fd172, %fd171, %fd167, %p86;
	setp.gt.u32 	%p88, %r55, 224;
	ld.shared.f64 	%fd174, [_ZZN3cub18CUB_300001_SM_10006detail6reduce18DeviceReduceKernelINS2_10policy_hubIdjN4cuda3__47maximumIvEEE10Policy1000EPdjS8_dNS5_3std3__410__identityEEEvT0_PT3_T1_NS0_13GridEvenShareISI_EET2_T4_E12temp_storage+64];
	setp.lt.f64 	%p89, %fd172, %fd174;
	selp.f64 	%fd176, %fd174, %fd172, %p89;
	selp.f64 	%fd374, %fd176, %fd172, %p88;
	bra.uni 	$L__BB4_71;
$L__BB4_55:
	mov.u32 	%r75, %tid.x;
	add.s32 	%r104, %r75, %r5;
	mul.wide.u32 	%rd20, %r104, 8;
	add.s64 	%rd5, %rd1, %rd20;
	// begin inline asm
	ld.global.nc.u64 %rd4, [%rd5];
	// end inline asm
	mov.b64 	%fd56, %rd4;
	add.s64 	%rd7, %rd5, 2048;
	// begin inline asm
	ld.global.nc.u64 %rd6, [%rd7];
	// end inline asm
	mov.b64 	%fd57, %rd6;
	add.s64 	%rd9, %rd5, 4096;
	// begin inline asm
	ld.global.nc.u64 %rd8, [%rd9];
	// end inline asm
	mov.b64 	%fd58, %rd8;
	add.s64 	%rd11, %rd5, 6144;
	// begin inline asm
	ld.global.nc.u64 %rd10, [%rd11];
	// end inline asm
	mov.b64 	%fd59, %rd10;
	add.s64 	%rd13, %rd5, 8192;
	// begin inline asm
	ld.global.nc.u64 %rd12, [%rd13];
	// end inline asm
	mov.b64 	%fd60, %rd12;
	add.s64 	%rd15, %rd5, 10240;
	// begin inline asm
	ld.global.nc.u64 %rd14, [%rd15];
	// end inline asm
	mov.b64 	%fd61, %rd14;
	add.s64 	%rd17, %rd5, 12288;
	// begin inline asm
	ld.global.nc.u64 %rd16, [%rd17];
	// end inline asm
	mov.b64 	%fd62, %rd16;
	add.s64 	%rd19, %rd5, 14336;
	// begin inline asm
	ld.global.nc.u64 %rd18, [%rd19];
	// end inline asm
	mov.b64 	%fd63, %rd18;
	setp.lt.f64 	%p3, %fd56, %fd57;
	selp.f64 	%fd64, %fd57, %fd56, %p3;
	setp.lt.f64 	%p4, %fd64, %fd58;
	selp.f64 	%fd65, %fd58, %fd64, %p4;
	setp.lt.f64 	%p5, %fd65, %fd59;
	selp.f64 	%fd66, %fd59, %fd65, %p5;
	setp.lt.f64 	%p6, %fd66, %fd60;
	selp.f64 	%fd67, %fd60, %fd66, %p6;
	setp.lt.f64 	%p7, %fd67, %fd61;
	selp.f64 	%fd68, %fd61, %fd67, %p7;
	setp.lt.f64 	%p8, %fd68, %fd62;
	selp.f64 	%fd69, %fd62, %fd68, %p8;
	setp.lt.f64 	%p9, %fd69, %fd63;
	selp.f64 	%fd373, %fd63, %fd69, %p9;
	setp.lt.u32 	%p10, %r55, %r4;
	@%p10 bra 	$L__BB4_67;
	add.s32 	%r76, %r4, %r5;
	add.s32 	%r533, %r76, 256;
	add.s32 	%r532, %r76, %r75;
	mov.b32 	%r534, 0;
$L__BB4_57:
	add.s32 	%r5, %r5, %r4;
	add.s32 	%r106, %r1, -2048;
	setp.gt.u32 	%p11, %r5, %r106;
	@%p11 bra 	$L__BB4_59;
	add.s32 	%r107, %r75, %r5;
	mul.wide.u32 	%rd37, %r107, 8;
	add.s64 	%rd22, %rd1, %rd37;
	// begin inline asm
	ld.global.nc.u64 %rd21, [%rd22];
	// end inline asm
	mov.b64 	%fd70, %rd21;
	add.s64 	%rd24, %rd22, 2048;
	// begin inline asm
	ld.global.nc.u64 %rd23, [%rd24];
	// end inline asm
	mov.b64 	%fd71, %rd23;
	add.s64 	%rd26, %rd22, 4096;
	// begin inline asm
	ld.global.nc.u64 %rd25, [%rd26];
	// end inline asm
	mov.b64 	%fd72, %rd25;
	add.s64 	%rd28, %rd22, 6144;
	// begin inline asm
	ld.global.nc.u64 %rd27, [%rd28];
	// end inline asm
	mov.b64 	%fd73, %rd27;
	add.s64 	%rd30, %rd22, 8192;
	// begin inline asm
	ld.global.nc.u64 %rd29, [%rd30];
	// end inline asm
	mov.b64 	%fd74, %rd29;
	add.s64 	%rd32, %rd22, 10240;
	// begin inline asm
	ld.global.nc.u64 %rd31, [%rd32];
	// end inline asm
	mov.b64 	%fd75, %rd31;
	add.s64 	%rd34, %rd22, 12288;
	// begin inline asm
	ld.global.nc.u64 %rd33, [%rd34];
	// end inline asm
	mov.b64 	%fd76, %rd33;
	add.s64 	%rd36, %rd22, 14336;
	// begin inline asm
	ld.global.nc.u64 %rd35, [%rd36];
	// end inline asm
	mov.b64 	%fd77, %rd35;
	setp.lt.f64 	%p12, %fd373, %fd70;
	selp.f64 	%fd78, %fd70, %fd373, %p12;
	setp.lt.f64 	%p13, %fd78, %fd71;
	selp.f64 	%fd79, %fd71, %fd78, %p13;
	setp.lt.f64 	%p14, %fd79, %fd72;
	selp.f64 	%fd80, %fd72, %fd79, %p14;
	setp.lt.f64 	%p15, %fd80, %fd73;
	selp.f64 	%fd81, %fd73, %fd80, %p15;
	setp.lt.f64 	%p16, %fd81, %fd74;
	selp.f64 	%fd82, %fd74, %fd81, %p16;
	setp.lt.f64 	%p17, %fd82, %fd75;
	selp.f64 	%fd83, %fd75, %fd82, %p17;
	setp.lt.f64 	%p18, %fd83, %fd76;
	selp.f64 	%fd84, %fd76, %fd83, %p18;
	setp.lt.f64 	%p19, %fd84, %fd77;
	selp.f64 	%fd373, %fd77, %fd84, %p19;
	sub.s32 	%r108, %r1, %r5;
	setp.lt.u32 	%p20, %r108, %r4;
	add.s32 	%r534, %r534, 1;
	add.s32 	%r533, %r533, %r4;
	add.s32 	%r532, %r532, %r4;
	@%p20 bra 	$L__BB4_67;
	bra.uni 	$L__BB4_57;
$L__BB4_59:
	setp.le.u32 	%p21, %r1, %r5;
	@%p21 bra 	$L__BB4_67;
	sub.s32 	%r87, %r1, %r5;
	setp.ge.s32 	%p22, %r75, %r87;
	@%p22 bra 	$L__BB4_67;
	not.b32 	%r109, %r75;
	add.s32 	%r110, %r1, %r109;
	sub.s32 	%r111, %r110, %r76;
	mul.lo.s32 	%r112, %r2, %r534;
	shl.b32 	%r113, %r112, 11;
	sub.s32 	%r88, %r111, %r113;
	shr.u32 	%r114, %r110, 8;
	add.s32 	%r89, %r114, 1;
	and.b32  	%r115, %r110, 768;
	setp.eq.s32 	%p23, %r115, 768;
	mov.u32 	%r539, %r75;
	@%p23 bra 	$L__BB4_64;
	and.b32  	%r116, %r89, 3;
	neg.s32 	%r536, %r116;
	mov.u32 	%r539, %r75;
$L__BB4_63:
	.pragma "nounroll";
	mul.wide.u32 	%rd40, %r532, 8;
	add.s64 	%rd39, %rd1, %rd40;
	// begin inline asm
	ld.global.nc.u64 %rd38, [%rd39];
	// end inline asm
	mov.b64 	%fd86, %rd38;
	setp.lt.f64 	%p24, %fd373, %fd86;
	selp.f64 	%fd373, %fd86, %fd373, %p24;
	add.s32 	%r539, %r539, 256;
	add.s32 	%r532, %r532, 256;
	add.s32 	%r536, %r536, 1;
	setp.ne.s32 	%p25, %r536, 0;
	@%p25 bra 	$L__BB4_63;
$L__BB4_64:
	setp.lt.u32 	%p26, %r88, 768;
	@%p26 bra 	$L__BB4_67;
	add.s32 	%r541, %r539, 512;
	add.s32 	%r540, %r539, %r533;
$L__BB4_66:
	add.s32 	%r117, %r540, -256;
	mul.wide.u32 	%rd49, %r117, 8;
	add.s64 	%rd42, %rd1, %rd49;
	// begin inline asm
	ld.global.nc.u64 %rd41, [%rd42];
	// end inline asm
	mov.b64 	%fd87, %rd41;
	setp.lt.f64 	%p27, %fd373, %fd87;
	selp.f64 	%fd88, %fd87, %fd373, %p27;
	mul.wide.u32 	%rd50, %r540, 8;
	add.s64 	%rd44, %rd1, %rd50;
	// begin inline asm
	ld.global.nc.u64 %rd43, [%rd44];
	// end inline asm
	mov.b64 	%fd89, %rd43;
	setp.lt.f64 	%p28, %fd88, %fd89;
	selp.f64 	%fd90, %fd89, %fd88, %p28;
	add.s32 	%r118, %r540, 256;
	mul.wide.u32 	%rd51, %r118, 8;
	add.s64 	%rd46, %rd1, %rd51;
	// begin inline asm
	ld.global.nc.u64 %rd45, [%rd46];
	// end inline asm
	mov.b64 	%fd91, %rd45;
	setp.lt.f64 	%p29, %fd90, %fd91;
	selp.f64 	%fd92, %fd91, %fd90, %p29;
	add.s32 	%r119, %r540, 512;
	mul.wide.u32 	%rd52, %r119, 8;
	add.s64 	%rd48, %rd1, %rd52;
	// begin inline asm
	ld.global.nc.u64 %rd47, [%rd48];
	// end inline asm
	mov.b64 	%fd93, %rd47;
	setp.lt.f64 	%p30, %fd92, %fd93;
	selp.f64 	%fd373, %fd93, %fd92, %p30;
	add.s32 	%r102, %r541, 1024;
	add.s32 	%r120, %r541, 512;
	add.s32 	%r540, %r540, 1024;
	setp.lt.s32 	%p31, %r120, %r87;
	mov.u32 	%r541, %r102;
	@%p31 bra 	$L__BB4_66;
$L__BB4_67:
	// begin inline asm
	mov.u32 %r121, %laneid;
	// end inline asm
	mov.b64 	%rd53, %fd373;
	mov.b64 	{%r123, %r128}, %rd53;
	mov.b32 	%r129, 1;
	mov.b32 	%r170, 31;
	mov.b32 	%r171, -1;
	// begin inline asm
	shfl.sync.down.b32 %r122, %r123, %r129, %r170, %r171;
	// end inline asm
	// begin inline asm
	shfl.sync.down.b32 %r127, %r128, %r129, %r170, %r171;
	// end inline asm
	mov.b64 	%rd54, {%r122, %r127};
	mov.b64 	%fd94, %rd54;
	setp.gt.s32 	%p32, %r121, 30;
	setp.lt.f64 	%p33, %fd373, %fd94;
	selp.f64 	%fd95, %fd94, %fd373, %p33;
	selp.f64 	%fd96, %fd373, %fd95, %p32;
	mov.b64 	%rd55, %fd96;
	mov.b64 	{%r133, %r138}, %rd55;
	mov.b32 	%r139, 2;
	// begin inline asm
	shfl.sync.down.b32 %r132, %r133, %r139, %r170, %r171;
	// end inline asm
	// begin inline asm
	shfl.sync.down.b32 %r137, %r138, %r139, %r170, %r171;
	// end inline asm
	mov.b64 	%rd56, {%r132, %r137};
	mov.b64 	%fd97, %rd56;
	setp.gt.s32 	%p34, %r121, 29;
	setp.lt.f64 	%p35, %fd96, %fd97;
	selp.f64 	%fd98, %fd97, %fd96, %p35;
	selp.f64 	%fd99, %fd96, %fd98, %p34;
	mov.b64 	%rd57, %fd99;
	mov.b64 	{%r143, %r148}, %rd57;
	mov.b32 	%r149, 4;
	// begin inline asm
	shfl.sync.down.b32 %r142, %r143, %r149, %r170, %r171;
	// end inline asm
	// begin inline asm
	shfl.sync.down.b32 %r147, %r148, %r149, %r170, %r171;
	// end inline asm
	mov.b64 	%rd58, {%r142, %r147};
	mov.b64 	%fd100, %rd58;
	setp.gt.s32 	%p36, %r121, 27;
	setp.lt.f64 	%p37, %fd99, %fd100;
	selp.f64 	%fd101, %fd100, %fd99, %p37;
	selp.f64 	%fd102, %fd99, %fd101, %p36;
	mov.b64 	%rd59, %fd102;
	mov.b64 	{%r153, %r158}, %rd59;
	mov.b32 	%r159, 8;
	// begin inline asm
	shfl.sync.down.b32 %r152, %r153, %r159, %r170, %r171;
	// end inline asm
	// begin inline asm
	shfl.sync.down.b32 %r157, %r158, %r159, %r170, %r171;
	// end inline asm
	mov.b64 	%rd60, {%r152, %r157};
	mov.b64 	%fd103, %rd60;
	setp.gt.s32 	%p38, %r121, 23;
	setp.lt.f64 	%p39, %fd102, %fd103;
	selp.f64 	%fd104, %fd103, %fd102, %p39;
	selp.f64 	%fd105, %fd102, %fd104, %p38;
	mov.b64 	%rd61, %fd105;
	mov.b64 	{%r163, %r168}, %rd61;
	mov.b32 	%r169, 16;
	// begin inline asm
	shfl.sync.down.b32 %r162, %r163, %r169, %r170, %r171;
	// end inline asm
	// begin inline asm
	shfl.sync.down.b32 %r167, %r168, %r169, %r170, %r171;
	// end inline asm
	mov.b64 	%rd62, {%r162, %r167};
	mov.b64 	%fd106, %rd62;
	setp.gt.s32 	%p40, %r121, 15;
	setp.lt.f64 	%p41, %fd105, %fd106;
	selp.f64 	%fd52, %fd106, %fd105, %p41;
	selp.f64 	%fd374, %fd105, %fd52, %p40;
	setp.ne.s32 	%p42, %r121, 0;
	@%p42 bra 	$L__BB4_69;
	shr.u32 	%r172, %r75, 2;
	and.b32  	%r173, %r172, 248;
	mov.u32 	%r174, _ZZN3cub18CUB_300001_SM_10006detail6reduce18DeviceReduceKernelINS2_10policy_hubIdjN4cuda3__47maximumIvEEE10Policy1000EPdjS8_dNS5_3std3__410__identityEEEvT0_PT3_T1_NS0_13GridEvenShareISI_EET2_T4_E12temp_storage;
	add.s32 	%r175, %r174, %r173;
	st.shared.f64 	[%r175+8], %fd52;
$L__BB4_69:
	bar.sync 	0;
	setp.ne.s32 	%p43, %r75, 0;
	@%p43 bra 	$L__BB4_71;
	ld.shared.f64 	%fd107, [_ZZN3cub18CUB_300001_SM_10006detail6reduce18DeviceReduceKernelINS2_10policy_hubIdjN4cuda3__47maximumIvEEE10Policy1000EPdjS8_dNS5_3std3__410__identityEEEvT0_PT3_T1_NS0_13GridEvenShareISI_EET2_T4_E12temp_storage+16];
	setp.lt.f64 	%p44, %fd374, %fd107;
	selp.f64 	%fd108, %fd107, %fd374, %p44;
	ld.shared.f64 	%fd109, [_ZZN3cub18CUB_300001_SM_10006detail6reduce18DeviceReduceKernelINS2_10policy_hubIdjN4cuda3__47maximumIvEEE10Policy1000EPdjS8_dNS5_3std3__410__identityEEEvT0_PT3_T1_NS0_13GridEvenShareISI_EET2_T4_E12temp_storage+24];
	setp.lt.f64 	%p45, %fd108, %fd109;
	selp.f64 	%fd110, %fd109, %fd108, %p45;
	ld.shared.f64 	%fd111, [_ZZN3cub18CUB_300001_SM_10006detail6reduce18DeviceReduceKernelINS2_10policy_hubIdjN4cuda3__47maximumIvEEE10Policy1000EPdjS8_dNS5_3std3__410__identityEEEvT0_PT3_T1_NS0_13GridEvenShareISI_EET2_T4_E12temp_storage+32];
	setp.lt.f64 	%p46, %fd110, %fd111;
	selp.f64 	%fd112, %fd111, %fd110, %p46;
	ld.shared.f64 	%fd113, [_ZZN3cub18CUB_300001_SM_10006detail6reduce18DeviceReduceKernelINS2_10policy_hubIdjN4cuda3__47maximumIvEEE10Policy1000EPdjS8_dNS5_3std3__410__identityEEEvT0_PT3_T1_NS0_13GridEvenShareISI_EET2_T4_E12temp_storage+40];
	setp.lt.f64 	%p47, %fd112, %fd113;
	selp.f64 	%fd114, %fd113, %fd112, %p47;
	ld.shared.f64 	%fd115, [_ZZN3cub18CUB_300001_SM_10006detail6reduce18DeviceReduceKernelINS2_10policy_hubIdjN4cuda3__47maximumIvEEE10Policy1000EPdjS8_dNS5_3std3__410__identityEEEvT0_PT3_T1_NS0_13GridEvenShareISI_EET2_T4_E12temp_storage+48];
	setp.lt.f64 	%p48, %fd114, %fd115;
	selp.f64 	%fd116, %fd115, %fd114, %p48;
	ld.shared.f64 	%fd117, [_ZZN3cub18CUB_300001_SM_10006detail6reduce18DeviceReduceKernelINS2_10policy_hubIdjN4cuda3__47maximumIvEEE10Policy1000EPdjS8_dNS5_3std3__410__identityEEEvT0_PT3_T1_NS0_13GridEvenShareISI_EET2_T4_E12temp_storage+56];
	setp.lt.f64 	%p49, %fd116, %fd117;
	selp.f64 	%fd118, %fd117, %fd116, %p49;
	ld.shared.f64 	%fd119, [_ZZN3cub18CUB_300001_SM_10006detail6reduce18DeviceReduceKernelINS2_10policy_hubIdjN4cuda3__47maximumIvEEE10Policy1000EPdjS8_dNS5_3std3__410__identityEEEvT0_PT3_T1_NS0_13GridEvenShareISI_EET2_T4_E12temp_storage+64];
	setp.lt.f64 	%p50, %fd118, %fd119;
	selp.f64 	%fd374, %fd119, %fd118, %p50;
$L__BB4_71:
	mov.u32 	%r507, %tid.x;
	setp.ne.s32 	%p216, %r507, 0;
	@%p216 bra 	$L__BB4_73;
	ld.param.u64 	%rd196, [_ZN3cub18CUB_300001_SM_10006detail6reduce18DeviceReduceKernelINS2_10policy_hubIdjN4cuda3__47maximumIvEEE10Policy1000EPdjS8_dNS5_3std3__410__identityEEEvT0_PT3_T1_NS0_13GridEvenShareISI_EET2_T4__param_1];
	cvta.to.global.u64 	%rd193, %rd196;
	mul.wide.u32 	%rd194, %r3, 8;
	add.s64 	%rd195, %rd193, %rd194;
	st.global.f64 	[%rd195], %fd374;
$L__BB4_73:
	ret;

}
	// .globl	_ZN3cub18CUB_300001_SM_10006detail6reduce28DeviceReduceSingleTileKernelINS2_10policy_hubIdjN4cuda3__47maximumIvEEE10Policy1000EPdSB_iS8_ddNS5_3std3__410__identityEEEvT0_T1_T2_T3_T4_T6_
.visible .entry _ZN3cub18CUB_300001_SM_10006detail6reduce28DeviceReduceSingleTileKernelINS2_10policy_hubIdjN4cuda3__47maximumIvEEE10Policy1000EPdSB_iS8_ddNS5_3std3__410__identityEEEvT0_T1_T2_T3_T4_T6_(
	.param .u64 .ptr .align 1 _ZN3cub18CUB_300001_SM_10006detail6reduce28DeviceReduceSingleTileKernelINS2_10policy_hubIdjN4cuda3__47maximumIvEEE10Policy1000EPdSB_iS8_ddNS5_3std3__410__identityEEEvT0_T1_T2_T3_T4_T6__param_0,
	.param .u64 .ptr .align 1 _ZN3cub18CUB_300001_SM_10006detail6reduce28DeviceReduceSingleTileKernelINS2_10policy_hubIdjN4cuda3__47maximumIvEEE10Policy1000EPdSB_iS8_ddNS5_3std3__410__identityEEEvT0_T1_T2_T3_T4_T6__param_1,
	.param .u32 _ZN3cub18CUB_300001_SM_10006detail6reduce28DeviceReduceSingleTileKernelINS2_10policy_hubIdjN4cuda3__47maximumIvEEE10Policy1000EPdSB_iS8_ddNS5_3std3__410__identityEEEvT0_T1_T2_T3_T4_T6__param_2,
	.param .align 1 .b8 _ZN3cub18CUB_300001_SM_10006detail6reduce28DeviceReduceSingleTileKernelINS2_10policy_hubIdjN4cuda3__47maximumIvEEE10Policy1000EPdSB_iS8_ddNS5_3std3__410__identityEEEvT0_T1_T2_T3_T4_T6__param_3[1],
	.param .f64 _ZN3cub18CUB_300001_SM_10006detail6reduce28DeviceReduceSingleTileKernelINS2_10policy_hubIdjN4cuda3__47maximumIvEEE10Policy1000EPdSB_iS8_ddNS5_3std3__410__identityEEEvT0_T1_T2_T3_T4_T6__param_4,
	.param .align 1 .b8 _ZN3cub18CUB_300001_SM_10006detail6reduce28DeviceReduceSingleTileKernelINS2_10policy_hubIdjN4cuda3__47maximumIvEEE10Policy1000EPdSB_iS8_ddNS5_3std3__410__identityEEEvT0_T1_T2_T3_T4_T6__param_5[1]
)
.maxntid 256
.minnctapersm 1
{
	.reg .pred 	%p<220>;
	.reg .b32 	%r<472>;
	.reg .b64 	%rd<206>;
	.reg .b64 	%fd<381>;
	// demoted variable
	.shared .align 8 .b8 _ZZN3cub18CUB_300001_SM_10006detail6reduce28DeviceReduceSingleTileKernelINS2_10policy_hubIdjN4cuda3__47maximumIvEEE10Policy1000EPdSB_iS8_ddNS5_3std3__410__identityEEEvT0_T1_T2_T3_T4_T6_E12temp_storage[80];
	ld.param.u64 	%rd15, [_ZN3cub18CUB_300001_SM_10006detail6reduce28DeviceReduceSingleTileKernelINS2_10policy_hubIdjN4cuda3__47maximumIvEEE10Policy1000EPdSB_iS8_ddNS5_3std3__410__identityEEEvT0_T1_T2_T3_T4_T6__param_0];
	ld.param.u64 	%rd16, [_ZN3cub18CUB_300001_SM_10006detail6reduce28DeviceReduceSingleTileKernelINS2_10policy_hubIdjN4cuda3__47maximumIvEEE10Policy1000EPdSB_iS8_ddNS5_3std3__410__identityEEEvT0_T1_T2_T3_T4_T6__param_1];
	ld.param.u32 	%r68, [_ZN3cub18CUB_300001_SM_10006detail6reduce28DeviceReduceSingleTileKernelINS2_10policy_hubIdjN4cuda3__47maximumIvEEE10Policy1000EPdSB_iS8_ddNS5_3std3__410__identityEEEvT0_T1_T2_T3_T4_T6__param_2];
	ld.param.f64 	%fd58, [_ZN3cub18CUB_300001_SM_10006detail6reduce28DeviceReduceSingleTileKernelINS2_10policy_hubIdjN4cuda3__47maximumIvEEE10Policy1000EPdSB_iS8_ddNS5_3std3__410__identityEEEvT0_T1_T2_T3_T4_T6__param_4];
	cvta.to.global.u64 	%rd1, %rd16;
	setp.ne.s32 	%p1, %r68, 0;
	@%p1 bra 	$L__BB5_3;
	mov.u32 	%r445, %tid.x;
	setp.ne.s32 	%p219, %r445, 0;
	@%p219 bra 	$L__BB5_74;
	st.global.f64 	[%rd1], %fd58;
	bra.uni 	$L__BB5_74;
$L__BB5_3:
	and.b64  	%rd17, %rd15, 31;
	setp.ne.s64 	%p2, %rd17, 0;
	@%p2 bra 	$L__BB5_38;
	setp.gt.s32 	%p110, %r68, 2047;
	@%p110 bra 	$L__BB5_22;
	mov.u32 	%r1, %tid.x;
	setp.ge.s32 	%p159, %r1, %r68;
	mov.f64 	%fd359, 0d0000000000000000;
	mov.u32 	%r449, %r1;
	@%p159 bra 	$L__BB5_7;
	mul.wide.u32 	%rd169, %r1, 8;
	add.s64 	%rd168, %rd15, %rd169;
	// begin inline asm
	ld.global.nc.u64 %rd167, [%rd168];
	// end inline asm
	mov.b64 	%fd359, %rd167;
	add.s32 	%r449, %r1, 256;
$L__BB5_7:
	setp.ge.s32 	%p160, %r449, %r68;
	@%p160 bra 	$L__BB5_13;
	not.b32 	%r321, %r449;
	add.s32 	%r4, %r68, %r321;
	and.b32  	%r322, %r4, 768;
	setp.eq.s32 	%p161, %r322, 768;
	@%p161 bra 	$L__BB5_11;
	mul.wide.u32 	%rd170, %r449, 8;
	add.s64 	%rd202, %rd15, %rd170;
	shr.u32 	%r323, %r4, 8;
	add.s32 	%r324, %r323, 1;
	and.b32  	%r325, %r324, 3;
	neg.s32 	%r447, %r325;
$L__BB5_10:
	.pragma "nounroll";
	// begin inline asm
	ld.global.nc.u64 %rd171, [%rd202];
	// end inline asm
	mov.b64 	%fd272, %rd171;
	setp.lt.f64 	%p162, %fd359, %fd272;
	selp.f64 	%fd359, %fd272, %fd359, %p162;
	add.s32 	%r449, %r449, 256;
	add.s64 	%rd202, %rd202, 2048;
	add.s32 	%r447, %r447, 1;
	setp.ne.s32 	%p163, %r447, 0;
	@%p163 bra 	$L__BB5_10;
$L__BB5_11:
	setp.lt.u32 	%p164, %r4, 768;
	@%p164 bra 	$L__BB5_13;
$L__BB5_12:
	mul.wide.s32 	%rd181, %r449, 8;
	add.s64 	%rd174, %rd15, %rd181;
	// begin inline asm
	ld.global.nc.u64 %rd173, [%rd174];
	// end inline asm
	mov.b64 	%fd273, %rd173;
	setp.lt.f64 	%p165, %fd359, %fd273;
	selp.f64 	%fd274, %fd273, %fd359, %p165;
	add.s64 	%rd176, %rd174, 2048;
	// begin inline asm
	ld.global.nc.u64 %rd175, [%rd176];
	// end inline asm
	mov.b64 	%fd275, %rd175;
	setp.lt.f64 	%p166, %fd274, %fd275;
	selp.f64 	%fd276, %fd275, %fd274, %p166;
	add.s64 	%rd178, %rd174, 4096;
	// begin inline asm
	ld.global.nc.u64 %rd177, [%rd178];
	// end inline asm
	mov.b64 	%fd277, %rd177;
	setp.lt.f64 	%p167, %fd276, %fd277;
	selp.f64 	%fd278, %fd277, %fd276, %p167;
	add.s64 	%rd180, %rd174, 6144;
	// begin inline asm
	ld.global.nc.u64 %rd179, [%rd180];
	// end inline asm
	mov.b64 	%fd279, %rd179;
	setp.lt.f64 	%p168, %fd278, %fd279;
	selp.f64 	%fd359, %fd279, %fd278, %p168;
	add.s32 	%r449, %r449, 1024;
	setp.lt.s32 	%p169, %r449, %r68;
	@%p169 bra 	$L__BB5_12;
$L__BB5_13:
	setp.lt.s32 	%p170, %r68, 256;
	@%p170 bra 	$L__BB5_18;
	// begin inline asm
	mov.u32 %r389, %laneid;
	// end inline asm
	mov.b64 	%rd192, %fd359;
	mov.b64 	{%r391, %r396}, %rd192;
	mov.b32 	%r397, 1;
	mov.b32 	%r438, 31;
	mov.b32 	%r439, -1;
	// begin inline asm
	shfl.sync.down.b32 %r390, %r391, %r397, %r438, %r439;
	// end inline asm
	// begin inline asm
	shfl.sync.down.b32 %r395, %r396, %r397, %r438, %r439;
	// end inline asm
	mov.b64 	%rd193, {%r390, %r395};
	mov.b64 	%fd327, %rd193;
	setp.gt.s32 	%p198, %r389, 30;
	setp.lt.f64 	%p199, %fd359, %fd327;
	selp.f64 	%fd328, %fd327, %fd359, %p199;
	selp.f64 	%fd329, %fd359, %fd328, %p198;
	mov.b64 	%rd194, %fd329;
	mov.b64 	{%r401, %r406}, %rd194;
	mov.b32 	%r407, 2;
	// begin inline asm
	shfl.sync.down.b32 %r400, %r401, %r407, %r438, %r439;
	// end inline asm
	// begin inline asm
	shfl.sync.down.b32 %r405, %r406, %r407, %r438, %r439;
	// end inline asm
	mov.b64 	%rd195, {%r400, %r405};
	mov.b64 	%fd330, %rd195;
	setp.gt.s32 	%p200, %r389, 29;
	setp.lt.f64 	%p201, %fd329, %fd330;
	selp.f64 	%fd331, %fd330, %fd329, %p201;
	selp.f64 	%fd332, %fd329, %fd331, %p200;
	mov.b64 	%rd196, %fd332;
	mov.b64 	{%r411, %r416}, %rd196;
	mov.b32 	%r417, 4;
	// begin inline asm
	shfl.sync.down.b32 %r410, %r411, %r417, %r438, %r439;
	// end inline asm
	// begin inline asm
	shfl.sync.down.b32 %r415, %r416, %r417, %r438, %r439;
	// end inline asm
	mov.b64 	%rd197, {%r410, %r415};
	mov.b64 	%fd333, %rd197;
	setp.gt.s32 	%p202, %r389, 27;
	setp.lt.f64 	%p203, %fd332, %fd333;
	selp.f64 	%fd334, %fd333, %fd332, %p203;
	selp.f64 	%fd335, %fd332, %fd334, %p202;
	mov.b64 	%rd198, %fd335;
	mov.b64 	{%r421, %r426}, %rd198;
	mov.b32 	%r427, 8;
	// begin inline asm
	shfl.sync.down.b32 %r420, %r421, %r427, %r438, %r439;
	// end inline asm
	// begin inline asm
	shfl.sync.down.b32 %r425, %r426, %r427, %r438, %r439;
	// end inline asm
	mov.b64 	%rd199, {%r420, %r425};
	mov.b64 	%fd336, %rd199;
	setp.gt.s32 	%p204, %r389, 23;
	setp.lt.f64 	%p205, %fd335, %fd336;
	selp.f64 	%fd337, %fd336, %fd335, %p205;
	selp.f64 	%fd338, %fd335, %fd337, %p204;
	mov.b64 	%rd200, %fd338;
	mov.b64 	{%r431, %r436}, %rd200;
	mov.b32 	%r437, 16;
	// begin inline asm
	shfl.sync.down.b32 %r430, %r431, %r437, %r438, %r439;
	// end inline asm
	// begin inline asm
	shfl.sync.down.b32 %r435, %r436, %r437, %r438, %r439;
	// end inline asm
	mov.b64 	%rd201, {%r430, %r435};
	mov.b64 	%fd339, %rd201;
	setp.gt.s32 	%p206, %r389, 15;
	setp.lt.f64 	%p207, %fd338, %fd339;
	selp.f64 	%fd10, %fd339, %fd338, %p207;
	selp.f64 	%fd380, %fd338, %fd10, %p206;
	setp.ne.s32 	%p208, %r389, 0;
	@%p208 bra 	$L__BB5_16;
	shr.u32 	%r440, %r1, 2;
	and.b32  	%r441, %r440, 248;
	mov.u32 	%r442, _ZZN3cub18CUB_300001_SM_10006detail6reduce28DeviceReduceSingleTileKernelINS2_10policy_hubIdjN4cuda3__47maximumIvEEE10Policy1000EPdSB_iS8_ddNS5_3std3__410__identityEEEvT0_T1_T2_T3_T4_T6_E12temp_storage;
	add.s32 	%r443, %r442, %r441;
	st.shared.f64 	[%r443+8], %fd10;
$L__BB5_16:
	bar.sync 	0;
	setp.ne.s32 	%p209, %r1, 0;
	@%p209 bra 	$L__BB5_72;
	ld.shared.f64 	%fd340, [_ZZN3cub18CUB_300001_SM_10006detail6reduce28DeviceReduceSingleTileKernelINS2_10policy_hubIdjN4cuda3__47maximumIvEEE10Policy1000EPdSB_iS8_ddNS5_3std3__410__identityEEEvT0_T1_T2_T3_T4_T6_E12temp_storage+16];
	setp.lt.f64 	%p210, %fd380, %fd340;
	selp.f64 	%fd341, %fd340, %fd380, %p210;
	ld.shared.f64 	%fd342, [_ZZN3cub18CUB_300001_SM_10006detail6reduce28DeviceReduceSingleTileKernelINS2_10policy_hubIdjN4cuda3__47maximumIvEEE10Policy1000EPdSB_iS8_ddNS5_3std3__410__identityEEEvT0_T1_T2_T3_T4_T6_E12temp_storage+24];
	setp.lt.f64 	%p211, %fd341, %fd342;
	selp.f64 	%fd343, %fd342, %fd341, %p211;
	ld.shared.f64 	%fd344, [_ZZN3cub18CUB_300001_SM_10006detail6reduce28DeviceReduceSingleTileKernelINS2_10policy_hubIdjN4cuda3__47maximumIvEEE10Policy1000EPdSB_iS8_ddNS5_3std3__410__identityEEEvT0_T1_T2_T3_T4_T6_E12temp_storage+32];
	setp.lt.f64 	%p212, %fd343, %fd344;
	selp.f64 	%fd345, %fd344, %fd343, %p212;
	ld.shared.f64 	%fd346, [_ZZN3cub18CUB_300001_SM_10006detail6reduce28DeviceReduceSingleTileKernelINS2_10policy_hubIdjN4cuda3__47maximumIvEEE10Policy1000EPdSB_iS8_ddNS5_3std3__410__identityEEEvT0_T1_T2_T3_T4_T6_E12temp_storage+40];
	setp.lt.f64 	%p213, %fd345, %fd346;
	selp.f64 	%fd347, %fd346, %fd345, %p213;
	ld.shared.f64 	%fd348, [_ZZN3cub18CUB_300001_SM_10006detail6reduce28DeviceReduceSingleTileKernelINS2_10policy_hubIdjN4cuda3__47maximumIvEEE10Policy1000EPdSB_iS8_ddNS5_3std3__410__identityEEEvT0_T1_T2_T3_T4_T6_E12temp_storage+48];
	setp.lt.f64 	%p214, %fd347, %fd348;
	selp.f64 	%fd349, %fd348, %fd347, %p214;
	ld.shared.f64 	%fd350, [_ZZN3cub18CUB_300001_SM_10006detail6reduce28DeviceReduceSingleTileKernelINS2_10policy_hubIdjN4cuda3__47maximumIvEEE10Policy1000EPdSB_iS8_ddNS5_3std3__410__identityEEEvT0_T1_T2_T3_T4_T6_E12temp_storage+56];
	setp.lt.f64 	%p215, %fd349, %fd350;
	selp.f64 	%fd351, %fd350, %fd349, %p215;
	ld.shared.f64 	%fd352, [_ZZN3cub18CUB_300001_SM_10006detail6reduce28DeviceReduceSingleTileKernelINS2_10policy_hubIdjN4cuda3__47maximumIvEEE10Policy1000EPdSB_iS8_ddNS5_3std3__410__identityEEEvT0_T1_T2_T3_T4_T6_E12temp_storage+64];
	setp.lt.f64 	%p216, %fd351, %fd352;
	selp.f64 	%fd380, %fd352, %fd351, %p216;
	bra.uni 	$L__BB5_72;
$L__BB5_18:
	// begin inline asm
	mov.u32 %r326, %laneid;
	// end inline asm
	and.b32  	%r377, %r1, 992;
	add.s32 	%r378, %r377, 32;
	setp.gt.s32 	%p171, %r378, %r68;
	not.b32 	%r379, %r377;
	add.s32 	%r380, %r68, %r379;
	selp.b32 	%r375, %r380, 31, %p171;
	mov.b64 	%rd182, %fd359;
	mov.b64 	{%r328, %r333}, %rd182;
	mov.b32 	%r334, 1;
	mov.b32 	%r376, -1;
	// begin inline asm
	shfl.sync.down.b32 %r327, %r328, %r334, %r375, %r376;
	// end inline asm
	// begin inline asm
	shfl.sync.down.b32 %r332, %r333, %r334, %r375, %r376;
	// end inline asm
	mov.b64 	%rd183, {%r327, %r332};
	mov.b64 	%fd280, %rd183;
	setp.lt.s32 	%p172, %r326, %r375;
	setp.lt.f64 	%p173, %fd359, %fd280;
	selp.f64 	%fd281, %fd280, %fd359, %p173;
	selp.f64 	%fd282, %fd281, %fd359, %p172;
	mov.b64 	%rd184, %fd282;
	mov.b64 	{%r338, %r343}, %rd184;
	mov.b32 	%r344, 2;
	// begin inline asm
	shfl.sync.down.b32 %r337, %r338, %r344, %r375, %r376;
	// end inline asm
	// begin inline asm
	shfl.sync.down.b32 %r342, %r343, %r344, %r375, %r376;
	// end inline asm
	mov.b64 	%rd185, {%r337, %r342};
	mov.b64 	%fd283, %rd185;
	add.s32 	%r381, %r326, 2;
	setp.gt.s32 	%p174, %r381, %r375;
	setp.lt.f64 	%p175, %fd282, %fd283;
	selp.f64 	%fd284, %fd283, %fd282, %p175;
	selp.f64 	%fd285, %fd282, %fd284, %p174;
	mov.b64 	%rd186, %fd285;
	mov.b64 	{%r348, %r353}, %rd186;
	mov.b32 	%r354, 4;
	// begin inline asm
	shfl.sync.down.b32 %r347, %r348, %r354, %r375, %r376;
	// end inline asm
	// begin inline asm
	shfl.sync.down.b32 %r352, %r353, %r354, %r375, %r376;
	// end inline asm
	mov.b64 	%rd187, {%r347, %r352};
	mov.b64 	%fd286, %rd187;
	add.s32 	%r382, %r326, 4;
	setp.gt.s32 	%p176, %r382, %r375;
	setp.lt.f64 	%p177, %fd285, %fd286;
	selp.f64 	%fd287, %fd286, %fd285, %p177;
	selp.f64 	%fd288, %fd285, %fd287, %p176;
	mov.b64 	%rd188, %fd288;
	mov.b64 	{%r358, %r363}, %rd188;
	mov.b32 	%r364, 8;
	// begin inline asm
	shfl.sync.down.b32 %r357, %r358, %r364, %r375, %r376;
	// end inline asm
	// begin inline asm
	shfl.sync.down.b32 %r362, %r363, %r364, %r375, %r376;
	// end inline asm
	mov.b64 	%rd189, {%r357, %r362};
	mov.b64 	%fd289, %rd189;
	add.s32 	%r383, %r326, 8;
	setp.gt.s32 	%p178, %r383, %r375;
	setp.lt.f64 	%p179, %fd288, %fd289;
	selp.f64 	%fd290, %fd289, %fd288, %p179;
	selp.f64 	%fd291, %fd288, %fd290, %p178;
	mov.b64 	%rd190, %fd291;
	mov.b64 	{%r368, %r373}, %rd190;
	mov.b32 	%r374, 16;
	// begin inline asm
	shfl.sync.down.b32 %r367, %r368, %r374, %r375, %r376;
	// end inline asm
	// begin inline asm
	shfl.sync.down.b32 %r372, %r373, %r374, %r375, %r376;
	// end inline asm
	mov.b64 	%rd191, {%r367, %r372};
	mov.b64 	%fd292, %rd191;
	add.s32 	%r384, %r326, 16;
	setp.gt.s32 	%p180, %r384, %r375;
	setp.lt.f64 	%p181, %fd291, %fd292;
	selp.f64 	%fd293, %fd292, %fd291, %p181;
	selp.f64 	%fd380, %fd291, %fd293, %p180;
	setp.ne.s32 	%p182, %r326, 0;
	@%p182 bra 	$L__BB5_20;
	shr.u32 	%r385, %r1, 2;
	and.b32  	%r386, %r385, 248;
	mov.u32 	%r387, _ZZN3cub18CUB_300001_SM_10006detail6reduce28DeviceReduceSingleTileKernelINS2_10policy_hubIdjN4cuda3__47maximumIvEEE10Policy1000EPdSB_iS8_ddNS5_3std3__410__identityEEEvT0_T1_T2_T3_T4_T6_E12temp_storage;
	add.s32 	%r388, %r387, %r386;
	st.shared.f64 	[%r388+8], %fd380;
$L__BB5_20:
	bar.sync 	0;
	setp.ne.s32 	%p183, %r1, 0;
	@%p183 bra 	$L__BB5_72;
	setp.gt.s32 	%p184, %r68, 32;
	ld.shared.f64 	%fd294, [_ZZN3cub18CUB_300001_SM_10006detail6reduce28DeviceReduceSingleTileKernelINS2_10policy_hubIdjN4cuda3__47maximumIvEEE10Policy1000EPdSB_iS8_ddNS5_3std3__410__identityEEEvT0_T1_T2_T3_T4_T6_E12temp_storage+16];
	setp.lt.f64 	%p185, %fd380, %fd294;
	selp.f64 	%fd296, %fd294, %fd380, %p185;
	selp.f64 	%fd297, %fd296, %fd380, %p184;
	setp.gt.s32 	%p186, %r68, 64;
	ld.shared.f64 	%fd299, [_ZZN3cub18CUB_300001_SM_10006detail6reduce28DeviceReduceSingleTileKernelINS2_10policy_hubIdjN4cuda3__47maximumIvEEE10Policy1000EPdSB_iS8_ddNS5_3std3__410__identityEEEvT0_T1_T2_T3_T4_T6_E12temp_storage+24];
	setp.lt.f64 	%p187, %fd297, %fd299;
	selp.f64 	%fd301, %fd299, %fd297, %p187;
	selp.f64 	%fd302, %fd301, %fd297, %p186;
	setp.gt.s32 	%p188, %r68, 96;
	ld.shared.f64 	%fd304, [_ZZN3cub18CUB_300001_SM_10006detail6reduce28DeviceReduceSingleTileKernelINS2_10policy_hubIdjN4cuda3__47maximumIvEEE10Policy1000EPdSB_iS8_ddNS5_3std3__410__identityEEEvT0_T1_T2_T3_T4_T6_E12temp_storage+32];
	setp.lt.f64 	%p189, %fd302, %fd304;
	selp.f64 	%fd306, %fd304, %fd302, %p189;
	selp.f64 	%fd307, %fd306, %fd302, %p188;
	setp.gt.s32 	%p190, %r68, 128;
	ld.shared.f64 	%fd309, [_ZZN3cub18CUB_300001_SM_10006detail6reduce28DeviceReduceSingleTileKernelINS2_10policy_hubIdjN4cuda3__47maximumIvEEE10Policy1000EPdSB_iS8_ddNS5_3std3__410__identityEEEvT0_T1_T2_T3_T4_T6_E12temp_storage+40];
	setp.lt.f64 	%p191, %fd307, %fd309;
	selp.f64 	%fd311, %fd309, %fd307, %p191;
	selp.f64 	%fd312, %fd311, %fd307, %p190;
	setp.gt.s32 	%p192, %r68, 160;
	ld.shared.f64 	%fd314, [_ZZN3cub18CUB_300001_SM_10006detail6reduce28DeviceReduceSingleTileKernelINS2_10policy_hubIdjN4cuda3__47maximumIvEEE10Policy1000EPdSB_iS8_ddNS5_3std3__410__identityEEEvT0_T1_T2_T3_T4_T6_E12temp_storage+48];
	setp.lt.f64 	%p193, %fd312, %fd314;
	selp.f64 	%fd316, %fd314, %fd312, %p193;
	selp.f64 	%fd317, %fd316, %fd312, %p192;
	setp.gt.s32 	%p194, %r68, 192;
	ld.shared.f64 	%fd319, [_ZZN3cub18CUB_300001_SM_10006detail6reduce28DeviceReduceSingleTileKernelINS2_10policy_hubIdjN4cuda3__47maximumIvEEE10Policy1000EPdSB_iS8_ddNS5_3std3__410__identityEEEvT0_T1_T2_T3_T4_T6_E12temp_storage+56];
	setp.lt.f64 	%p195, %fd317, %fd319;
	selp.f64 	%fd321, %fd319, %fd317, %p195;
	selp.f64 	%fd322, %fd321, %fd317, %p194;
	setp.gt.s32 	%p196, %r68, 224;
	ld.shared.f64 	%fd324, [_ZZN3cub18CUB_300001_SM_10006detail6reduce28DeviceReduceSingleTileKernelINS2_10policy_hubIdjN4cuda3__47maximumIvEEE10Policy1000EPdSB_iS8_ddNS5_3std3__410__identityEEEvT0_T1_T2_T3_T4_T6_E12temp_storage+64];
	setp.lt.f64 	%p197, %fd322, %fd324;
	selp.f64 	%fd326, %fd324, %fd322, %p197;
	selp.f64 	%fd380, %fd326, %fd322, %p196;
	bra.uni 	$L__BB5_72;
$L__BB5_22:
	mov.u32 	%r13, %tid.x;
	shl.b32 	%r14, %r13, 2;
	mul.wide.u32 	%rd126, %r14, 8;
	add.s64 	%rd116, %rd15, %rd126;
	// begin inline asm
	ld.global.nc.v2.u64 {%rd114, %rd115}, [%rd116];
	// end inline asm
	add.s64 	%rd119, %rd116, 16;
	// begin inline asm
	ld.global.nc.v2.u64 {%rd117, %rd118}, [%rd119];
	// end inline asm
	mov.b64 	%fd206, %rd114;
	mov.b64 	%fd207, %rd115;
	mov.b64 	%fd208, %rd117;
	mov.b64 	%fd209, %rd118;
	add.s64 	%rd122, %rd116, 8192;
	// begin inline asm
	ld.global.nc.v2.u64 {%rd120, %rd121}, [%rd122];
	// end inline asm
	add.s64 	%rd125, %rd116, 8208;
	// begin inline asm
	ld.global.nc.v2.u64 {%rd123, %rd124}, [%rd125];
	// end inline asm
	mov.b64 	%fd210, %rd120;
	mov.b64 	%fd211, %rd121;
	mov.b64 	%fd212, %rd123;
	mov.b64 	%fd213, %rd124;
	setp.lt.f64 	%p111, %fd206, %fd207;
	selp.f64 	%fd214, %fd207, %fd206, %p111;
	setp.lt.f64 	%p112, %fd214, %fd208;
	selp.f64 	%fd215, %fd208, %fd214, %p112;
	setp.lt.f64 	%p113, %fd215, %fd209;
	selp.f64 	%fd216, %fd209, %fd215, %p113;
	setp.lt.f64 	%p114, %fd216, %fd210;
	selp.f64 	%fd217, %fd210, %fd216, %p114;
	setp.lt.f64 	%p115, %fd217, %fd211;
	selp.f64 	%fd218, %fd211, %fd217, %p115;
	setp.lt.f64 	%p116, %fd218, %fd212;
	selp.f64 	%fd219, %fd212, %fd218, %p116;
	setp.lt.f64 	%p117, %fd219, %fd213;
	selp.f64 	%fd366, %fd213, %fd219, %p117;
	setp.lt.u32 	%p118, %r68, 4096;
	mov.b32 	%r452, 2048;
	@%p118 bra 	$L__BB5_26;
	add.s32 	%r15, %r68, -2048;
	mov.b32 	%r452, 2048;
$L__BB5_24:
	add.s32 	%r258, %r452, %r14;
	mul.wide.u32 	%rd139, %r258, 8;
	add.s64 	%rd129, %rd15, %rd139;
	// begin inline asm
	ld.global.nc.v2.u64 {%rd127, %rd128}, [%rd129];
	// end inline asm
	add.s64 	%rd132, %rd129, 16;
	// begin inline asm
	ld.global.nc.v2.u64 {%rd130, %rd131}, [%rd132];
	// end inline asm
	mov.b64 	%fd220, %rd127;
	mov.b64 	%fd221, %rd128;
	mov.b64 	%fd222, %rd130;
	mov.b64 	%fd223, %rd131;
	add.s64 	%rd135, %rd129, 8192;
	// begin inline asm
	ld.global.nc.v2.u64 {%rd133, %rd134}, [%rd135];
	// end inline asm
	add.s64 	%rd138, %rd129, 8208;
	// begin inline asm
	ld.global.nc.v2.u64 {%rd136, %rd137}, [%rd138];
	// end inline asm
	mov.b64 	%fd224, %rd133;
	mov.b64 	%fd225, %rd134;
	mov.b64 	%fd226, %rd136;
	mov.b64 	%fd227, %rd137;
	setp.lt.f64 	%p119, %fd366, %fd220;
	selp.f64 	%fd228, %fd220, %fd366, %p119;
	setp.lt.f64 	%p120, %fd228, %fd221;
	selp.f64 	%fd229, %fd221, %fd228, %p120;
	setp.lt.f64 	%p121, %fd229, %fd222;
	selp.f64 	%fd230, %fd222, %fd229, %p121;
	setp.lt.f64 	%p122, %fd230, %fd223;
	selp.f64 	%fd231, %fd223, %fd230, %p122;
	setp.lt.f64 	%p123, %fd231, %fd224;
	selp.f64 	%fd232, %fd224, %fd231, %p123;
	setp.lt.f64 	%p124, %fd232, %fd225;
	selp.f64 	%fd233, %fd225, %fd232, %p124;
	setp.lt.f64 	%p125, %fd233, %fd226;
	selp.f64 	%fd234, %fd226, %fd233, %p125;
	setp.lt.f64 	%p126, %fd234, %fd227;
	selp.f64 	%fd366, %fd227, %fd234, %p126;
	sub.s32 	%r259, %r68, %r452;
	setp.lt.s32 	%p127, %r259, 2048;
	@%p127 bra 	$L__BB5_34;
	add.s32 	%r452, %r452, 2048;
	setp.le.s32 	%p128, %r452, %r15;
	@%p128 bra 	$L__BB5_24;
$L__BB5_26:
	setp.le.s32 	%p129, %r68, %r452;
	@%p129 bra 	$L__BB5_34;
	sub.s32 	%r19, %r68, %r452;
	setp.ge.s32 	%p130, %r13, %r19;
	@%p130 bra 	$L__BB5_34;
	not.b32 	%r260, %r13;
	add.s32 	%r261, %r68, %r260;
	sub.s32 	%r20, %r261, %r452;
	and.b32  	%r262, %r20, 768;
	setp.eq.s32 	%p131, %r262, 768;
	mov.u32 	%r456, %r13;
	@%p131 bra 	$L__BB5_31;
	add.s32 	%r454, %r13, %r452;
	shr.u32 	%r263, %r20, 8;
	add.s32 	%r264, %r263, 1;
	and.b32  	%r265, %r264, 3;
	neg.s32 	%r453, %r265;
	mov.u32 	%r456, %r13;
$L__BB5_30:
	.pragma "nounroll";
	mul.wide.u32 	%rd142, %r454, 8;
	add.s64 	%rd141, %rd15, %rd142;
	// begin inline asm
	ld.global.nc.u64 %rd140, [%rd141];
	// end inline asm
	mov.b64 	%fd236, %rd140;
	setp.lt.f64 	%p132, %fd366, %fd236;
	selp.f64 	%fd366, %fd236, %fd366, %p132;
	add.s32 	%r456, %r456, 256;
	add.s32 	%r454, %r454, 256;
	add.s32 	%r453, %r453, 1;
	setp.ne.s32 	%p133, %r453, 0;
	@%p133 bra 	$L__BB5_30;
$L__BB5_31:
	setp.lt.u32 	%p134, %r20, 768;
	@%p134 bra 	$L__BB5_34;
	cvt.u64.u32 	%rd143, %r456;
	cvt.u64.u32 	%rd144, %r452;
	add.s64 	%rd145, %rd143, %rd144;
	shl.b64 	%rd146, %rd145, 3;
	add.s64 	%rd147, %rd146, %rd15;
	add.s64 	%rd203, %rd147, 4096;
	add.s32 	%r457, %r456, %r452;
$L__BB5_33:
	mul.wide.u32 	%rd156, %r457, 8;
	add.s64 	%rd149, %rd15, %rd156;
	// begin inline asm
	ld.global.nc.u64 %rd148, [%rd149];
	// end inline asm
	mov.b64 	%fd237, %rd148;
	setp.lt.f64 	%p135, %fd366, %fd237;
	selp.f64 	%fd238, %fd237, %fd366, %p135;
	add.s64 	%rd151, %rd203, -2048;
	// begin inline asm
	ld.global.nc.u64 %rd150, [%rd151];
	// end inline asm
	mov.b64 	%fd239, %rd150;
	setp.lt.f64 	%p136, %fd238, %fd239;
	selp.f64 	%fd240, %fd239, %fd238, %p136;
	// begin inline asm
	ld.global.nc.u64 %rd152, [%rd203];
	// end inline asm
	mov.b64 	%fd241, %rd152;
	setp.lt.f64 	%p137, %fd240, %fd241;
	selp.f64 	%fd242, %fd241, %fd240, %p137;
	add.s64 	%rd155, %rd203, 2048;
	// begin inline asm
	ld.global.nc.u64 %rd154, [%rd155];
	// end inline asm
	mov.b64 	%fd243, %rd154;
	setp.lt.f64 	%p138, %fd242, %fd243;
	selp.f64 	%fd366, %fd243, %fd242, %p138;
	add.s32 	%r456, %r456, 1024;
	add.s64 	%rd203, %rd203, 8192;
	add.s32 	%r457, %r457, 1024;
	setp.lt.s32 	%p139, %r456, %r19;
	@%p139 bra 	$L__BB5_33;
$L__BB5_34:
	// begin inline asm
	mov.u32 %r266, %laneid;
	// end inline asm
	mov.b64 	%rd157, %fd366;
	mov.b64 	{%r268, %r273}, %rd157;
	mov.b32 	%r274, 1;
	mov.b32 	%r315, 31;
	mov.b32 	%r316, -1;
	// begin inline asm
	shfl.sync.down.b32 %r267, %r268, %r274, %r315, %r316;
	// end inline asm
	// begin inline asm
	shfl.sync.down.b32 %r272, %r273, %r274, %r315, %r316;
	// end inline asm
	mov.b64 	%rd158, {%r267, %r272};
	mov.b64 	%fd244, %rd158;
	setp.gt.s32 	%p140, %r266, 30;
	setp.lt.f64 	%p141, %fd366, %fd244;
	selp.f64 	%fd245, %fd244, %fd366, %p141;
	selp.f64 	%fd246, %fd366, %fd245, %p140;
	mov.b64 	%rd159, %fd246;
	mov.b64 	{%r278, %r283}, %rd159;
	mov.b32 	%r284, 2;
	// begin inline asm
	shfl.sync.down.b32 %r277, %r278, %r284, %r315, %r316;
	// end inline asm
	// begin inline asm
	shfl.sync.down.b32 %r282, %r283, %r284, %r315, %r316;
	// end inline asm
	mov.b64 	%rd160, {%r277, %r282};
	mov.b64 	%fd247, %rd160;
	setp.gt.s32 	%p142, %r266, 29;
	setp.lt.f64 	%p143, %fd246, %fd247;
	selp.f64 	%fd248, %fd247, %fd246, %p143;
	selp.f64 	%fd249, %fd246, %fd248, %p142;
	mov.b64 	%rd161, %fd249;
	mov.b64 	{%r288, %r293}, %rd161;
	mov.b32 	%r294, 4;
	// begin inline asm
	shfl.sync.down.b32 %r287, %r288, %r294, %r315, %r316;
	// end inline asm
	// begin inline asm
	shfl.sync.down.b32 %r292, %r293, %r294, %r315, %r316;
	// end inline asm
	mov.b64 	%rd162, {%r287, %r292};
	mov.b64 	%fd250, %rd162;
	setp.gt.s32 	%p144, %r266, 27;
	setp.lt.f64 	%p145, %fd249, %fd250;
	selp.f64 	%fd251, %fd250, %fd249, %p145;
	selp.f64 	%fd252, %fd249, %fd251, %p144;
	mov.b64 	%rd163, %fd252;
	mov.b64 	{%r298, %r303}, %rd163;
	mov.b32 	%r304, 8;
	// begin inline asm
	shfl.sync.down.b32 %r297, %r298, %r304, %r315, %r316;
	// end inline asm
	// begin inline asm
	shfl.sync.down.b32 %r302, %r303, %r304, %r315, %r316;
	// end inline asm
	mov.b64 	%rd164, {%r297, %r302};
	mov.b64 	%fd253, %rd164;
	setp.gt.s32 	%p146, %r266, 23;
	setp.lt.f64 	%p147, %fd252, %fd253;
	selp.f64 	%fd254, %fd253, %fd252, %p147;
	selp.f64 	%fd255, %fd252, %fd254, %p146;
	mov.b64 	%rd165, %fd255;
	mov.b64 	{%r308, %r313}, %rd165;
	mov.b32 	%r314, 16;
	// begin inline asm
	shfl.sync.down.b32 %r307, %r308, %r314, %r315, %r316;
	// end inline asm
	// begin inline asm
	shfl.sync.down.b32 %r312, %r313, %r314, %r315, %r316;
	// end inline asm
	mov.b64 	%rd166, {%r307, %r312};
	mov.b64 	%fd256, %rd166;
	setp.gt.s32 	%p148, %r266, 15;
	setp.lt.f64 	%p149, %fd255, %fd256;
	selp.f64 	%fd26, %fd256, %fd255, %p149;
	selp.f64 	%fd380, %fd255, %fd26, %p148;
	setp.ne.s32 	%p150, %r266, 0;
	@%p150 bra 	$L__BB5_36;
	shr.u32 	%r317, %r13, 2;
	and.b32  	%r318, %r317, 248;
	mov.u32 	%r319, _ZZN3cub18CUB_300001_SM_10006detail6reduce28DeviceReduceSingleTileKernelINS2_10policy_hubIdjN4cuda3__47maximumIvEEE10Policy1000EPdSB_iS8_ddNS5_3std3__410__identityEEEvT0_T1_T2_T3_T4_T6_E12temp_storage;
	add.s32 	%r320, %r319, %r318;
	st.shared.f64 	[%r320+8], %fd26;
$L__BB5_36:
	bar.sync 	0;
	setp.ne.s32 	%p151, %r13, 0;
	@%p151 bra 	$L__BB5_72;
	ld.shared.f64 	%fd257, [_ZZN3cub18CUB_300001_SM_10006detail6reduce28DeviceReduceSingleTileKernelINS2_10policy_hubIdjN4cuda3__47maximumIvEEE10Policy1000EPdSB_iS8_ddNS5_3std3__410__identityEEEvT0_T1_T2_T3_T4_T6_E12temp_storage+16];
	setp.lt.f64 	%p152, %fd380, %fd257;
	selp.f64 	%fd258, %fd257, %fd380, %p152;
	ld.shared.f64 	%fd259, [_ZZN3cub18CUB_300001_SM_10006detail6reduce28DeviceReduceSingleTileKernelINS2_10policy_hubIdjN4cuda3__47maximumIvEEE10Policy1000EPdSB_iS8_ddNS5_3std3__410__identityEEEvT0_T1_T2_T3_T4_T6_E12temp_storage+24];
	setp.lt.f64 	%p153, %fd258, %fd259;
	selp.f64 	%fd260, %fd259, %fd258, %p153;
	ld.shared.f64 	%fd261, [_ZZN3cub18CUB_300001_SM_10006detail6reduce28DeviceReduceSingleTileKernelINS2_10policy_hubIdjN4cuda3__47maximumIvEEE10Policy1000EPdSB_iS8_ddNS5_3std3__410__identityEEEvT0_T1_T2_T3_T4_T6_E12temp_storage+32];
	setp.lt.f64 	%p154, %fd260, %fd261;
	selp.f64 	%fd262, %fd261, %fd260, %p154;
	ld.shared.f64 	%fd263, [_ZZN3cub18CUB_300001_SM_10006detail6reduce28DeviceReduceSingleTileKernelINS2_10policy_hubIdjN4cuda3__47maximumIvEEE10Policy1000EPdSB_iS8_ddNS5_3std3__410__identityEEEvT0_T1_T2_T3_T4_T6_E12temp_storage+40];
	setp.lt.f64 	%p155, %fd262, %fd263;
	selp.f64 	%fd264, %fd263, %fd262, %p155;
	ld.shared.f64 	%fd265, [_ZZN3cub18CUB_300001_SM_10006detail6reduce28DeviceReduceSingleTileKernelINS2_10policy_hubIdjN4cuda3__47maximumIvEEE10Policy1000EPdSB_iS8_ddNS5_3std3__410__identityEEEvT0_T1_T2_T3_T4_T6_E12temp_storage+48];
	setp.lt.f64 	%p156, %fd264, %fd265;
	selp.f64 	%fd266, %fd265, %fd264, %p156;
	ld.shared.f64 	%fd267, [_ZZN3cub18CUB_300001_SM_10006detail6reduce28DeviceReduceSingleTileKernelINS2_10policy_hubIdjN4cuda3__47maximumIvEEE10Policy1000EPdSB_iS8_ddNS5_3std3__410__identityEEEvT0_T1_T2_T3_T4_T6_E12temp_storage+56];
	setp.lt.f64 	%p157, %fd266, %fd267;
	selp.f64 	%fd268, %fd267, %fd266, %p157;
	ld.shared.f64 	%fd269, [_ZZN3cub18CUB_300001_SM_10006detail6reduce28DeviceReduceSingleTileKernelINS2_10policy_hubIdjN4cuda3__47maximumIvEEE10Policy1000EPdSB_iS8_ddNS5_3std3__410__identityEEEvT0_T1_T2_T3_T4_T6_E12temp_storage+64];
	setp.lt.f64 	%p158, %fd268, %fd269;
	selp.f64 	%fd380, %fd269, %fd268, %p158;
	bra.uni 	$L__BB5_72;
$L__BB5_38:
	setp.gt.s32 	%p3, %r68, 2047;
	@%p3 bra 	$L__BB5_56;
	mov.u32 	%r35, %tid.x;
	setp.ge.s32 	%p52, %r35, %r68;
	mov.f64 	%fd372, 0d0000000000000000;
	mov.u32 	%r462, %r35;
	@%p52 bra 	$L__BB5_41;
	mul.wide.u32 	%rd81, %r35, 8;
	add.s64 	%rd80, %rd15, %rd81;
	// begin inline asm
	ld.global.nc.u64 %rd79, [%rd80];
	// end inline asm
	mov.b64 	%fd372, %rd79;
	add.s32 	%r462, %r35, 256;
$L__BB5_41:
	setp.ge.s32 	%p53, %r462, %r68;
	@%p53 bra 	$L__BB5_47;
	not.b32 	%r133, %r462;
	add.s32 	%r38, %r68, %r133;
	and.b32  	%r134, %r38, 768;
	setp.eq.s32 	%p54, %r134, 768;
	@%p54 bra 	$L__BB5_45;
	mul.wide.u32 	%rd82, %r462, 8;
	add.s64 	%rd204, %rd15, %rd82;
	shr.u32 	%r135, %r38, 8;
	add.s32 	%r136, %r135, 1;
	and.b32  	%r137, %r136, 3;
	neg.s32 	%r460, %r137;
$L__BB5_44:
	.pragma "nounroll";
	// begin inline asm
	ld.global.nc.u64 %rd83, [%rd204];
	// end inline asm
	mov.b64 	%fd125, %rd83;
	setp.lt.f64 	%p55, %fd372, %fd125;
	selp.f64 	%fd372, %fd125, %fd372, %p55;
	add.s32 	%r462, %r462, 256;
	add.s64 	%rd204, %rd204, 2048;
	add.s32 	%r460, %r460, 1;
	setp.ne.s32 	%p56, %r460, 0;
	@%p56 bra 	$L__BB5_44;
$L__BB5_45:
	setp.lt.u32 	%p57, %r38, 768;
	@%p57 bra 	$L__BB5_47;
$L__BB5_46:
	mul.wide.s32 	%rd93, %r462, 8;
	add.s64 	%rd86, %rd15, %rd93;
	// begin inline asm
	ld.global.nc.u64 %rd85, [%rd86];
	// end inline asm
	mov.b64 	%fd126, %rd85;
	setp.lt.f64 	%p58, %fd372, %fd126;
	selp.f64 	%fd127, %fd126, %fd372, %p58;
	add.s64 	%rd88, %rd86, 2048;
	// begin inline asm
	ld.global.nc.u64 %rd87, [%rd88];
	// end inline asm
	mov.b64 	%fd128, %rd87;
	setp.lt.f64 	%p59, %fd127, %fd128;
	selp.f64 	%fd129, %fd128, %fd127, %p59;
	add.s64 	%rd90, %rd86, 4096;
	// begin inline asm
	ld.global.nc.u64 %rd89, [%rd90];
	// end inline asm
	mov.b64 	%fd130, %rd89;
	setp.lt.f64 	%p60, %fd129, %fd130;
	selp.f64 	%fd131, %fd130, %fd129, %p60;
	add.s64 	%rd92, %rd86, 6144;
	// begin inline asm
	ld.global.nc.u64 %rd91, [%rd92];
	// end inline asm
	mov.b64 	%fd132, %rd91;
	setp.lt.f64 	%p61, %fd131, %fd132;
	selp.f64 	%fd372, %fd132, %fd131, %p61;
	add.s32 	%r462, %r462, 1024;
	setp.lt.s32 	%p62, %r462, %r68;
	@%p62 bra 	$L__BB5_46;
$L__BB5_47:
	setp.lt.s32 	%p63, %r68, 256;
	@%p63 bra 	$L__BB5_52;
	// begin inline asm
	mov.u32 %r201, %laneid;
	// end inline asm
	mov.b64 	%rd104, %fd372;
	mov.b64 	{%r203, %r208}, %rd104;
	mov.b32 	%r209, 1;
	mov.b32 	%r250, 31;
	mov.b32 	%r251, -1;
	// begin inline asm
	shfl.sync.down.b32 %r202, %r203, %r209, %r250, %r251;
	// end inline asm
	// begin inline asm
	shfl.sync.down.b32 %r207, %r208, %r209, %r250, %r251;
	// end inline asm
	mov.b64 	%rd105, {%r202, %r207};
	mov.b64 	%fd180, %rd105;
	setp.gt.s32 	%p91, %r201, 30;
	setp.lt.f64 	%p92, %fd372, %fd180;
	selp.f64 	%fd181, %fd180, %fd372, %p92;
	selp.f64 	%fd182, %fd372, %fd181, %p91;
	mov.b64 	%rd106, %fd182;
	mov.b64 	{%r213, %r218}, %rd106;
	mov.b32 	%r219, 2;
	// begin inline asm
	shfl.sync.down.b32 %r212, %r213, %r219, %r250, %r251;
	// end inline asm
	// begin inline asm
	shfl.sync.down.b32 %r217, %r218, %r219, %r250, %r251;
	// end inline asm
	mov.b64 	%rd107, {%r212, %r217};
	mov.b64 	%fd183, %rd107;
	setp.gt.s32 	%p93, %r201, 29;
	setp.lt.f64 	%p94, %fd182, %fd183;
	selp.f64 	%fd184, %fd183, %fd182, %p94;
	selp.f64 	%fd185, %fd182, %fd184, %p93;
	mov.b64 	%rd108, %fd185;
	mov.b64 	{%r223, %r228}, %rd108;
	mov.b32 	%r229, 4;
	// begin inline asm
	shfl.sync.down.b32 %r222, %r223, %r229, %r250, %r251;
	// end inline asm
	// begin inline asm
	shfl.sync.down.b32 %r227, %r228, %r229, %r250, %r251;
	// end inline asm
	mov.b64 	%rd109, {%r222, %r227};
	mov.b64 	%fd186, %rd109;
	setp.gt.s32 	%p95, %r201, 27;
	setp.lt.f64 	%p96, %fd185, %fd186;
	selp.f64 	%fd187, %fd186, %fd185, %p96;
	selp.f64 	%fd188, %fd185, %fd187, %p95;
	mov.b64 	%rd110, %fd188;
	mov.b64 	{%r233, %r238}, %rd110;
	mov.b32 	%r239, 8;
	// begin inline asm
	shfl.sync.down.b32 %r232, %r233, %r239, %r250, %r251;
	// end inline asm
	// begin inline asm
	shfl.sync.down.b32 %r237, %r238, %r239, %r250, %r251;
	// end inline asm
	mov.b64 	%rd111, {%r232, %r237};
	mov.b64 	%fd189, %rd111;
	setp.gt.s32 	%p97, %r201, 23;
	setp.lt.f64 	%p98, %fd188, %fd189;
	selp.f64 	%fd190, %fd189, %fd188, %p98;
	selp.f64 	%fd191, %fd188, %fd190, %p97;
	mov.b64 	%rd112, %fd191;
	mov.b64 	{%r243, %r248}, %rd112;
	mov.b32 	%r249, 16;
	// begin inline asm
	shfl.sync.down.b32 %r242, %r243, %r249, %r250, %r251;
	// end inline asm
	// begin inline asm
	shfl.sync.down.b32 %r247, %r248, %r249, %r250, %r251;
	// end inline asm
	mov.b64 	%rd113, {%r242, %r247};
	mov.b64 	%fd192, %rd113;
	setp.gt.s32 	%p99, %r201, 15;
	setp.lt.f64 	%p100, %fd191, %fd192;
	selp.f64 	%fd38, %fd192, %fd191, %p100;
	selp.f64 	%fd380, %fd191, %fd38, %p99;
	setp.ne.s32 	%p101, %r201, 0;
	@%p101 bra 	$L__BB5_50;
	shr.u32 	%r252, %r35, 2;
	and.b32  	%r253, %r252, 248;
	mov.u32 	%r254, _ZZN3cub18CUB_300001_SM_10006detail6reduce28DeviceReduceSingleTileKernelINS2_10policy_hubIdjN4cuda3__47maximumIvEEE10Policy1000EPdSB_iS8_ddNS5_3std3__410__identityEEEvT0_T1_T2_T3_T4_T6_E12temp_storage;
	add.s32 	%r255, %r254, %r253;
	st.shared.f64 	[%r255+8], %fd38;
$L__BB5_50:
	bar.sync 	0;
	setp.ne.s32 	%p102, %r35, 0;
	@%p102 bra 	$L__BB5_72;
	ld.shared.f64 	%fd193, [_ZZN3cub18CUB_300001_SM_10006detail6reduce28DeviceReduceSingleTileKernelINS2_10policy_hubIdjN4cuda3__47maximumIvEEE10Policy1000EPdSB_iS8_ddNS5_3std3__410__identityEEEvT0_T1_T2_T3_T4_T6_E12temp_storage+16];
	setp.lt.f64 	%p103, %fd380, %fd193;
	selp.f64 	%fd194, %fd193, %fd380, %p103;
	ld.shared.f64 	%fd195, [_ZZN3cub18CUB_300001_SM_10006detail6reduce28DeviceReduceSingleTileKernelINS2_10policy_hubIdjN4cuda3__47maximumIvEEE10Policy1000EPdSB_iS8_ddNS5_3std3__410__identityEEEvT0_T1_T2_T3_T4_T6_E12temp_storage+24];
	setp.lt.f64 	%p104, %fd194, %fd195;
	selp.f64 	%fd196, %fd195, %fd194, %p104;
	ld.shared.f64 	%fd197, [_ZZN3cub18CUB_300001_SM_10006detail6reduce28DeviceReduceSingleTileKernelINS2_10policy_hubIdjN4cuda3__47maximumIvEEE10Policy1000EPdSB_iS8_ddNS5_3std3__410__identityEEEvT0_T1_T2_T3_T4_T6_E12temp_storage+32];
	setp.lt.f64 	%p105, %fd196, %fd197;
	selp.f64 	%fd198, %fd197, %fd196, %p105;
	ld.shared.f64 	%fd199, [_ZZN3cub18CUB_300001_SM_10006detail6reduce28DeviceReduceSingleTileKernelINS2_10policy_hubIdjN4cuda3__47maximumIvEEE10Policy1000EPdSB_iS8_ddNS5_3std3__410__identityEEEvT0_T1_T2_T3_T4_T6_E12temp_storage+40];
	setp.lt.f64 	%p106, %fd198, %fd199;
	selp.f64 	%fd200, %fd199, %fd198, %p106;
	ld.shared.f64 	%fd201, [_ZZN3cub18CUB_300001_SM_10006detail6reduce28DeviceReduceSingleTileKernelINS2_10policy_hubIdjN4cuda3__47maximumIvEEE10Policy1000EPdSB_iS8_ddNS5_3std3__410__identityEEEvT0_T1_T2_T3_T4_T6_E12temp_storage+48];
	setp.lt.f64 	%p107, %fd200, %fd201;
	selp.f64 	%fd202, %fd201, %fd200, %p107;
	ld.shared.f64 	%fd203, [_ZZN3cub18CUB_300001_SM_10006detail6reduce28DeviceReduceSingleTileKernelINS2_10policy_hubIdjN4cuda3__47maximumIvEEE10Policy1000EPdSB_iS8_ddNS5_3std3__410__identityEEEvT0_T1_T2_T3_T4_T6_E12temp_storage+56];
	setp.lt.f64 	%p108, %fd202, %fd203;
	selp.f64 	%fd204, %fd203, %fd202, %p108;
	ld.shared.f64 	%fd205, [_ZZN3cub18CUB_300001_SM_10006detail6reduce28DeviceReduceSingleTileKernelINS2_10policy_hubIdjN4cuda3__47maximumIvEEE10Policy1000EPdSB_iS8_ddNS5_3std3__410__identityEEEvT0_T1_T2_T3_T4_T6_E12temp_storage+64];
	setp.lt.f64 	%p109, %fd204, %fd205;
	selp.f64 	%fd380, %fd205, %fd204, %p109;
	bra.uni 	$L__BB5_72;
$L__BB5_52:
	// begin inline asm
	mov.u32 %r138, %laneid;
	// end inline asm
	and.b32  	%r189, %r35, 992;
	add.s32 	%r190, %r189, 32;
	setp.gt.s32 	%p64, %r190, %r68;
	not.b32 	%r191, %r189;
	add.s32 	%r192, %r68, %r191;
	selp.b32 	%r187, %r192, 31, %p64;
	mov.b64 	%rd94, %fd372;
	mov.b64 	{%r140, %r145}, %rd94;
	mov.b32 	%r146, 1;
	mov.b32 	%r188, -1;
	// begin inline asm
	shfl.sync.down.b32 %r139, %r140, %r146, %r187, %r188;
	// end inline asm
	// begin inline asm
	shfl.sync.down.b32 %r144, %r145, %r146, %r187, %r188;
	// end inline asm
	mov.b64 	%rd95, {%r139, %r144};
	mov.b64 	%fd133, %rd95;
	setp.lt.s32 	%p65, %r138, %r187;
	setp.lt.f64 	%p66, %fd372, %fd133;
	selp.f64 	%fd134, %fd133, %fd372, %p66;
	selp.f64 	%fd135, %fd134, %fd372, %p65;
	mov.b64 	%rd96, %fd135;
	mov.b64 	{%r150, %r155}, %rd96;
	mov.b32 	%r156, 2;
	// begin inline asm
	shfl.sync.down.b32 %r149, %r150, %r156, %r187, %r188;
	// end inline asm
	// begin inline asm
	shfl.sync.down.b32 %r154, %r155, %r156, %r187, %r188;
	// end inline asm
	mov.b64 	%rd97, {%r149, %r154};
	mov.b64 	%fd136, %rd97;
	add.s32 	%r193, %r138, 2;
	setp.gt.s32 	%p67, %r193, %r187;
	setp.lt.f64 	%p68, %fd135, %fd136;
	selp.f64 	%fd137, %fd136, %fd135, %p68;
	selp.f64 	%fd138, %fd135, %fd137, %p67;
	mov.b64 	%rd98, %fd138;
	mov.b64 	{%r160, %r165}, %rd98;
	mov.b32 	%r166, 4;
	// begin inline asm
	shfl.sync.down.b32 %r159, %r160, %r166, %r187, %r188;
	// end inline asm
	// begin inline asm
	shfl.sync.down.b32 %r164, %r165, %r166, %r187, %r188;
	// end inline asm
	mov.b64 	%rd99, {%r159, %r164};
	mov.b64 	%fd139, %rd99;
	add.s32 	%r194, %r138, 4;
	setp.gt.s32 	%p69, %r194, %r187;
	setp.lt.f64 	%p70, %fd138, %fd139;
	selp.f64 	%fd140, %fd139, %fd138, %p70;
	selp.f64 	%fd141, %fd138, %fd140, %p69;
	mov.b64 	%rd100, %fd141;
	mov.b64 	{%r170, %r175}, %rd100;
	mov.b32 	%r176, 8;
	// begin inline asm
	shfl.sync.down.b32 %r169, %r170, %r176, %r187, %r188;
	// end inline asm
	// begin inline asm
	shfl.sync.down.b32 %r174, %r175, %r176, %r187, %r188;
	// end inline asm
	mov.b64 	%rd101, {%r169, %r174};
	mov.b64 	%fd142, %rd101;
	add.s32 	%r195, %r138, 8;
	setp.gt.s32 	%p71, %r195, %r187;
	setp.lt.f64 	%p72, %fd141, %fd142;
	selp.f64 	%fd143, %fd142, %fd141, %p72;
	selp.f64 	%fd144, %fd141, %fd143, %p71;
	mov.b64 	%rd102, %fd144;
	mov.b64 	{%r180, %r185}, %rd102;
	mov.b32 	%r186, 16;
	// begin inline asm
	shfl.sync.down.b32 %r179, %r180, %r186, %r187, %r188;
	// end inline asm
	// begin inline asm
	shfl.sync.down.b32 %r184, %r185, %r186, %r187, %r188;
	// end inline asm
	mov.b64 	%rd103, {%r179, %r184};
	mov.b64 	%fd145, %rd103;
	add.s32 	%r196, %r138, 16;
	setp.gt.s32 	%p73, %r196, %r187;
	setp.lt.f64 	%p74, %fd144, %fd145;
	selp.f64 	%fd146, %fd145, %fd144, %p74;
	selp.f64 	%fd380, %fd144, %fd146, %p73;
	setp.ne.s32 	%p75, %r138, 0;
	@%p75 bra 	$L__BB5_54;
	shr.u32 	%r197, %r35, 2;
	and.b32  	%r198, %r197, 248;
	mov.u32 	%r199, _ZZN3cub18CUB_300001_SM_10006detail6reduce28DeviceReduceSingleTileKernelINS2_10policy_hubIdjN4cuda3__47maximumIvEEE10Policy1000EPdSB_iS8_ddNS5_3std3__410__identityEEEvT0_T1_T2_T3_T4_T6_E12temp_storage;
	add.s32 	%r200, %r199, %r198;
	st.shared.f64 	[%r200+8], %fd380;
$L__BB5_54:
	bar.sync 	0;
	setp.ne.s32 	%p76, %r35, 0;
	@%p76 bra 	$L__BB5_72;
	setp.gt.s32 	%p77, %r68, 32;
	ld.shared.f64 	%fd147, [_ZZN3cub18CUB_300001_SM_10006detail6reduce28DeviceReduceSingleTileKernelINS2_10policy_hubIdjN4cuda3__47maximumIvEEE10Policy1000EPdSB_iS8_ddNS5_3std3__410__identityEEEvT0_T1_T2_T3_T4_T6_E12temp_storage+16];
	setp.lt.f64 	%p78, %fd380, %fd147;
	selp.f64 	%fd149, %fd147, %fd380, %p78;
	selp.f64 	%fd150, %fd149, %fd380, %p77;
	setp.gt.s32 	%p79, %r68, 64;
	ld.shared.f64 	%fd152, [_ZZN3cub18CUB_300001_SM_10006detail6reduce28DeviceReduceSingleTileKernelINS2_10policy_hubIdjN4cuda3__47maximumIvEEE10Policy1000EPdSB_iS8_ddNS5_3std3__410__identityEEEvT0_T1_T2_T3_T4_T6_E12temp_storage+24];
	setp.lt.f64 	%p80, %fd150, %fd152;
	selp.f64 	%fd154, %fd152, %fd150, %p80;
	selp.f64 	%fd155, %fd154, %fd150, %p79;
	setp.gt.s32 	%p81, %r68, 96;
	ld.shared.f64 	%fd157, [_ZZN3cub18CUB_300001_SM_10006detail6reduce28DeviceReduceSingleTileKernelINS2_10policy_hubIdjN4cuda3__47maximumIvEEE10Policy1000EPdSB_iS8_ddNS5_3std3__410__identityEEEvT0_T1_T2_T3_T4_T6_E12temp_storage+32];
	setp.lt.f64 	%p82, %fd155, %fd157;
	selp.f64 	%fd159, %fd157, %fd155, %p82;
	selp.f64 	%fd160, %fd159, %fd155, %p81;
	setp.gt.s32 	%p83, %r68, 128;
	ld.shared.f64 	%fd162, [_ZZN3cub18CUB_300001_SM_10006detail6reduce28DeviceReduceSingleTileKernelINS2_10policy_hubIdjN4cuda3__47maximumIvEEE10Policy1000EPdSB_iS8_ddNS5_3std3__410__identityEEEvT0_T1_T2_T3_T4_T6_E12temp_storage+40];
	setp.lt.f64 	%p84, %fd160, %fd162;
	selp.f64 	%fd164, %fd162, %fd160, %p84;
	selp.f64 	%fd165, %fd164, %fd160, %p83;
	setp.gt.s32 	%p85, %r68, 160;
	ld.shared.f64 	%fd167, [_ZZN3cub18CUB_300001_SM_10006detail6reduce28DeviceReduceSingleTileKernelINS2_10policy_hubIdjN4cuda3__47maximumIvEEE10Policy1000EPdSB_iS8_ddNS5_3std3__410__identityEEEvT0_T1_T2_T3_T4_T6_E12temp_storage+48];
	setp.lt.f64 	%p86, %fd165, %fd167;
	selp.f64 	%fd169, %fd167, %fd165, %p86;
	selp.f64 	%fd170, %fd169, %fd165, %p85;
	setp.gt.s32 	%p87, %r68, 192;
	ld.shared.f64 	%fd172, [_ZZN3cub18CUB_300001_SM_10006detail6reduce28DeviceReduceSingleTileKernelINS2_10policy_hubIdjN4cuda3__47maximumIvEEE10Policy1000EPdSB_iS8_ddNS5_3std3__410__identityEEEvT0_T1_T2_T3_T4_T6_E12temp_storage+56];
	setp.lt.f64 	%p88, %fd170, %fd172;
	selp.f64 	%fd174, %fd172, %fd170, %p88;
	selp.f64 	%fd175, %fd174, %fd170, %p87;
	setp.gt.s32 	%p89, %r68, 224;
	ld.shared.f64 	%fd177, [_ZZN3cub18CUB_300001_SM_10006detail6reduce28DeviceReduceSingleTileKernelINS2_10policy_hubIdjN4cuda3__47maximumIvEEE10Policy1000EPdSB_iS8_ddNS5_3std3__410__identityEEEvT0_T1_T2_T3_T4_T6_E12temp_storage+64];
	setp.lt.f64 	%p90, %fd175, %fd177;
	selp.f64 	%fd179, %fd177, %fd175, %p90;
	selp.f64 	%fd380, %fd179, %fd175, %p89;
	bra.uni 	$L__BB5_72;
$L__BB5_56:
	mov.u32 	%r47, %tid.x;
	mul.wide.u32 	%rd34, %r47, 8;
	add.s64 	%rd19, %rd15, %rd34;
	// begin inline asm
	ld.global.nc.u64 %rd18, [%rd19];
	// end inline asm
	mov.b64 	%fd59, %rd18;
	add.s64 	%rd21, %rd19, 2048;
	// begin inline asm
	ld.global.nc.u64 %rd20, [%rd21];
	// end inline asm
	mov.b64 	%fd60, %rd20;
	add.s64 	%rd23, %rd19, 4096;
	// begin inline asm
	ld.global.nc.u64 %rd22, [%rd23];
	// end inline asm
	mov.b64 	%fd61, %rd22;
	add.s64 	%rd25, %rd19, 6144;
	// begin inline asm
	ld.global.nc.u64 %rd24, [%rd25];
	// end inline asm
	mov.b64 	%fd62, %rd24;
	add.s64 	%rd27, %rd19, 8192;
	// begin inline asm
	ld.global.nc.u64 %rd26, [%rd27];
	// end inline asm
	mov.b64 	%fd63, %rd26;
	add.s64 	%rd29, %rd19, 10240;
	// begin inline asm
	ld.global.nc.u64 %rd28, [%rd29];
	// end inline asm
	mov.b64 	%fd64, %rd28;
	add.s64 	%rd31, %rd19, 12288;
	// begin inline asm
	ld.global.nc.u64 %rd30, [%rd31];
	// end inline asm
	mov.b64 	%fd65, %rd30;
	add.s64 	%rd33, %rd19, 14336;
	// begin inline asm
	ld.global.nc.u64 %rd32, [%rd33];
	// end inline asm
	mov.b64 	%fd66, %rd32;
	setp.lt.f64 	%p4, %fd59, %fd60;
	selp.f64 	%fd67, %fd60, %fd59, %p4;
	setp.lt.f64 	%p5, %fd67, %fd61;
	selp.f64 	%fd68, %fd61, %fd67, %p5;
	setp.lt.f64 	%p6, %fd68, %fd62;
	selp.f64 	%fd69, %fd62, %fd68, %p6;
	setp.lt.f64 	%p7, %fd69, %fd63;
	selp.f64 	%fd70, %fd63, %fd69, %p7;
	setp.lt.f64 	%p8, %fd70, %fd64;
	selp.f64 	%fd71, %fd64, %fd70, %p8;
	setp.lt.f64 	%p9, %fd71, %fd65;
	selp.f64 	%fd72, %fd65, %fd71, %p9;
	setp.lt.f64 	%p10, %fd72, %fd66;
	selp.f64 	%fd379, %fd66, %fd72, %p10;
	setp.lt.u32 	%p11, %r68, 4096;
	mov.b32 	%r465, 2048;
	@%p11 bra 	$L__BB5_60;
	add.s32 	%r48, %r68, -2048;
	mov.b32 	%r465, 2048;
$L__BB5_58:
	mul.wide.s32 	%rd51, %r465, 8;
	add.s64 	%rd36, %rd19, %rd51;
	// begin inline asm
	ld.global.nc.u64 %rd35, [%rd36];
	// end inline asm
	mov.b64 	%fd73, %rd35;
	add.s64 	%rd38, %rd36, 2048;
	// begin inline asm
	ld.global.nc.u64 %rd37, [%rd38];
	// end inline asm
	mov.b64 	%fd74, %rd37;
	add.s64 	%rd40, %rd36, 4096;
	// begin inline asm
	ld.global.nc.u64 %rd39, [%rd40];
	// end inline asm
	mov.b64 	%fd75, %rd39;
	add.s64 	%rd42, %rd36, 6144;
	// begin inline asm
	ld.global.nc.u64 %rd41, [%rd42];
	// end inline asm
	mov.b64 	%fd76, %rd41;
	add.s64 	%rd44, %rd36, 8192;
	// begin inline asm
	ld.global.nc.u64 %rd43, [%rd44];
	// end inline asm
	mov.b64 	%fd77, %rd43;
	add.s64 	%rd46, %rd36, 10240;
	// begin inline asm
	ld.global.nc.u64 %rd45, [%rd46];
	// end inline asm
	mov.b64 	%fd78, %rd45;
	add.s64 	%rd48, %rd36, 12288;
	// begin inline asm
	ld.global.nc.u64 %rd47, [%rd48];
	// end inline asm
	mov.b64 	%fd79, %rd47;
	add.s64 	%rd50, %rd36, 14336;
	// begin inline asm
	ld.global.nc.u64 %rd49, [%rd50];
	// end inline asm
	mov.b64 	%fd80, %rd49;
	setp.lt.f64 	%p12, %fd379, %fd73;
	selp.f64 	%fd81, %fd73, %fd379, %p12;
	setp.lt.f64 	%p13, %fd81, %fd74;
	selp.f64 	%fd82, %fd74, %fd81, %p13;
	setp.lt.f64 	%p14, %fd82, %fd75;
	selp.f64 	%fd83, %fd75, %fd82, %p14;
	setp.lt.f64 	%p15, %fd83, %fd76;
	selp.f64 	%fd84, %fd76, %fd83, %p15;
	setp.lt.f64 	%p16, %fd84, %fd77;
	selp.f64 	%fd85, %fd77, %fd84, %p16;
	setp.lt.f64 	%p17, %fd85, %fd78;
	selp.f64 	%fd86, %fd78, %fd85, %p17;
	setp.lt.f64 	%p18, %fd86, %fd79;
	selp.f64 	%fd87, %fd79, %fd86, %p18;
	setp.lt.f64 	%p19, %fd87, %fd80;
	selp.f64 	%fd379, %fd80, %fd87, %p19;
	sub.s32 	%r71, %r68, %r465;
	setp.lt.s32 	%p20, %r71, 2048;
	@%p20 bra 	$L__BB5_68;
	add.s32 	%r465, %r465, 2048;
	setp.le.s32 	%p21, %r465, %r48;
	@%p21 bra 	$L__BB5_58;
$L__BB5_60:
	setp.le.s32 	%p22, %r68, %r465;
	@%p22 bra 	$L__BB5_68;
	sub.s32 	%r52, %r68, %r465;
	setp.ge.s32 	%p23, %r47, %r52;
	@%p23 bra 	$L__BB5_68;
	not.b32 	%r72, %r47;
	add.s32 	%r73, %r68, %r72;
	sub.s32 	%r53, %r73, %r465;
	and.b32  	%r74, %r53, 768;
	setp.eq.s32 	%p24, %r74, 768;
	mov.u32 	%r469, %r47;
	@%p24 bra 	$L__BB5_65;
	add.s32 	%r467, %r47, %r465;
	shr.u32 	%r75, %r53, 8;
	add.s32 	%r76, %r75, 1;
	and.b32  	%r77, %r76, 3;
	neg.s32 	%r466, %r77;
	mov.u32 	%r469, %r47;
$L__BB5_64:
	.pragma "nounroll";
	mul.wide.u32 	%rd54, %r467, 8;
	add.s64 	%rd53, %rd15, %rd54;
	// begin inline asm
	ld.global.nc.u64 %rd52, [%rd53];
	// end inline asm
	mov.b64 	%fd89, %rd52;
	setp.lt.f64 	%p25, %fd379, %fd89;
	selp.f64 	%fd379, %fd89, %fd379, %p25;
	add.s32 	%r469, %r469, 256;
	add.s32 	%r467, %r467, 256;
	add.s32 	%r466, %r466, 1;
	setp.ne.s32 	%p26, %r466, 0;
	@%p26 bra 	$L__BB5_64;
$L__BB5_65:
	setp.lt.u32 	%p27, %r53, 768;
	@%p27 bra 	$L__BB5_68;
	cvt.u64.u32 	%rd55, %r469;
	cvt.u64.u32 	%rd56, %r465;
	add.s64 	%rd57, %rd55, %rd56;
	shl.b64 	%rd58, %rd57, 3;
	add.s64 	%rd59, %rd58, %rd15;
	add.s64 	%rd205, %rd59, 4096;
	add.s32 	%r470, %r469, %r465;
$L__BB5_67:
	mul.wide.u32 	%rd68, %r470, 8;
	add.s64 	%rd61, %rd15, %rd68;
	// begin inline asm
	ld.global.nc.u64 %rd60, [%rd61];
	// end inline asm
	mov.b64 	%fd90, %rd60;
	setp.lt.f64 	%p28, %fd379, %fd90;
	selp.f64 	%fd91, %fd90, %fd379, %p28;
	add.s64 	%rd63, %rd205, -2048;
	// begin inline asm
	ld.global.nc.u64 %rd62, [%rd63];
	// end inline asm
	mov.b64 	%fd92, %rd62;
	setp.lt.f64 	%p29, %fd91, %fd92;
	selp.f64 	%fd93, %fd92, %fd91, %p29;
	// begin inline asm
	ld.global.nc.u64 %rd64, [%rd205];
	// end inline asm
	mov.b64 	%fd94, %rd64;
	setp.lt.f64 	%p30, %fd93, %fd94;
	selp.f64 	%fd95, %fd94, %fd93, %p30;
	add.s64 	%rd67, %rd205, 2048;
	// begin inline asm
	ld.global.nc.u64 %rd66, [%rd67];
	// end inline asm
	mov.b64 	%fd96, %rd66;
	setp.lt.f64 	%p31, %fd95, %fd96;
	selp.f64 	%fd379, %fd96, %fd95, %p31;
	add.s32 	%r469, %r469, 1024;
	add.s64 	%rd205, %rd205, 8192;
	add.s32 	%r470, %r470, 1024;
	setp.lt.s32 	%p32, %r469, %r52;
	@%p32 bra 	$L__BB5_67;
$L__BB5_68:
	// begin inline asm
	mov.u32 %r78, %laneid;
	// end inline asm
	mov.b64 	%rd69, %fd379;
	mov.b64 	{%r80, %r85}, %rd69;
	mov.b32 	%r86, 1;
	mov.b32 	%r127, 31;
	mov.b32 	%r128, -1;
	// begin inline asm
	shfl.sync.down.b32 %r79, %r80, %r86, %r127, %r128;
	// end inline asm
	// begin inline asm
	shfl.sync.down.b32 %r84, %r85, %r86, %r127, %r128;
	// end inline asm
	mov.b64 	%rd70, {%r79, %r84};
	mov.b64 	%fd97, %rd70;
	setp.gt.s32 	%p33, %r78, 30;
	setp.lt.f64 	%p34, %fd379, %fd97;
	selp.f64 	%fd98, %fd97, %fd379, %p34;
	selp.f64 	%fd99, %fd379, %fd98, %p33;
	mov.b64 	%rd71, %fd99;
	mov.b64 	{%r90, %r95}, %rd71;
	mov.b32 	%r96, 2;
	// begin inline asm
	shfl.sync.down.b32 %r89, %r90, %r96, %r127, %r128;
	// end inline asm
	// begin inline asm
	shfl.sync.down.b32 %r94, %r95, %r96, %r127, %r128;
	// end inline asm
	mov.b64 	%rd72, {%r89, %r94};
	mov.b64 	%fd100, %rd72;
	setp.gt.s32 	%p35, %r78, 29;
	setp.lt.f64 	%p36, %fd99, %fd100;
	selp.f64 	%fd101, %fd100, %fd99, %p36;
	selp.f64 	%fd102, %fd99, %fd101, %p35;
	mov.b64 	%rd73, %fd102;
	mov.b64 	{%r100, %r105}, %rd73;
	mov.b32 	%r106, 4;
	// begin inline asm
	shfl.sync.down.b32 %r99, %r100, %r106, %r127, %r128;
	// end inline asm
	// begin inline asm
	shfl.sync.down.b32 %r104, %r105, %r106, %r127, %r128;
	// end inline asm
	mov.b64 	%rd74, {%r99, %r104};
	mov.b64 	%fd103, %rd74;
	setp.gt.s32 	%p37, %r78, 27;
	setp.lt.f64 	%p38, %fd102, %fd103;
	selp.f64 	%fd104, %fd103, %fd102, %p38;
	selp.f64 	%fd105, %fd102, %fd104, %p37;
	mov.b64 	%rd75, %fd105;
	mov.b64 	{%r110, %r115}, %rd75;
	mov.b32 	%r116, 8;
	// begin inline asm
	shfl.sync.down.b32 %r109, %r110, %r116, %r127, %r128;
	// end inline asm
	// begin inline asm
	shfl.sync.down.b32 %r114, %r115, %r116, %r127, %r128;
	// end inline asm
	mov.b64 	%rd76, {%r109, %r114};
	mov.b64 	%fd106, %rd76;
	setp.gt.s32 	%p39, %r78, 23;
	setp.lt.f64 	%p40, %fd105, %fd106;
	selp.f64 	%fd107, %fd106, %fd105, %p40;
	selp.f64 	%fd108, %fd105, %fd107, %p39;
	mov.b64 	%rd77, %fd108;
	mov.b64 	{%r120, %r125}, %rd77;
	mov.b32 	%r126, 16;
	// begin inline asm
	shfl.sync.down.b32 %r119, %r120, %r126, %r127, %r128;
	// end inline asm
	// begin inline asm
	shfl.sync.down.b32 %r124, %r125, %r126, %r127, %r128;
	// end inline asm
	mov.b64 	%rd78, {%r119, %r124};
	mov.b64 	%fd109, %rd78;
	setp.gt.s32 	%p41, %r78, 15;
	setp.lt.f64 	%p42, %fd108, %fd109;
	selp.f64 	%fd54, %fd109, %fd108, %p42;
	selp.f64 	%fd380, %fd108, %fd54, %p41;
	setp.ne.s32 	%p43, %r78, 0;
	@%p43 bra 	$L__BB5_70;
	shr.u32 	%r129, %r47, 2;
	and.b32  	%r130, %r129, 248;
	mov.u32 	%r131, _ZZN3cub18CUB_300001_SM_10006detail6reduce28DeviceReduceSingleTileKernelINS2_10policy_hubIdjN4cuda3__47maximumIvEEE10Policy1000EPdSB_iS8_ddNS5_3std3__410__identityEEEvT0_T1_T2_T3_T4_T6_E12temp_storage;
	add.s32 	%r132, %r131, %r130;
	st.shared.f64 	[%r132+8], %fd54;
$L__BB5_70:
	bar.sync 	0;
	setp.ne.s32 	%p44, %r47, 0;
	@%p44 bra 	$L__BB5_72;
	ld.shared.f64 	%fd110, [_ZZN3cub18CUB_300001_SM_10006detail6reduce28DeviceReduceSingleTileKernelINS2_10policy_hubIdjN4cuda3__47maximumIvEEE10Policy1000EPdSB_iS8_ddNS5_3std3__410__identityEEEvT0_T1_T2_T3_T4_T6_E12temp_storage+16];
	setp.lt.f64 	%p45, %fd380, %fd110;
	selp.f64 	%fd111, %fd110, %fd380, %p45;
	ld.shared.f64 	%fd112, [_ZZN3cub18CUB_300001_SM_10006detail6reduce28DeviceReduceSingleTileKernelINS2_10policy_hubIdjN4cuda3__47maximumIvEEE10Policy1000EPdSB_iS8_ddNS5_3std3__410__identityEEEvT0_T1_T2_T3_T4_T6_E12temp_storage+24];
	setp.lt.f64 	%p46, %fd111, %fd112;
	selp.f64 	%fd113, %fd112, %fd111, %p46;
	ld.shared.f64 	%fd114, [_ZZN3cub18CUB_300001_SM_10006detail6reduce28DeviceReduceSingleTileKernelINS2_10policy_hubIdjN4cuda3__47maximumIvEEE10Policy1000EPdSB_iS8_ddNS5_3std3__410__identityEEEvT0_T1_T2_T3_T4_T6_E12temp_storage+32];
	setp.lt.f64 	%p47, %fd113, %fd114;
	selp.f64 	%fd115, %fd114, %fd113, %p47;
	ld.shared.f64 	%fd116, [_ZZN3cub18CUB_300001_SM_10006detail6reduce28DeviceReduceSingleTileKernelINS2_10policy_hubIdjN4cuda3__47maximumIvEEE10Policy1000EPdSB_iS8_ddNS5_3std3__410__identityEEEvT0_T1_T2_T3_T4_T6_E12temp_storage+40];
	setp.lt.f64 	%p48, %fd115, %fd116;
	selp.f64 	%fd117, %fd116, %fd115, %p48;
	ld.shared.f64 	%fd118, [_ZZN3cub18CUB_300001_SM_10006detail6reduce28DeviceReduceSingleTileKernelINS2_10policy_hubIdjN4cuda3__47maximumIvEEE10Policy1000EPdSB_iS8_ddNS5_3std3__410__identityEEEvT0_T1_T2_T3_T4_T6_E12temp_storage+48];
	setp.lt.f64 	%p49, %fd117, %fd118;
	selp.f64 	%fd119, %fd118, %fd117, %p49;
	ld.shared.f64 	%fd120, [_ZZN3cub18CUB_300001_SM_10006detail6reduce28DeviceReduceSingleTileKernelINS2_10policy_hubIdjN4cuda3__47maximumIvEEE10Policy1000EPdSB_iS8_ddNS5_3std3__410__identityEEEvT0_T1_T2_T3_T4_T6_E12temp_storage+56];
	setp.lt.f64 	%p50, %fd119, %fd120;
	selp.f64 	%fd121, %fd120, %fd119, %p50;
	ld.shared.f64 	%fd122, [_ZZN3cub18CUB_300001_SM_10006detail6reduce28DeviceReduceSingleTileKernelINS2_10policy_hubIdjN4cuda3__47maximumIvEEE10Policy1000EPdSB_iS8_ddNS5_3std3__410__identityEEEvT0_T1_T2_T3_T4_T6_E12temp_storage+64];
	setp.lt.f64 	%p51, %fd121, %fd122;
	selp.f64 	%fd380, %fd122, %fd121, %p51;
$L__BB5_72:
	mov.u32 	%r444, %tid.x;
	setp.ne.s32 	%p217, %r444, 0;
	@%p217 bra 	$L__BB5_74;
	setp.lt.f64 	%p218, %fd58, %fd380;
	selp.f64 	%fd353, %fd380, %fd58, %p218;
	st.global.f64 	[%rd1], %fd353;
$L__BB5_74:
	ret;

}


// ===== COMPILED SASS (sm_100) =====

	.target	sm_100

	.elftype	@"ET_EXEC"


//--------------------- .note.nv.tkinfo           --------------------------
	.section	.note.nv.tkinfo,"",@"SHT_NOTE"
	.sectionflags	@"SHF_NOTE_NV_TKINFO"
	.tkinfo
        /*0018*/ 	.word	0x00000002
        /*0030*/ 	.string	""
        /*0030*/ 	.string	"ptxas"
        /*0030*/ 	.string	"Cuda compilation tools, release 13.0, V13.0.88"
        /*0030*/ 	.string	"Build cuda_13.0.r13.0/compiler.36424714_0"
        /*0030*/ 	.string	"-arch sm_100 -m 64 "



//--------------------- .note.nv.cuinfo           --------------------------
	.section	.note.nv.cuinfo,"",@"SHT_NOTE"
	.sectionflags	@"SHF_NOTE_NV_CUINFO"
        /*0018*/ 	.short	0x0002
        /*001a*/ 	.short	0x0064
        /*001c*/ 	.short	0x0082
	.zero		2


//--------------------- .nv.info                  --------------------------
	.section	.nv.info,"",@"SHT_CUDA_INFO"
	.align	4


	//----- nvinfo : EIATTR_REGCOUNT
	.align		4
        /*0000*/ 	.byte	0x04, 0x2f
        /*0002*/ 	.short	(.L_41 - .L_40)
	.align		4
.L_40:
        /*0004*/ 	.word	index@(_Z10cross_calcPdS_m)
        /*0008*/ 	.word	0x00000013


	//----- nvinfo : EIATTR_FRAME_SIZE
	.align		4
.L_41:
        /*000c*/ 	.byte	0x04, 0x11
        /*000e*/ 	.short	(.L_43 - .L_42)
	.align		4
.L_42:
        /*0010*/ 	.word	index@(_Z10cross_calcPdS_m)
        /*0014*/ 	.word	0x00000000


	//----- nvinfo : EIATTR_REGCOUNT
	.align		4
.L_43:
        /*0018*/ 	.byte	0x04, 0x2f
        /*001a*/ 	.short	(.L_45 - .L_44)
	.align		4
.L_44:
        /*001c*/ 	.word	index@(_Z16get_error_matrixPdS_S_)
        /*0020*/ 	.word	0x00000010


	//----- nvinfo : EIATTR_FRAME_SIZE
	.align		4
.L_45:
        /*0024*/ 	.byte	0x04, 0x11
        /*0026*/ 	.short	(.L_47 - .L_46)
	.align		4
.L_46:
        /*0028*/ 	.word	index@(_Z16get_error_matrixPdS_S_)
        /*002c*/ 	.word	0x00000000


	//----- nvinfo : EIATTR_REGCOUNT
	.align		4
.L_47:
        /*0030*/ 	.byte	0x04, 0x2f
        /*0032*/ 	.short	(.L_49 - .L_48)
	.align		4
.L_48:
        /*0034*/ 	.word	index@(_ZN3cub18CUB_300001_SM_10006detail11EmptyKernelIvEEvv)
        /*0038*/ 	.word	0x00000004


	//----- nvinfo : EIATTR_FRAME_SIZE
	.align		4
.L_49:
        /*003c*/ 	.byte	0x04, 0x11
        /*003e*/ 	.short	(.L_51 - .L_50)
	.align		4
.L_50:
        /*0040*/ 	.word	index@(_ZN3cub18CUB_300001_SM_10006detail11EmptyKernelIvEEvv)
        /*0044*/ 	.word	0x00000000


	//----- nvinfo : EIATTR_REGCOUNT
	.align		4
.L_51:
        /*0048*/ 	.byte	0x04, 0x2f
        /*004a*/ 	.short	(.L_53 - .L_52)
	.align		4
.L_52:
        /*004c*/ 	.word	index@(_ZN3cub18CUB_300001_SM_10006detail6reduce28DeviceReduceSingleTileKernelINS2_10policy_hubIdjN4cuda3__47maximumIvEEE10Policy1000EPdSB_jS8_ddNS5_3std3__410__identityEEEvT0_T1_T2_T3_T4_T6_)
        /*0050*/ 	.word	0x0000002c


	//----- nvinfo : EIATTR_FRAME_SIZE
	.align		4
.L_53:
        /*0054*/ 	.byte	0x04, 0x11
        /*0056*/ 	.short	(.L_55 - .L_54)
	.align		4
.L_54:
        /*0058*/ 	.word	index@(_ZN3cub18CUB_300001_SM_10006detail6reduce28DeviceReduceSingleTileKernelINS2_10policy_hubIdjN4cuda3__47maximumIvEEE10Policy1000EPdSB_jS8_ddNS5_3std3__410__identityEEEvT0_T1_T2_T3_T4_T6_)
        /*005c*/ 	.word	0x00000000


	//----- nvinfo : EIATTR_REGCOUNT
	.align		4
.L_55:
        /*0060*/ 	.byte	0x04, 0x2f
        /*0062*/ 	.short	(.L_57 - .L_56)
	.align		4
.L_56:
        /*0064*/ 	.word	index@(_ZN3cub18CUB_300001_SM_10006detail6reduce18DeviceReduceKernelINS2_10policy_hubIdjN4cuda3__47maximumIvEEE10Policy1000EPdjS8_dNS5_3std3__410__identityEEEvT0_PT3_T1_NS0_13GridEvenShareISI_EET2_T4_)
        /*0068*/ 	.word	0x0000001c


	//----- nvinfo : EIATTR_FRAME_SIZE
	.align		4
.L_57:
        /*006c*/ 	.byte	0x04, 0x11
        /*006e*/ 	.short	(.L_59 - .L_58)
	.align		4
.L_58:
        /*0070*/ 	.word	index@(_ZN3cub18CUB_300001_SM_10006detail6reduce18DeviceReduceKernelINS2_10policy_hubIdjN4cuda3__47maximumIvEEE10Policy1000EPdjS8_dNS5_3std3__410__identityEEEvT0_PT3_T1_NS0_13GridEvenShareISI_EET2_T4_)
        /*0074*/ 	.word	0x00000000


	//----- nvinfo : EIATTR_REGCOUNT
	.align		4
.L_59:
        /*0078*/ 	.byte	0x04, 0x2f
        /*007a*/ 	.short	(.L_61 - .L_60)
	.align		4
.L_60:
        /*007c*/ 	.word	index@(_ZN3cub18CUB_300001_SM_10006detail6reduce28DeviceReduceSingleTileKernelINS2_10policy_hubIdjN4cuda3__47maximumIvEEE10Policy1000EPdSB_iS8_ddNS5_3std3__410__identityEEEvT0_T1_T2_T3_T4_T6_)
        /*0080*/ 	.word	0x00000030


	//----- nvinfo : EIATTR_FRAME_SIZE
	.align		4
.L_61:
        /*0084*/ 	.byte	0x04, 0x11
        /*0086*/ 	.short	(.L_63 - .L_62)
	.align		4
.L_62:
        /*0088*/ 	.word	index@(_ZN3cub18CUB_300001_SM_10006detail6reduce28DeviceReduceSingleTileKernelINS2_10policy_hubIdjN4cuda3__47maximumIvEEE10Policy1000EPdSB_iS8_ddNS5_3std3__410__identityEEEvT0_T1_T2_T3_T4_T6_)
        /*008c*/ 	.word	0x00000000


	//----- nvinfo : EIATTR_MIN_STACK_SIZE
	.align		4
.L_63:
        /*0090*/ 	.byte	0x04, 0x12
        /*0092*/ 	.short	(.L_65 - .L_64)
	.align		4
.L_64:
        /*0094*/ 	.word	index@(_ZN3cub18CUB_300001_SM_10006detail6reduce28DeviceReduceSingleTileKernelINS2_10policy_hubIdjN4cuda3__47maximumIvEEE10Policy1000EPdSB_iS8_ddNS5_3std3__410__identityEEEvT0_T1_T2_T3_T4_T6_)
        /*0098*/ 	.word	0x00000000


	//----- nvinfo : EIATTR_MIN_STACK_SIZE
	.align		4
.L_65:
        /*009c*/ 	.byte	0x04, 0x12
        /*009e*/ 	.short	(.L_67 - .L_66)
	.align		4
.L_66:
        /*00a0*/ 	.word	index@(_ZN3cub18CUB_300001_SM_10006detail6reduce18DeviceReduceKernelINS2_10policy_hubIdjN4cuda3__47maximumIvEEE10Policy1000EPdjS8_dNS5_3std3__410__identityEEEvT0_PT3_T1_NS0_13GridEvenShareISI_EET2_T4_)
        /*00a4*/ 	.word	0x00000000


	//----- nvinfo : EIATTR_MIN_STACK_SIZE
	.align		4
.L_67:
        /*00a8*/ 	.byte	0x04, 0x12
        /*00aa*/ 	.short	(.L_69 - .L_68)
	.align		4
.L_68:
        /*00ac*/ 	.word	index@(_ZN3cub18CUB_300001_SM_10006detail6reduce28DeviceReduceSingleTileKernelINS2_10policy_hubIdjN4cuda3__47maximumIvEEE10Policy1000EPdSB_jS8_ddNS5_3std3__410__identityEEEvT0_T1_T2_T3_T4_T6_)
        /*00b0*/ 	.word	0x00000000


	//----- nvinfo : EIATTR_MIN_STACK_SIZE
	.align		4
.L_69:
        /*00b4*/ 	.byte	0x04, 0x12
        /*00b6*/ 	.short	(.L_71 - .L_70)
	.align		4
.L_70:
        /*00b8*/ 	.word	index@(_ZN3cub18CUB_300001_SM_10006detail11EmptyKernelIvEEvv)
        /*00bc*/ 	.word	0x00000000


	//----- nvinfo : EIATTR_MIN_STACK_SIZE
	.align		4
.L_71:
        /*00c0*/ 	.byte	0x04, 0x12
        /*00c2*/ 	.short	(.L_73 - .L_72)
	.align		4
.L_72:
        /*00c4*/ 	.word	index@(_Z16get_error_matrixPdS_S_)
        /*00c8*/ 	.word	0x00000000


	//----- nvinfo : EIATTR_MIN_STACK_SIZE
	.align		4
.L_73:
        /*00cc*/ 	.byte	0x04, 0x12
        /*00ce*/ 	.short	(.L_75 - .L_74)
	.align		4
.L_74:
        /*00d0*/ 	.word	index@(_Z10cross_calcPdS_m)
        /*00d4*/ 	.word	0x00000000
.L_75:


//--------------------- .nv.compat                --------------------------
	.section	.nv.compat,"",@"SHT_CUDA_COMPAT_INFO"
	.align	4
        /*0000*/ 	.byte	0x02, 0x09, 0x00, 0x00, 0x02, 0x02, 0x01, 0x00, 0x02, 0x05, 0x05, 0x00, 0x03, 0x07, 0x01, 0x01
        /*0010*/ 	.byte	0x02, 0x03, 0x00, 0x00, 0x02, 0x06, 0x01, 0x00, 0x04, 0x0b, 0x08, 0x00, 0x01, 0x00, 0x00, 0x00
        /*0020*/ 	.byte	0x00, 0x00, 0x00, 0x00


//--------------------- .nv.info._ZN3cub18CUB_300001_SM_10006detail6reduce28DeviceReduceSingleTileKernelINS2_10policy_hubIdjN4cuda3__47maximumIvEEE10Policy1000EPdSB_iS8_ddNS5_3std3__410__identityEEEvT0_T1_T2_T3_T4_T6_ --------------------------
	.section	.nv.info._ZN3cub18CUB_300001_SM_10006detail6reduce28DeviceReduceSingleTileKernelINS2_10policy_hubIdjN4cuda3__47maximumIvEEE10Policy1000EPdSB_iS8_ddNS5_3std3__410__identityEEEvT0_T1_T2_T3_T4_T6_,"",@"SHT_CUDA_INFO"
	.sectionflags	@""
	.align	4


	//----- nvinfo : EIATTR_CUDA_API_VERSION
	.align		4
        /*0000*/ 	.byte	0x04, 0x37
        /*0002*/ 	.short	(.L_77 - .L_76)
.L_76:
        /*0004*/ 	.word	0x00000082


	//----- nvinfo : EIATTR_KPARAM_INFO
	.align		4
.L_77:
        /*0008*/ 	.byte	0x04, 0x17
        /*000a*/ 	.short	(.L_79 - .L_78)
.L_78:
        /*000c*/ 	.word	0x00000000
        /*0010*/ 	.short	0x0005
        /*0012*/ 	.short	0x0020
        /*0014*/ 	.byte	0x00, 0xf0, 0x05, 0x00


	//----- nvinfo : EIATTR_KPARAM_INFO
	.align		4
.L_79:
        /*0018*/ 	.byte	0x04, 0x17
        /*001a*/ 	.short	(.L_81 - .L_80)
.L_80:
        /*001c*/ 	.word	0x00000000
        /*0020*/ 	.short	0x0004
        /*0022*/ 	.short	0x0018
        /*0024*/ 	.byte	0x00, 0xf0, 0x21, 0x00


	//----- nvinfo : EIATTR_KPARAM_INFO
	.align		4
.L_81:
        /*0028*/ 	.byte	0x04, 0x17
        /*002a*/ 	.short	(.L_83 - .L_82)
.L_82:
        /*002c*/ 	.word	0x00000000
        /*0030*/ 	.short	0x0003
        /*0032*/ 	.short	0x0014
        /*0034*/ 	.byte	0x00, 0xf0, 0x05, 0x00


	//----- nvinfo : EIATTR_KPARAM_INFO
	.align		4
.L_83:
        /*0038*/ 	.byte	0x04, 0x17
        /*003a*/ 	.short	(.L_85 - .L_84)
.L_84:
        /*003c*/ 	.word	0x00000000
        /*0040*/ 	.short	0x0002
        /*0042*/ 	.short	0x0010
        /*0044*/ 	.byte	0x00, 0xf0, 0x11, 0x00


	//----- nvinfo : EIATTR_KPARAM_INFO
	.align		4
.L_85:
        /*0048*/ 	.byte	0x04, 0x17
        /*004a*/ 	.short	(.L_87 - .L_86)
.L_86:
        /*004c*/ 	.word	0x00000000
        /*0050*/ 	.short	0x0001
        /*0052*/ 	.short	0x0008
        /*0054*/ 	.byte	0x00, 0xf5, 0x21, 0x00


	//----- nvinfo : EIATTR_KPARAM_INFO
	.align		4
.L_87:
        /*0058*/ 	.byte	0x04, 0x17
        /*005a*/ 	.short	(.L_89 - .L_88)
.L_88:
        /*005c*/ 	.word	0x00000000
        /*0060*/ 	.short	0x0000
        /*0062*/ 	.short	0x0000
        /*0064*/ 	.byte	0x00, 0xf5, 0x21, 0x00


	//----- nvinfo : EIATTR_SPARSE_MMA_MASK
	.align		4
.L_89:
        /*0068*/ 	.byte	0x03, 0x50
        /*006a*/ 	.short	0x0000


	//----- nvinfo : EIATTR_MAXREG_COUNT
	.align		4
        /*006c*/ 	.byte	0x03, 0x1b
        /*006e*/ 	.short	0x00ff


	//----- nvinfo : EIATTR_NUM_BARRIERS
	.align		4
        /*0070*/ 	.byte	0x02, 0x4c
        /*0072*/ 	.byte	0x01
	.zero		1


	//----- nvinfo : EIATTR_MERCURY_ISA_VERSION
	.align		4
        /*0074*/ 	.byte	0x03, 0x5f
        /*0076*/ 	.short	0x0101


	//----- nvinfo : EIATTR_COOP_GROUP_MASK_REGIDS
	.align		4
        /*0078*/ 	.byte	0x04, 0x29
        /*007a*/ 	.short	(.L_91 - .L_90)


	//   ....[0]....
.L_90:
        /*007c*/ 	.word	0xffffffff


	//   ....[1]....
        /*0080*/ 	.word	0xffffffff


	//   ....[2]....
        /*0084*/ 	.word	0xffffffff


	//   ....[3]....
        /*0088*/ 	.word	0xffffffff


	//   ....[4]....
        /*008c*/ 	.word	0xffffffff


	//   ....[5]....
        /*0090*/ 	.word	0xffffffff


	//   ....[6]....
        /*0094*/ 	.word	0xffffffff


	//   ....[7]....
        /*0098*/ 	.word	0xffffffff


	//   ....[8]....
        /*009c*/ 	.word	0xffffffff


	//   ....[9]....
        /*00a0*/ 	.word	0xffffffff


	//   ....[10]....
        /*00a4*/ 	.word	0xffffffff


	//   ....[11]....
        /*00a8*/ 	.word	0xffffffff


	//   ....[12]....
        /*00ac*/ 	.word	0xffffffff


	//   ....[13]....
        /*00b0*/ 	.word	0xffffffff


	//   ....[14]....
        /*00b4*/ 	.word	0xffffffff


	//   ....[15]....
        /*00b8*/ 	.word	0xffffffff


	//   ....[16]....
        /*00bc*/ 	.word	0xffffffff


	//   ....[17]....
        /*00c0*/ 	.word	0xffffffff


	//   ....[18]....
        /*00c4*/ 	.word	0xffffffff


	//   ....[19]....
        /*00c8*/ 	.word	0xffffffff


	//   ....[20]....
        /*00cc*/ 	.word	0xffffffff


	//   ....[21]....
        /*00d0*/ 	.word	0xffffffff


	//   ....[22]....
        /*00d4*/ 	.word	0xffffffff


	//   ....[23]....
        /*00d8*/ 	.word	0xffffffff


	//   ....[24]....
        /*00dc*/ 	.word	0xffffffff


	//   ....[25]....
        /*00e0*/ 	.word	0xffffffff


	//   ....[26]....
        /*00e4*/ 	.word	0xffffffff


	//   ....[27]....
        /*00e8*/ 	.word	0xffffffff


	//   ....[28]....
        /*00ec*/ 	.word	0xffffffff


	//   ....[29]....
        /*00f0*/ 	.word	0xffffffff


	//   ....[30]....
        /*00f4*/ 	.word	0xffffffff


	//   ....[31]....
        /*00f8*/ 	.word	0xffffffff


	//   ....[32]....
        /*00fc*/ 	.word	0xffffffff


	//   ....[33]....
        /*0100*/ 	.word	0xffffffff


	//   ....[34]....
        /*0104*/ 	.word	0xffffffff


	//   ....[35]....
        /*0108*/ 	.word	0xffffffff


	//   ....[36]....
        /*010c*/ 	.word	0xffffffff


	//   ....[37]....
        /*0110*/ 	.word	0xffffffff


	//   ....[38]....
        /*0114*/ 	.word	0xffffffff


	//   ....[39]....
        /*0118*/ 	.word	0xffffffff


	//   ....[40]....
        /*011c*/ 	.word	0xffffffff


	//   ....[41]....
        /*0120*/ 	.word	0xffffffff


	//   ....[42]....
        /*0124*/ 	.word	0xffffffff


	//   ....[43]....
        /*0128*/ 	.word	0xffffffff


	//   ....[44]....
        /*012c*/ 	.word	0xffffffff


	//   ....[45]....
        /*0130*/ 	.word	0xffffffff


	//   ....[46]....
        /*0134*/ 	.word	0xffffffff


	//   ....[47]....
        /*0138*/ 	.word	0xffffffff


	//   ....[48]....
        /*013c*/ 	.word	0xffffffff


	//   ....[49]....
        /*0140*/ 	.word	0xffffffff


	//   ....[50]....
        /*0144*/ 	.word	0xffffffff


	//   ....[51]....
        /*0148*/ 	.word	0xffffffff


	//   ....[52]....
        /*014c*/ 	.word	0xffffffff


	//   ....[53]....
        /*0150*/ 	.word	0xffffffff


	//   ....[54]....
        /*0154*/ 	.word	0xffffffff


	//   ....[55]....
        /*0158*/ 	.word	0xffffffff


	//   ....[56]....
        /*015c*/ 	.word	0xffffffff


	//   ....[57]....
        /*0160*/ 	.word	0xffffffff


	//   ....[58]....
        /*0164*/ 	.word	0xffffffff


	//   ....[59]....
        /*0168*/ 	.word	0xffffffff


	//----- nvinfo : EIATTR_COOP_GROUP_INSTR_OFFSETS
	.align		4
.L_91:
        /*016c*/ 	.byte	0x04, 0x28
        /*016e*/ 	.short	(.L_93 - .L_92)


	//   ....[0]....
.L_92:
        /*0170*/ 	.word	0x00000d30


	//   ....[1]....
        /*0174*/ 	.word	0x00000d40


	//   ....[2]....
        /*0178*/ 	.word	0x00000dd0


	//   ....[3]....
        /*017c*/ 	.word	0x00000e10


	//   ....[4]....
        /*0180*/ 	.word	0x00000e80


	//   ....[5]....
        /*0184*/ 	.word	0x00000ea0


	//   ....[6]....
        /*0188*/ 	.word	0x00000ef0


	//   ....[7]....
        /*018c*/ 	.word	0x00000f10


	//   ....[8]....
        /*0190*/ 	.word	0x00000f60


	//   ....[9]....
        /*0194*/ 	.word	0x00000f80


	//   ....[10]....
        /*0198*/ 	.word	0x00001280


	//   ....[11]....
        /*019c*/ 	.word	0x00001290


	//   ....[12]....
        /*01a0*/ 	.word	0x00001320


	//   ....[13]....
        /*01a4*/ 	.word	0x00001350


	//   ....[14]....
        /*01a8*/ 	.word	0x000013b0


	//   ....[15]....
        /*01ac*/ 	.word	0x000013e0


	//   ....[16]....
        /*01b0*/ 	.word	0x00001440


	//   ....[17]....
        /*01b4*/ 	.word	0x00001480


	//   ....[18]....
        /*01b8*/ 	.word	0x000014f0


	//   ....[19]....
        /*01bc*/ 	.word	0x00001530


	//   ....[20]....
        /*01c0*/ 	.word	0x00002960


	//   ....[21]....
        /*01c4*/ 	.word	0x00002970


	//   ....[22]....
        /*01c8*/ 	.word	0x00002a00


	//   ....[23]....
        /*01cc*/ 	.word	0x00002a30


	//   ....[24]....
        /*01d0*/ 	.word	0x00002aa0


	//   ....[25]....
        /*01d4*/ 	.word	0x00002ac0


	//   ....[26]....
        /*01d8*/ 	.word	0x00002b20


	//   ....[27]....
        /*01dc*/ 	.word	0x00002b30


	//   ....[28]....
        /*01e0*/ 	.word	0x00002b80


	//   ....[29]....
        /*01e4*/ 	.word	0x00002b90


	//   ....[30]....
        /*01e8*/ 	.word	0x00003a20


	//   ....[31]....
        /*01ec*/ 	.word	0x00003a30


	//   ....[32]....
        /*01f0*/ 	.word	0x00003ac0


	//   ....[33]....
        /*01f4*/ 	.word	0x00003b00


	//   ....[34]....
        /*01f8*/ 	.word	0x00003b80


	//   ....[35]....
        /*01fc*/ 	.word	0x00003bc0


	//   ....[36]....
        /*0200*/ 	.word	0x00003c20


	//   ....[37]....
        /*0204*/ 	.word	0x00003c50


	//   ....[38]....
        /*0208*/ 	.word	0x00003ca0


	//   ....[39]....
        /*020c*/ 	.word	0x00003cd0


	//   ....[40]....
        /*0210*/ 	.word	0x00003fb0


	//   ....[41]....
        /*0214*/ 	.word	0x00003fc0


	//   ....[42]....
        /*0218*/ 	.word	0x00004050


	//   ....[43]....
        /*021c*/ 	.word	0x00004080


	//   ....[44]....
        /*0220*/ 	.word	0x000040d0


	//   ....[45]....
        /*0224*/ 	.word	0x00004100


	//   ....[46]....
        /*0228*/ 	.word	0x00004170


	//   ....[47]....
        /*022c*/ 	.word	0x000041b0


	//   ....[48]....
        /*0230*/ 	.word	0x00004220


	//   ....[49]....
        /*0234*/ 	.word	0x00004250


	//   ....[50]....
        /*0238*/ 	.word	0x00005700


	//   ....[51]....
        /*023c*/ 	.word	0x00005710


	//   ....[52]....
        /*0240*/ 	.word	0x000057a0


	//   ....[53]....
        /*0244*/ 	.word	0x000057e0


	//   ....[54]....
        /*0248*/ 	.word	0x00005860


	//   ....[55]....
        /*024c*/ 	.word	0x000058a0


	//   ....[56]....
        /*0250*/ 	.word	0x00005900


	//   ....[57]....
        /*0254*/ 	.word	0x00005930


	//   ....[58]....
        /*0258*/ 	.word	0x00005980


	//   ....[59]....
        /*025c*/ 	.word	0x000059b0


	//----- nvinfo : EIATTR_VRC_CTA_INIT_COUNT
	.align		4
.L_93:
        /*0260*/ 	.byte	0x02, 0x4a
	.zero		1
	.zero		1


	//----- nvinfo : EIATTR_EXIT_INSTR_OFFSETS
	.align		4
        /*0264*/ 	.byte	0x04, 0x1c
        /*0266*/ 	.short	(.L_95 - .L_94)


	//   ....[0]....
.L_94:
        /*0268*/ 	.word	0x00000080


	//   ....[1]....
        /*026c*/ 	.word	0x000000c0


	//   ....[2]....
        /*0270*/ 	.word	0x00005c20


	//   ....[3]....
        /*0274*/ 	.word	0x00005ca0


	//----- nvinfo : EIATTR_MAX_THREADS
	.align		4
.L_95:
        /*0278*/ 	.byte	0x04, 0x05
        /*027a*/ 	.short	(.L_97 - .L_96)
.L_96:
        /*027c*/ 	.word	0x00000100
        /*0280*/ 	.word	0x00000001
        /*0284*/ 	.word	0x00000001


	//----- nvinfo : EIATTR_CRS_STACK_SIZE
	.align		4
.L_97:
        /*0288*/ 	.byte	0x04, 0x1e
        /*028a*/ 	.short	(.L_99 - .L_98)
.L_98:
        /*028c*/ 	.word	0x00000000


	//----- nvinfo : EIATTR_CBANK_PARAM_SIZE
	.align		4
.L_99:
        /*0290*/ 	.byte	0x03, 0x19
        /*0292*/ 	.short	0x0021


	//----- nvinfo : EIATTR_PARAM_CBANK
	.align		4
        /*0294*/ 	.byte	0x04, 0x0a
        /*0296*/ 	.short	(.L_101 - .L_100)
	.align		4
.L_100:
        /*0298*/ 	.word	index@(.nv.constant0._ZN3cub18CUB_300001_SM_10006detail6reduce28DeviceReduceSingleTileKernelINS2_10policy_hubIdjN4cuda3__47maximumIvEEE10Policy1000EPdSB_iS8_ddNS5_3std3__410__identityEEEvT0_T1_T2_T3_T4_T6_)
        /*029c*/ 	.short	0x0380
        /*029e*/ 	.short	0x0021


	//----- nvinfo : EIATTR_SW_WAR
	.align		4
.L_101:
        /*02a0*/ 	.byte	0x04, 0x36
        /*02a2*/ 	.short	(.L_103 - .L_102)
.L_102:
        /*02a4*/ 	.word	0x00000008
.L_103:


//--------------------- .nv.info._ZN3cub18CUB_300001_SM_10006detail6reduce18DeviceReduceKernelINS2_10policy_hubIdjN4cuda3__47maximumIvEEE10Policy1000EPdjS8_dNS5_3std3__410__identityEEEvT0_PT3_T1_NS0_13GridEvenShareISI_EET2_T4_ --------------------------
	.section	.nv.info._ZN3cub18CUB_300001_SM_10006detail6reduce18DeviceReduceKernelINS2_10policy_hubIdjN4cuda3__47maximumIvEEE10Policy1000EPdjS8_dNS5_3std3__410__identityEEEvT0_PT3_T1_NS0_13GridEvenShareISI_EET2_T4_,"",@"SHT_CUDA_INFO"
	.sectionflags	@""
	.align	4


	//----- nvinfo : EIATTR_CUDA_API_VERSION
	.align		4
        /*0000*/ 	.byte	0x04, 0x37
        /*0002*/ 	.short	(.L_105 - .L_104)
.L_104:
        /*0004*/ 	.word	0x00000082


	//----- nvinfo : EIATTR_KPARAM_INFO
	.align		4
.L_105:
        /*0008*/ 	.byte	0x04, 0x17
        /*000a*/ 	.short	(.L_107 - .L_106)
.L_106:
        /*000c*/ 	.word	0x00000000
        /*0010*/ 	.short	0x0005
        /*0012*/ 	.short	0x003d
        /*0014*/ 	.byte	0x00, 0xf0, 0x05, 0x00


	//----- nvinfo : EIATTR_KPARAM_INFO
	.align		4
.L_107:
        /*0018*/ 	.byte	0x04, 0x17
        /*001a*/ 	.short	(.L_109 - .L_108)
.L_108:
        /*001c*/ 	.word	0x00000000
        /*0020*/ 	.short	0x0004
        /*0022*/ 	.short	0x003c
        /*0024*/ 	.byte	0x00, 0xf0, 0x05, 0x00


	//----- nvinfo : EIATTR_KPARAM_INFO
	.align		4
.L_109:
        /*0028*/ 	.byte	0x04, 0x17
        /*002a*/ 	.short	(.L_111 - .L_110)
.L_110:
        /*002c*/ 	.word	0x00000000
        /*0030*/ 	.short	0x0003
        /*0032*/ 	.short	0x0014
        /*0034*/ 	.byte	0x00, 0xf0, 0xa1, 0x00


	//----- nvinfo : EIATTR_KPARAM_INFO
	.align		4
.L_111:
        /*0038*/ 	.byte	0x04, 0x17
        /*003a*/ 	.short	(.L_113 - .L_112)
.L_112:
        /*003c*/ 	.word	0x00000000
        /*0040*/ 	.short	0x0002
        /*0042*/ 	.short	0x0010
        /*0044*/ 	.byte	0x00, 0xf0, 0x11, 0x00


	//----- nvinfo : EIATTR_KPARAM_INFO
	.align		4
.L_113:
        /*0048*/ 	.byte	0x04, 0x17
        /*004a*/ 	.short	(.L_115 - .L_114)
.L_114:
        /*004c*/ 	.word	0x00000000
        /*0050*/ 	.short	0x0001
        /*0052*/ 	.short	0x0008
        /*0054*/ 	.byte	0x00, 0xf5, 0x21, 0x00


	//----- nvinfo : EIATTR_KPARAM_INFO
	.align		4
.L_115:
        /*0058*/ 	.byte	0x04, 0x17
        /*005a*/ 	.short	(.L_117 - .L_116)
.L_116:
        /*005c*/ 	.word	0x00000000
        /*0060*/ 	.short	0x0000
        /*0062*/ 	.short	0x0000
        /*0064*/ 	.byte	0x00, 0xf5, 0x21, 0x00


	//----- nvinfo : EIATTR_SPARSE_MMA_MASK
	.align		4
.L_117:
        /*0068*/ 	.byte	0x03, 0x50
        /*006a*/ 	.short	0x0000


	//----- nvinfo : EIATTR_MAXREG_COUNT
	.align		4
        /*006c*/ 	.byte	0x03, 0x1b
        /*006e*/ 	.short	0x00ff


	//----- nvinfo : EIATTR_NUM_BARRIERS
	.align		4
        /*0070*/ 	.byte	0x02, 0x4c
        /*0072*/ 	.byte	0x01
	.zero		1


	//----- nvinfo : EIATTR_MERCURY_ISA_VERSION
	.align		4
        /*0074*/ 	.byte	0x03, 0x5f
        /*0076*/ 	.short	0x0101


	//----- nvinfo : EIATTR_COOP_GROUP_MASK_REGIDS
	.align		4
        /*0078*/ 	.byte	0x04, 0x29
        /*007a*/ 	.short	(.L_119 - .L_118)


	//   ....[0]....
.L_118:
        /*007c*/ 	.word	0xffffffff


	//   ....[1]....
        /*0080*/ 	.word	0xffffffff


	//   ....[2]....
        /*0084*/ 	.word	0xffffffff


	//   ....[3]....
        /*0088*/ 	.word	0xffffffff


	//   ....[4]....
        /*008c*/ 	.word	0xffffffff


	//   ....[5]....
        /*0090*/ 	.word	0xffffffff


	//   ....[6]....
        /*0094*/ 	.word	0xffffffff


	//   ....[7]....
        /*0098*/ 	.word	0xffffffff


	//   ....[8]....
        /*009c*/ 	.word	0xffffffff


	//   ....[9]....
        /*00a0*/ 	.word	0xffffffff


	//   ....[10]....
        /*00a4*/ 	.word	0xffffffff


	//   ....[11]....
        /*00a8*/ 	.word	0xffffffff


	//   ....[12]....
        /*00ac*/ 	.word	0xffffffff


	//   ....[13]....
        /*00b0*/ 	.word	0xffffffff


	//   ....[14]....
        /*00b4*/ 	.word	0xffffffff


	//   ....[15]....
        /*00b8*/ 	.word	0xffffffff


	//   ....[16]....
        /*00bc*/ 	.word	0xffffffff


	//   ....[17]....
        /*00c0*/ 	.word	0xffffffff


	//   ....[18]....
        /*00c4*/ 	.word	0xffffffff


	//   ....[19]....
        /*00c8*/ 	.word	0xffffffff


	//   ....[20]....
        /*00cc*/ 	.word	0xffffffff


	//   ....[21]....
        /*00d0*/ 	.word	0xffffffff


	//   ....[22]....
        /*00d4*/ 	.word	0xffffffff


	//   ....[23]....
        /*00d8*/ 	.word	0xffffffff


	//   ....[24]....
        /*00dc*/ 	.word	0xffffffff


	//   ....[25]....
        /*00e0*/ 	.word	0xffffffff


	//   ....[26]....
        /*00e4*/ 	.word	0xffffffff


	//   ....[27]....
        /*00e8*/ 	.word	0xffffffff


	//   ....[28]....
        /*00ec*/ 	.word	0xffffffff


	//   ....[29]....
        /*00f0*/ 	.word	0xffffffff


	//   ....[30]....
        /*00f4*/ 	.word	0xffffffff


	//   ....[31]....
        /*00f8*/ 	.word	0xffffffff


	//   ....[32]....
        /*00fc*/ 	.word	0xffffffff


	//   ....[33]....
        /*0100*/ 	.word	0xffffffff


	//   ....[34]....
        /*0104*/ 	.word	0xffffffff


	//   ....[35]....
        /*0108*/ 	.word	0xffffffff


	//   ....[36]....
        /*010c*/ 	.word	0xffffffff


	//   ....[37]....
        /*0110*/ 	.word	0xffffffff


	//   ....[38]....
        /*0114*/ 	.word	0xffffffff


	//   ....[39]....
        /*0118*/ 	.word	0xffffffff


	//   ....[40]....
        /*011c*/ 	.word	0xffffffff


	//   ....[41]....
        /*0120*/ 	.word	0xffffffff


	//   ....[42]....
        /*0124*/ 	.word	0xffffffff


	//   ....[43]....
        /*0128*/ 	.word	0xffffffff


	//   ....[44]....
        /*012c*/ 	.word	0xffffffff


	//   ....[45]....
        /*0130*/ 	.word	0xffffffff


	//   ....[46]....
        /*0134*/ 	.word	0xffffffff


	//   ....[47]....
        /*0138*/ 	.word	0xffffffff


	//   ....[48]....
        /*013c*/ 	.word	0xffffffff


	//   ....[49]....
        /*0140*/ 	.word	0xffffffff


	//   ....[50]....
        /*0144*/ 	.word	0xffffffff


	//   ....[51]....
        /*0148*/ 	.word	0xffffffff


	//   ....[52]....
        /*014c*/ 	.word	0xffffffff


	//   ....[53]....
        /*0150*/ 	.word	0xffffffff


	//   ....[54]....
        /*0154*/ 	.word	0xffffffff


	//   ....[55]....
        /*0158*/ 	.word	0xffffffff


	//   ....[56]....
        /*015c*/ 	.word	0xffffffff


	//   ....[57]....
        /*0160*/ 	.word	0xffffffff


	//   ....[58]....
        /*0164*/ 	.word	0xffffffff


	//   ....[59]....
        /*0168*/ 	.word	0xffffffff


	//----- nvinfo : EIATTR_COOP_GROUP_INSTR_OFFSETS
	.align		4
.L_119:
        /*016c*/ 	.byte	0x04, 0x28
        /*016e*/ 	.short	(.L_121 - .L_120)


	//   ....[0]....
.L_120:
        /*0170*/ 	.word	0x000005c0


	//   ....[1]....
        /*0174*/ 	.word	0x000005d0


	//   ....[2]....
        /*0178*/ 	.word	0x00000660


	//   ....[3]....
        /*017c*/ 	.word	0x00000670


	//   ....[4]....
        /*0180*/ 	.word	0x000006d0


	//   ....[5]....
        /*0184*/ 	.word	0x00000700


	//   ....[6]....
        /*0188*/ 	.word	0x00000780


	//   ....[7]....
        /*018c*/ 	.word	0x00000790


	//   ....[8]....
        /*0190*/ 	.word	0x000007e0


	//   ....[9]....
        /*0194*/ 	.word	0x000007f0


	//   ....[10]....
        /*0198*/ 	.word	0x00000ad0


	//   ....[11]....
        /*019c*/ 	.word	0x00000ae0


	//   ....[12]....
        /*01a0*/ 	.word	0x00000b70


	//   ....[13]....
        /*01a4*/ 	.word	0x00000b90


	//   ....[14]....
        /*01a8*/ 	.word	0x00000bf0


	//   ....[15]....
        /*01ac*/ 	.word	0x00000c10


	//   ....[16]....
        /*01b0*/ 	.word	0x00000c70


	//   ....[17]....
        /*01b4*/ 	.word	0x00000ca0


	//   ....[18]....
        /*01b8*/ 	.word	0x00000d20


	//   ....[19]....
        /*01bc*/ 	.word	0x00000d40


	//   ....[20]....
        /*01c0*/ 	.word	0x00001b60


	//   ....[21]....
        /*01c4*/ 	.word	0x00001b70


	//   ....[22]....
        /*01c8*/ 	.word	0x00001c00


	//   ....[23]....
        /*01cc*/ 	.word	0x00001c30


	//   ....[24]....
        /*01d0*/ 	.word	0x00001ca0


	//   ....[25]....
        /*01d4*/ 	.word	0x00001cc0


	//   ....[26]....
        /*01d8*/ 	.word	0x00001d20


	//   ....[27]....
        /*01dc*/ 	.word	0x00001d30


	//   ....[28]....
        /*01e0*/ 	.word	0x00001d80


	//   ....[29]....
        /*01e4*/ 	.word	0x00001d90


	//   ....[30]....
        /*01e8*/ 	.word	0x00002530


	//   ....[31]....
        /*01ec*/ 	.word	0x00002540


	//   ....[32]....
        /*01f0*/ 	.word	0x000025d0


	//   ....[33]....
        /*01f4*/ 	.word	0x000025e0


	//   ....[34]....
        /*01f8*/ 	.word	0x00002640


	//   ....[35]....
        /*01fc*/ 	.word	0x00002670


	//   ....[36]....
        /*0200*/ 	.word	0x000026f0


	//   ....[37]....
        /*0204*/ 	.word	0x00002700


	//   ....[38]....
        /*0208*/ 	.word	0x00002750


	//   ....[39]....
        /*020c*/ 	.word	0x00002760


	//   ....[40]....
        /*0210*/ 	.word	0x00002a60


	//   ....[41]....
        /*0214*/ 	.word	0x00002a70


	//   ....[42]....
        /*0218*/ 	.word	0x00002b00


	//   ....[43]....
        /*021c*/ 	.word	0x00002b20


	//   ....[44]....
        /*0220*/ 	.word	0x00002b80


	//   ....[45]....
        /*0224*/ 	.word	0x00002ba0


	//   ....[46]....
        /*0228*/ 	.word	0x00002c00


	//   ....[47]....
        /*022c*/ 	.word	0x00002c40


	//   ....[48]....
        /*0230*/ 	.word	0x00002cc0


	//   ....[49]....
        /*0234*/ 	.word	0x00002ce0


	//   ....[50]....
        /*0238*/ 	.word	0x00003b40


	//   ....[51]....
        /*023c*/ 	.word	0x00003b50


	//   ....[52]....
        /*0240*/ 	.word	0x00003be0


	//   ....[53]....
        /*0244*/ 	.word	0x00003bf0


	//   ....[54]....
        /*0248*/ 	.word	0x00003c50


	//   ....[55]....
        /*024c*/ 	.word	0x00003c80


	//   ....[56]....
        /*0250*/ 	.word	0x00003d00


	//   ....[57]....
        /*0254*/ 	.word	0x00003d10


	//   ....[58]....
        /*0258*/ 	.word	0x00003d60


	//   ....[59]....
        /*025c*/ 	.word	0x00003d70


	//----- nvinfo : EIATTR_VRC_CTA_INIT_COUNT
	.align		4
.L_121:
        /*0260*/ 	.byte	0x02, 0x4a
	.zero		1
	.zero		1


	//----- nvinfo : EIATTR_EXIT_INSTR_OFFSETS
	.align		4
        /*0264*/ 	.byte	0x04, 0x1c
        /*0266*/ 	.short	(.L_123 - .L_122)


	//   ....[0]....
.L_122:
        /*0268*/ 	.word	0x00003fe0


	//   ....[1]....
        /*026c*/ 	.word	0x00004040


	//----- nvinfo : EIATTR_MAX_THREADS
	.align		4
.L_123:
        /*0270*/ 	.byte	0x04, 0x05
        /*0272*/ 	.short	(.L_125 - .L_124)
.L_124:
        /*0274*/ 	.word	0x00000100
        /*0278*/ 	.word	0x00000001
        /*027c*/ 	.word	0x00000001


	//----- nvinfo : EIATTR_CRS_STACK_SIZE
	.align		4
.L_125:
        /*0280*/ 	.byte	0x04, 0x1e
        /*0282*/ 	.short	(.L_127 - .L_126)
.L_126:
        /*0284*/ 	.word	0x00000000


	//----- nvinfo : EIATTR_CBANK_PARAM_SIZE
	.align		4
.L_127:
        /*0288*/ 	.byte	0x03, 0x19
        /*028a*/ 	.short	0x003e


	//----- nvinfo : EIATTR_PARAM_CBANK
	.align		4
        /*028c*/ 	.byte	0x04, 0x0a
        /*028e*/ 	.short	(.L_129 - .L_128)
	.align		4
.L_128:
        /*0290*/ 	.word	index@(.nv.constant0._ZN3cub18CUB_300001_SM_10006detail6reduce18DeviceReduceKernelINS2_10policy_hubIdjN4cuda3__47maximumIvEEE10Policy1000EPdjS8_dNS5_3std3__410__identityEEEvT0_PT3_T1_NS0_13GridEvenShareISI_EET2_T4_)
        /*0294*/ 	.short	0x0380
        /*0296*/ 	.short	0x003e


	//----- nvinfo : EIATTR_SW_WAR
	.align		4
.L_129:
        /*0298*/ 	.byte	0x04, 0x36
        /*029a*/ 	.short	(.L_131 - .L_130)
.L_130:
        /*029c*/ 	.word	0x00000008
.L_131:


//--------------------- .nv.info._ZN3cub18CUB_300001_SM_10006detail6reduce28DeviceReduceSingleTileKernelINS2_10policy_hubIdjN4cuda3__47maximumIvEEE10Policy1000EPdSB_jS8_ddNS5_3std3__410__identityEEEvT0_T1_T2_T3_T4_T6_ --------------------------
	.section	.nv.info._ZN3cub18CUB_300001_SM_10006detail6reduce28DeviceReduceSingleTileKernelINS2_10policy_hubIdjN4cuda3__47maximumIvEEE10Policy1000EPdSB_jS8_ddNS5_3std3__410__identityEEEvT0_T1_T2_T3_T4_T6_,"",@"SHT_CUDA_INFO"
	.sectionflags	@""
	.align	4


	//----- nvinfo : EIATTR_CUDA_API_VERSION
	.align		4
        /*0000*/ 	.byte	0x04, 0x37
        /*0002*/ 	.short	(.L_133 - .L_132)
.L_132:
        /*0004*/ 	.word	0x00000082


	//----- nvinfo : EIATTR_KPARAM_INFO
	.align		4
.L_133:
        /*0008*/ 	.byte	0x04, 0x17
        /*000a*/ 	.short	(.L_135 - .L_134)
.L_134:
        /*000c*/ 	.word	0x00000000
        /*0010*/ 	.short	0x0005
        /*0012*/ 	.short	0x0020
        /*0014*/ 	.byte	0x00, 0xf0, 0x05, 0x00


	//----- nvinfo : EIATTR_KPARAM_INFO
	.align		4
.L_135:
        /*0018*/ 	.byte	0x04, 0x17
        /*001a*/ 	.short	(.L_137 - .L_136)
.L_136:
        /*001c*/ 	.word	0x00000000
        /*0020*/ 	.short	0x0004
        /*0022*/ 	.short	0x0018
        /*0024*/ 	.byte	0x00, 0xf0, 0x21, 0x00


	//----- nvinfo : EIATTR_KPARAM_INFO
	.align		4
.L_137:
        /*0028*/ 	.byte	0x04, 0x17
        /*002a*/ 	.short	(.L_139 - .L_138)
.L_138:
        /*002c*/ 	.word	0x00000000
        /*0030*/ 	.short	0x0003
        /*0032*/ 	.short	0x0014
        /*0034*/ 	.byte	0x00, 0xf0, 0x05, 0x00


	//----- nvinfo : EIATTR_KPARAM_INFO
	.align		4
.L_139:
        /*0038*/ 	.byte	0x04, 0x17
        /*003a*/ 	.short	(.L_141 - .L_140)
.L_140:
        /*003c*/ 	.word	0x00000000
        /*0040*/ 	.short	0x0002
        /*0042*/ 	.short	0x0010
        /*0044*/ 	.byte	0x00, 0xf0, 0x11, 0x00


	//----- nvinfo : EIATTR_KPARAM_INFO
	.align		4
.L_141:
        /*0048*/ 	.byte	0x04, 0x17
        /*004a*/ 	.short	(.L_143 - .L_142)
.L_142:
        /*004c*/ 	.word	0x00000000
        /*0050*/ 	.short	0x0001
        /*0052*/ 	.short	0x0008
        /*0054*/ 	.byte	0x00, 0xf5, 0x21, 0x00


	//----- nvinfo : EIATTR_KPARAM_INFO
	.align		4
.L_143:
        /*0058*/ 	.byte	0x04, 0x17
        /*005a*/ 	.short	(.L_145 - .L_144)
.L_144:
        /*005c*/ 	.word	0x00000000
        /*0060*/ 	.short	0x0000
        /*0062*/ 	.short	0x0000
        /*0064*/ 	.byte	0x00, 0xf5, 0x21, 0x00


	//----- nvinfo : EIATTR_SPARSE_MMA_MASK
	.align		4
.L_145:
        /*0068*/ 	.byte	0x03, 0x50
        /*006a*/ 	.short	0x0000


	//----- nvinfo : EIATTR_MAXREG_COUNT
	.align		4
        /*006c*/ 	.byte	0x03, 0x1b
        /*006e*/ 	.short	0x00ff


	//----- nvinfo : EIATTR_NUM_BARRIERS
	.align		4
        /*0070*/ 	.byte	0x02, 0x4c
        /*0072*/ 	.byte	0x01
	.zero		1


	//----- nvinfo : EIATTR_MERCURY_ISA_VERSION
	.align		4
        /*0074*/ 	.byte	0x03, 0x5f
        /*0076*/ 	.short	0x0101


	//----- nvinfo : EIATTR_COOP_GROUP_MASK_REGIDS
	.align		4
        /*0078*/ 	.byte	0x04, 0x29
        /*007a*/ 	.short	(.L_147 - .L_146)


	//   ....[0]....
.L_146:
        /*007c*/ 	.word	0xffffffff


	//   ....[1]....
        /*0080*/ 	.word	0xffffffff


	//   ....[2]....
        /*0084*/ 	.word	0xffffffff


	//   ....[3]....
        /*0088*/ 	.word	0xffffffff


	//   ....[4]....
        /*008c*/ 	.word	0xffffffff


	//   ....[5]....
        /*0090*/ 	.word	0xffffffff


	//   ....[6]....
        /*0094*/ 	.word	0xffffffff


	//   ....[7]....
        /*0098*/ 	.word	0xffffffff


	//   ....[8]....
        /*009c*/ 	.word	0xffffffff


	//   ....[9]....
        /*00a0*/ 	.word	0xffffffff


	//   ....[10]....
        /*00a4*/ 	.word	0xffffffff


	//   ....[11]....
        /*00a8*/ 	.word	0xffffffff


	//   ....[12]....
        /*00ac*/ 	.word	0xffffffff


	//   ....[13]....
        /*00b0*/ 	.word	0xffffffff


	//   ....[14]....
        /*00b4*/ 	.word	0xffffffff


	//   ....[15]....
        /*00b8*/ 	.word	0xffffffff


	//   ....[16]....
        /*00bc*/ 	.word	0xffffffff


	//   ....[17]....
        /*00c0*/ 	.word	0xffffffff


	//   ....[18]....
        /*00c4*/ 	.word	0xffffffff


	//   ....[19]....
        /*00c8*/ 	.word	0xffffffff


	//   ....[20]....
        /*00cc*/ 	.word	0xffffffff


	//   ....[21]....
        /*00d0*/ 	.word	0xffffffff


	//   ....[22]....
        /*00d4*/ 	.word	0xffffffff


	//   ....[23]....
        /*00d8*/ 	.word	0xffffffff


	//   ....[24]....
        /*00dc*/ 	.word	0xffffffff


	//   ....[25]....
        /*00e0*/ 	.word	0xffffffff


	//   ....[26]....
        /*00e4*/ 	.word	0xffffffff


	//   ....[27]....
        /*00e8*/ 	.word	0xffffffff


	//   ....[28]....
        /*00ec*/ 	.word	0xffffffff


	//   ....[29]....
        /*00f0*/ 	.word	0xffffffff


	//   ....[30]....
        /*00f4*/ 	.word	0xffffffff


	//   ....[31]....
        /*00f8*/ 	.word	0xffffffff


	//   ....[32]....
        /*00fc*/ 	.word	0xffffffff


	//   ....[33]....
        /*0100*/ 	.word	0xffffffff


	//   ....[34]....
        /*0104*/ 	.word	0xffffffff


	//   ....[35]....
        /*0108*/ 	.word	0xffffffff


	//   ....[36]....
        /*010c*/ 	.word	0xffffffff


	//   ....[37]....
        /*0110*/ 	.word	0xffffffff


	//   ....[38]....
        /*0114*/ 	.word	0xffffffff


	//   ....[39]....
        /*0118*/ 	.word	0xffffffff


	//   ....[40]....
        /*011c*/ 	.word	0xffffffff


	//   ....[41]....
        /*0120*/ 	.word	0xffffffff


	//   ....[42]....
        /*0124*/ 	.word	0xffffffff


	//   ....[43]....
        /*0128*/ 	.word	0xffffffff


	//   ....[44]....
        /*012c*/ 	.word	0xffffffff


	//   ....[45]....
        /*0130*/ 	.word	0xffffffff


	//   ....[46]....
        /*0134*/ 	.word	0xffffffff


	//   ....[47]....
        /*0138*/ 	.word	0xffffffff


	//   ....[48]....
        /*013c*/ 	.word	0xffffffff


	//   ....[49]....
        /*0140*/ 	.word	0xffffffff


	//   ....[50]....
        /*0144*/ 	.word	0xffffffff


	//   ....[51]....
        /*0148*/ 	.word	0xffffffff


	//   ....[52]....
        /*014c*/ 	.word	0xffffffff


	//   ....[53]....
        /*0150*/ 	.word	0xffffffff


	//   ....[54]....
        /*0154*/ 	.word	0xffffffff


	//   ....[55]....
        /*0158*/ 	.word	0xffffffff


	//   ....[56]....
        /*015c*/ 	.word	0xffffffff


	//   ....[57]....
        /*0160*/ 	.word	0xffffffff


	//   ....[58]....
        /*0164*/ 	.word	0xffffffff


	//   ....[59]....
        /*0168*/ 	.word	0xffffffff


	//----- nvinfo : EIATTR_COOP_GROUP_INSTR_OFFSETS
	.align		4
.L_147:
        /*016c*/ 	.byte	0x04, 0x28
        /*016e*/ 	.short	(.L_149 - .L_148)


	//   ....[0]....
.L_148:
        /*0170*/ 	.word	0x00000cb0


	//   ....[1]....
        /*0174*/ 	.word	0x00000cc0


	//   ....[2]....
        /*0178*/ 	.word	0x00000d50


	//   ....[3]....
        /*017c*/ 	.word	0x00000d90


	//   ....[4]....
        /*0180*/ 	.word	0x00000e10


	//   ....[5]....
        /*0184*/ 	.word	0x00000e40


	//   ....[6]....
        /*0188*/ 	.word	0x00000e90


	//   ....[7]....
        /*018c*/ 	.word	0x00000ec0


	//   ....[8]....
        /*0190*/ 	.word	0x00000f10


	//   ....[9]....
        /*0194*/ 	.word	0x00000f40


	//   ....[10]....
        /*0198*/ 	.word	0x00001240


	//   ....[11]....
        /*019c*/ 	.word	0x00001250


	//   ....[12]....
        /*01a0*/ 	.word	0x000012e0


	//   ....[13]....
        /*01a4*/ 	.word	0x00001310


	//   ....[14]....
        /*01a8*/ 	.word	0x00001370


	//   ....[15]....
        /*01ac*/ 	.word	0x000013a0


	//   ....[16]....
        /*01b0*/ 	.word	0x00001400


	//   ....[17]....
        /*01b4*/ 	.word	0x00001440


	//   ....[18]....
        /*01b8*/ 	.word	0x000014b0


	//   ....[19]....
        /*01bc*/ 	.word	0x000014f0


	//   ....[20]....
        /*01c0*/ 	.word	0x00002180


	//   ....[21]....
        /*01c4*/ 	.word	0x00002190


	//   ....[22]....
        /*01c8*/ 	.word	0x00002220


	//   ....[23]....
        /*01cc*/ 	.word	0x00002250


	//   ....[24]....
        /*01d0*/ 	.word	0x000022c0


	//   ....[25]....
        /*01d4*/ 	.word	0x000022e0


	//   ....[26]....
        /*01d8*/ 	.word	0x00002340


	//   ....[27]....
        /*01dc*/ 	.word	0x00002350


	//   ....[28]....
        /*01e0*/ 	.word	0x000023a0


	//   ....[29]....
        /*01e4*/ 	.word	0x000023b0


	//   ....[30]....
        /*01e8*/ 	.word	0x000031c0


	//   ....[31]....
        /*01ec*/ 	.word	0x000031d0


	//   ....[32]....
        /*01f0*/ 	.word	0x00003260


	//   ....[33]....
        /*01f4*/ 	.word	0x000032a0


	//   ....[34]....
        /*01f8*/ 	.word	0x00003320


	//   ....[35]....
        /*01fc*/ 	.word	0x00003360


	//   ....[36]....
        /*0200*/ 	.word	0x000033c0


	//   ....[37]....
        /*0204*/ 	.word	0x000033f0


	//   ....[38]....
        /*0208*/ 	.word	0x00003440


	//   ....[39]....
        /*020c*/ 	.word	0x00003470


	//   ....[40]....
        /*0210*/ 	.word	0x00003750


	//   ....[41]....
        /*0214*/ 	.word	0x00003760


	//   ....[42]....
        /*0218*/ 	.word	0x000037f0


	//   ....[43]....
        /*021c*/ 	.word	0x00003820


	//   ....[44]....
        /*0220*/ 	.word	0x00003870


	//   ....[45]....
        /*0224*/ 	.word	0x000038a0


	//   ....[46]....
        /*0228*/ 	.word	0x00003910


	//   ....[47]....
        /*022c*/ 	.word	0x00003950


	//   ....[48]....
        /*0230*/ 	.word	0x000039c0


	//   ....[49]....
        /*0234*/ 	.word	0x000039f0


	//   ....[50]....
        /*0238*/ 	.word	0x00004730


	//   ....[51]....
        /*023c*/ 	.word	0x00004740


	//   ....[52]....
        /*0240*/ 	.word	0x000047d0


	//   ....[53]....
        /*0244*/ 	.word	0x00004800


	//   ....[54]....
        /*0248*/ 	.word	0x00004870


	//   ....[55]....
        /*024c*/ 	.word	0x00004890


	//   ....[56]....
        /*0250*/ 	.word	0x000048f0


	//   ....[57]....
        /*0254*/ 	.word	0x00004900


	//   ....[58]....
        /*0258*/ 	.word	0x00004950


	//   ....[59]....
        /*025c*/ 	.word	0x00004960


	//----- nvinfo : EIATTR_VRC_CTA_INIT_COUNT
	.align		4
.L_149:
        /*0260*/ 	.byte	0x02, 0x4a
	.zero		1
	.zero		1


	//----- nvinfo : EIATTR_EXIT_INSTR_OFFSETS
	.align		4
        /*0264*/ 	.byte	0x04, 0x1c
        /*0266*/ 	.short	(.L_151 - .L_150)


	//   ....[0]....
.L_150:
        /*0268*/ 	.word	0x00000080


	//   ....[1]....
        /*026c*/ 	.word	0x000000c0


	//   ....[2]....
        /*0270*/ 	.word	0x00004bd0


	//   ....[3]....
        /*0274*/ 	.word	0x00004c50


	//----- nvinfo : EIATTR_MAX_THREADS
	.align		4
.L_151:
        /*0278*/ 	.byte	0x04, 0x05
        /*027a*/ 	.short	(.L_153 - .L_152)
.L_152:
        /*027c*/ 	.word	0x00000100
        /*0280*/ 	.word	0x00000001
        /*0284*/ 	.word	0x00000001


	//----- nvinfo : EIATTR_CRS_STACK_SIZE
	.align		4
.L_153:
        /*0288*/ 	.byte	0x04, 0x1e
        /*028a*/ 	.short	(.L_155 - .L_154)
.L_154:
        /*028c*/ 	.word	0x00000000


	//----- nvinfo : EIATTR_CBANK_PARAM_SIZE
	.align		4
.L_155:
        /*0290*/ 	.byte	0x03, 0x19
        /*0292*/ 	.short	0x0021


	//----- nvinfo : EIATTR_PARAM_CBANK
	.align		4
        /*0294*/ 	.byte	0x04, 0x0a
        /*0296*/ 	.short	(.L_157 - .L_156)
	.align		4
.L_156:
        /*0298*/ 	.word	index@(.nv.constant0._ZN3cub18CUB_300001_SM_10006detail6reduce28DeviceReduceSingleTileKernelINS2_10policy_hubIdjN4cuda3__47maximumIvEEE10Policy1000EPdSB_jS8_ddNS5_3std3__410__identityEEEvT0_T1_T2_T3_T4_T6_)
        /*029c*/ 	.short	0x0380
        /*029e*/ 	.short	0x0021


	//----- nvinfo : EIATTR_SW_WAR
	.align		4
.L_157:
        /*02a0*/ 	.byte	0x04, 0x36
        /*02a2*/ 	.short	(.L_159 - .L_158)
.L_158:
        /*02a4*/ 	.word	0x00000008
.L_159:


//--------------------- .nv.info._ZN3cub18CUB_300001_SM_10006detail11EmptyKernelIvEEvv --------------------------
	.section	.nv.info._ZN3cub18CUB_300001_SM_10006detail11EmptyKernelIvEEvv,"",@"SHT_CUDA_INFO"
	.sectionflags	@""
	.align	4


	//----- nvinfo : EIATTR_CUDA_API_VERSION
	.align		4
        /*0000*/ 	.byte	0x04, 0x37
        /*0002*/ 	.short	(.L_161 - .L_160)
.L_160:
        /*0004*/ 	.word	0x00000082


	//----- nvinfo : EIATTR_SPARSE_MMA_MASK
	.align		4
.L_161:
        /*0008*/ 	.byte	0x03, 0x50
        /*000a*/ 	.short	0x0000


	//----- nvinfo : EIATTR_MAXREG_COUNT
	.align		4
        /*000c*/ 	.byte	0x03, 0x1b
        /*000e*/ 	.short	0x00ff


	//----- nvinfo : EIATTR_MERCURY_ISA_VERSION
	.align		4
        /*0010*/ 	.byte	0x03, 0x5f
        /*0012*/ 	.short	0x0101


	//----- nvinfo : EIATTR_VRC_CTA_INIT_COUNT
	.align		4
        /*0014*/ 	.byte	0x02, 0x4a
	.zero		1
	.zero		1


	//----- nvinfo : EIATTR_EXIT_INSTR_OFFSETS
	.align		4
        /*0018*/ 	.byte	0x04, 0x1c
        /*001a*/ 	.short	(.L_163 - .L_162)


	//   ....[0]....
.L_162:
        /*001c*/ 	.word	0x00000010


	//----- nvinfo : EIATTR_SW_WAR
	.align		4
.L_163:
        /*0020*/ 	.byte	0x04, 0x36
        /*0022*/ 	.short	(.L_165 - .L_164)
.L_164:
        /*0024*/ 	.word	0x00000008
.L_165:


//--------------------- .nv.info._Z16get_error_matrixPdS_S_ --------------------------
	.section	.nv.info._Z16get_error_matrixPdS_S_,"",@"SHT_CUDA_INFO"
	.sectionflags	@""
	.align	4


	//----- nvinfo : EIATTR_CUDA_API_VERSION
	.align		4
        /*0000*/ 	.byte	0x04, 0x37
        /*0002*/ 	.short	(.L_167 - .L_166)
.L_166:
        /*0004*/ 	.word	0x00000082


	//----- nvinfo : EIATTR_KPARAM_INFO
	.align		4
.L_167:
        /*0008*/ 	.byte	0x04, 0x17
        /*000a*/ 	.short	(.L_169 - .L_168)
.L_168:
        /*000c*/ 	.word	0x00000000
        /*0010*/ 	.short	0x0002
        /*0012*/ 	.short	0x0010
        /*0014*/ 	.byte	0x00, 0xf5, 0x21, 0x00


	//----- nvinfo : EIATTR_KPARAM_INFO
	.align		4
.L_169:
        /*0018*/ 	.byte	0x04, 0x17
        /*001a*/ 	.short	(.L_171 - .L_170)
.L_170:
        /*001c*/ 	.word	0x00000000
        /*0020*/ 	.short	0x0001
        /*0022*/ 	.short	0x0008
        /*0024*/ 	.byte	0x00, 0xf5, 0x21, 0x00


	//----- nvinfo : EIATTR_KPARAM_INFO
	.align		4
.L_171:
        /*0028*/ 	.byte	0x04, 0x17
        /*002a*/ 	.short	(.L_173 - .L_172)
.L_172:
        /*002c*/ 	.word	0x00000000
        /*0030*/ 	.short	0x0000
        /*0032*/ 	.short	0x0000
        /*0034*/ 	.byte	0x00, 0xf5, 0x21, 0x00


	//----- nvinfo : EIATTR_SPARSE_MMA_MASK
	.align		4
.L_173:
        /*0038*/ 	.byte	0x03, 0x50
        /*003a*/ 	.short	0x0000


	//----- nvinfo : EIATTR_MAXREG_COUNT
	.align		4
        /*003c*/ 	.byte	0x03, 0x1b
        /*003e*/ 	.short	0x00ff


	//----- nvinfo : EIATTR_MERCURY_ISA_VERSION
	.align		4
        /*0040*/ 	.byte	0x03, 0x5f
        /*0042*/ 	.short	0x0101


	//----- nvinfo : EIATTR_VRC_CTA_INIT_COUNT
	.align		4
        /*0044*/ 	.byte	0x02, 0x4a
	.zero		1
	.zero		1


	//----- nvinfo : EIATTR_EXIT_INSTR_OFFSETS
	.align		4
        /*0048*/ 	.byte	0x04, 0x1c
        /*004a*/ 	.short	(.L_175 - .L_174)


	//   ....[0]....
.L_174:
        /*004c*/ 	.word	0x00000070


	//   ....[1]....
        /*0050*/ 	.word	0x00000140


	//----- nvinfo : EIATTR_CBANK_PARAM_SIZE
	.align		4
.L_175:
        /*0054*/ 	.byte	0x03, 0x19
        /*0056*/ 	.short	0x0018


	//----- nvinfo : EIATTR_PARAM_CBANK
	.align		4
        /*0058*/ 	.byte	0x04, 0x0a
        /*005a*/ 	.short	(.L_177 - .L_176)
	.align		4
.L_176:
        /*005c*/ 	.word	index@(.nv.constant0._Z16get_error_matrixPdS_S_)
        /*0060*/ 	.short	0x0380
        /*0062*/ 	.short	0x0018


	//----- nvinfo : EIATTR_SW_WAR
	.align		4
.L_177:
        /*0064*/ 	.byte	0x04, 0x36
        /*0066*/ 	.short	(.L_179 - .L_178)
.L_178:
        /*0068*/ 	.word	0x00000008
.L_179:


//--------------------- .nv.info._Z10cross_calcPdS_m --------------------------
	.section	.nv.info._Z10cross_calcPdS_m,"",@"SHT_CUDA_INFO"
	.sectionflags	@""
	.align	4


	//----- nvinfo : EIATTR_CUDA_API_VERSION
	.align		4
        /*0000*/ 	.byte	0x04, 0x37
        /*0002*/ 	.short	(.L_181 - .L_180)
.L_180:
        /*0004*/ 	.word	0x00000082


	//----- nvinfo : EIATTR_KPARAM_INFO
	.align		4
.L_181:
        /*0008*/ 	.byte	0x04, 0x17
        /*000a*/ 	.short	(.L_183 - .L_182)
.L_182:
        /*000c*/ 	.word	0x00000000
        /*0010*/ 	.short	0x0002
        /*0012*/ 	.short	0x0010
        /*0014*/ 	.byte	0x00, 0xf0, 0x21, 0x00


	//----- nvinfo : EIATTR_KPARAM_INFO
	.align		4
.L_183:
        /*0018*/ 	.byte	0x04, 0x17
        /*001a*/ 	.short	(.L_185 - .L_184)
.L_184:
        /*001c*/ 	.word	0x00000000
        /*0020*/ 	.short	0x0001
        /*0022*/ 	.short	0x0008
        /*0024*/ 	.byte	0x00, 0xf5, 0x21, 0x00


	//----- nvinfo : EIATTR_KPARAM_INFO
	.align		4
.L_185:
        /*0028*/ 	.byte	0x04, 0x17
        /*002a*/ 	.short	(.L_187 - .L_186)
.L_186:
        /*002c*/ 	.word	0x00000000
        /*0030*/ 	.short	0x0000
        /*0032*/ 	.short	0x0000
        /*0034*/ 	.byte	0x00, 0xf5, 0x21, 0x00


	//----- nvinfo : EIATTR_SPARSE_MMA_MASK
	.align		4
.L_187:
        /*0038*/ 	.byte	0x03, 0x50
        /*003a*/ 	.short	0x0000


	//----- nvinfo : EIATTR_MAXREG_COUNT
	.align		4
        /*003c*/ 	.byte	0x03, 0x1b
        /*003e*/ 	.short	0x00ff


	//----- nvinfo : EIATTR_MERCURY_ISA_VERSION
	.align		4
        /*0040*/ 	.byte	0x03, 0x5f
        /*0042*/ 	.short	0x0101


	//----- nvinfo : EIATTR_VRC_CTA_INIT_COUNT
	.align		4
        /*0044*/ 	.byte	0x02, 0x4a
	.zero		1
	.zero		1


	//----- nvinfo : EIATTR_EXIT_INSTR_OFFSETS
	.align		4
        /*0048*/ 	.byte	0x04, 0x1c
        /*004a*/ 	.short	(.L_189 - .L_188)


	//   ....[0]....
.L_188:
        /*004c*/ 	.word	0x00000050


	//   ....[1]....
        /*0050*/ 	.word	0x00000270


	//----- nvinfo : EIATTR_CBANK_PARAM_SIZE
	.align		4
.L_189:
        /*0054*/ 	.byte	0x03, 0x19
        /*0056*/ 	.short	0x0018


	//----- nvinfo : EIATTR_PARAM_CBANK
	.align		4
        /*0058*/ 	.byte	0x04, 0x0a
        /*005a*/ 	.short	(.L_191 - .L_190)
	.align		4
.L_190:
        /*005c*/ 	.word	index@(.nv.constant0._Z10cross_calcPdS_m)
        /*0060*/ 	.short	0x0380
        /*0062*/ 	.short	0x0018


	//----- nvinfo : EIATTR_SW_WAR
	.align		4
.L_191:
        /*0064*/ 	.byte	0x04, 0x36
        /*0066*/ 	.short	(.L_193 - .L_192)
.L_192:
        /*0068*/ 	.word	0x00000008
.L_193:


//--------------------- .nv.callgraph             --------------------------
	.section	.nv.callgraph,"",@"SHT_CUDA_CALLGRAPH"
	.align	4
	.sectionentsize	8
	.align		4
        /*0000*/ 	.word	0x00000000
	.align		4
        /*0004*/ 	.word	0xffffffff
	.align		4
        /*0008*/ 	.word	0x00000000
	.align		4
        /*000c*/ 	.word	0xfffffffe
	.align		4
        /*0010*/ 	.word	0x00000000
	.align		4
        /*0014*/ 	.word	0xfffffffd
	.align		4
        /*0018*/ 	.word	0x00000000
	.align		4
        /*001c*/ 	.word	0xfffffffc


//--------------------- .nv.constant4             --------------------------
	.section	.nv.constant4,"a",@progbits
	.align	8
	.align		8
.nv.constant4:
        /*0000*/ 	.dword	_ZN34_INTERNAL_c87d993e_4_k_cu_e1ca971c4cuda3std3__45__cpo5beginE
	.align		8
        /*0008*/ 	.dword	_ZN34_INTERNAL_c87d993e_4_k_cu_e1ca971c4cuda3std3__45__cpo3endE
	.align		8
        /*0010*/ 	.dword	_ZN34_INTERNAL_c87d993e_4_k_cu_e1ca971c4cuda3std3__45__cpo6cbeginE
	.align		8
        /*0018*/ 	.dword	_ZN34_INTERNAL_c87d993e_4_k_cu_e1ca971c4cuda3std3__45__cpo4cendE
	.align		8
        /*0020*/ 	.dword	_ZN34_INTERNAL_c87d993e_4_k_cu_e1ca971c4cuda3std3__45__cpo6rbeginE
	.align		8
        /*0028*/ 	.dword	_ZN34_INTERNAL_c87d993e_4_k_cu_e1ca971c4cuda3std3__45__cpo4rendE
	.align		8
        /*0030*/ 	.dword	_ZN34_INTERNAL_c87d993e_4_k_cu_e1ca971c4cuda3std3__45__cpo7crbeginE
	.align		8
        /*0038*/ 	.dword	_ZN34_INTERNAL_c87d993e_4_k_cu_e1ca971c4cuda3std3__45__cpo5crendE
	.align		8
        /*0040*/ 	.dword	_ZN34_INTERNAL_c87d993e_4_k_cu_e1ca971c4cuda3std3__436_GLOBAL__N__c87d993e_4_k_cu_e1ca971c6ignoreE
	.align		8
        /*0048*/ 	.dword	_ZN34_INTERNAL_c87d993e_4_k_cu_e1ca971c4cuda3std3__419piecewise_constructE
	.align		8
        /*0050*/ 	.dword	_ZN34_INTERNAL_c87d993e_4_k_cu_e1ca971c4cuda3std3__48in_placeE
	.align		8
        /*0058*/ 	.dword	_ZN34_INTERNAL_c87d993e_4_k_cu_e1ca971c4cuda3std3__420unreachable_sentinelE
	.align		8
        /*0060*/ 	.dword	_ZN34_INTERNAL_c87d993e_4_k_cu_e1ca971c4cuda3std3__47nulloptE
	.align		8
        /*0068*/ 	.dword	_ZN34_INTERNAL_c87d993e_4_k_cu_e1ca971c4cuda3std3__48unexpectE
	.align		8
        /*0070*/ 	.dword	_ZN34_INTERNAL_c87d993e_4_k_cu_e1ca971c4cuda3std6ranges3__45__cpo4swapE
	.align		8
        /*0078*/ 	.dword	_ZN34_INTERNAL_c87d993e_4_k_cu_e1ca971c4cuda3std6ranges3__45__cpo9iter_moveE
	.align		8
        /*0080*/ 	.dword	_ZN34_INTERNAL_c87d993e_4_k_cu_e1ca971c4cuda3std6ranges3__45__cpo5beginE
	.align		8
        /*0088*/ 	.dword	_ZN34_INTERNAL_c87d993e_4_k_cu_e1ca971c4cuda3std6ranges3__45__cpo3endE
	.align		8
        /*0090*/ 	.dword	_ZN34_INTERNAL_c87d993e_4_k_cu_e1ca971c4cuda3std6ranges3__45__cpo6cbeginE
	.align		8
        /*0098*/ 	.dword	_ZN34_INTERNAL_c87d993e_4_k_cu_e1ca971c4cuda3std6ranges3__45__cpo4cendE
	.align		8
        /*00a0*/ 	.dword	_ZN34_INTERNAL_c87d993e_4_k_cu_e1ca971c4cuda3std6ranges3__45__cpo7advanceE
	.align		8
        /*00a8*/ 	.dword	_ZN34_INTERNAL_c87d993e_4_k_cu_e1ca971c4cuda3std6ranges3__45__cpo9iter_swapE
	.align		8
        /*00b0*/ 	.dword	_ZN34_INTERNAL_c87d993e_4_k_cu_e1ca971c4cuda3std6ranges3__45__cpo4nextE
	.align		8
        /*00b8*/ 	.dword	_ZN34_INTERNAL_c87d993e_4_k_cu_e1ca971c4cuda3std6ranges3__45__cpo4prevE
	.align		8
        /*00c0*/ 	.dword	_ZN34_INTERNAL_c87d993e_4_k_cu_e1ca971c4cuda3std6ranges3__45__cpo4dataE
	.align		8
        /*00c8*/ 	.dword	_ZN34_INTERNAL_c87d993e_4_k_cu_e1ca971c4cuda3std6ranges3__45__cpo5cdataE
	.align		8
        /*00d0*/ 	.dword	_ZN34_INTERNAL_c87d993e_4_k_cu_e1ca971c4cuda3std6ranges3__45__cpo4sizeE
	.align		8
        /*00d8*/ 	.dword	_ZN34_INTERNAL_c87d993e_4_k_cu_e1ca971c4cuda3std6ranges3__45__cpo5ssizeE
	.align		8
        /*00e0*/ 	.dword	_ZN34_INTERNAL_c87d993e_4_k_cu_e1ca971c4cuda3std6ranges3__45__cpo8distanceE
	.align		8
        /*00e8*/ 	.dword	_ZN34_INTERNAL_c87d993e_4_k_cu_e1ca971c6thrust24THRUST_300001_SM_1000_NS6system6detail10sequential3seqE
	.align		8
        /*00f0*/ 	.dword	_ZN34_INTERNAL_c87d993e_4_k_cu_e1ca971c6thrust24THRUST_300001_SM_1000_NS12placeholders2_1E
	.align		8
        /*00f8*/ 	.dword	_ZN34_INTERNAL_c87d993e_4_k_cu_e1ca971c6thrust24THRUST_300001_SM_1000_NS12placeholders2_2E
	.align		8
        /*0100*/ 	.dword	_ZN34_INTERNAL_c87d993e_4_k_cu_e1ca971c6thrust24THRUST_300001_SM_1000_NS12placeholders2_3E
	.align		8
        /*0108*/ 	.dword	_ZN34_INTERNAL_c87d993e_4_k_cu_e1ca971c6thrust24THRUST_300001_SM_1000_NS12placeholders2_4E
	.align		8
        /*0110*/ 	.dword	_ZN34_INTERNAL_c87d993e_4_k_cu_e1ca971c6thrust24THRUST_300001_SM_1000_NS12placeholders2_5E
	.align		8
        /*0118*/ 	.dword	_ZN34_INTERNAL_c87d993e_4_k_cu_e1ca971c6thrust24THRUST_300001_SM_1000_NS12placeholders2_6E
	.align		8
        /*0120*/ 	.dword	_ZN34_INTERNAL_c87d993e_4_k_cu_e1ca971c6thrust24THRUST_300001_SM_1000_NS12placeholders2_7E
	.align		8
        /*0128*/ 	.dword	_ZN34_INTERNAL_c87d993e_4_k_cu_e1ca971c6thrust24THRUST_300001_SM_1000_NS12placeholders2_8E
	.align		8
        /*0130*/ 	.dword	_ZN34_INTERNAL_c87d993e_4_k_cu_e1ca971c6thrust24THRUST_300001_SM_1000_NS12placeholders2_9E
	.align		8
        /*0138*/ 	.dword	_ZN34_INTERNAL_c87d993e_4_k_cu_e1ca971c6thrust24THRUST_300001_SM_1000_NS12placeholders3_10E


//--------------------- .text._ZN3cub18CUB_300001_SM_10006detail6reduce28DeviceReduceSingleTileKernelINS2_10policy_hubIdjN4cuda3__47maximumIvEEE10Policy1000EPdSB_iS8_ddNS5_3std3__410__identityEEEvT0_T1_T2_T3_T4_T6_ --------------------------
	.section	.text._ZN3cub18CUB_300001_SM_10006detail6reduce28DeviceReduceSingleTileKernelINS2_10policy_hubIdjN4cuda3__47maximumIvEEE10Policy1000EPdSB_iS8_ddNS5_3std3__410__identityEEEvT0_T1_T2_T3_T4_T6_,"ax",@progbits
	.align	128
        .global         _ZN3cub18CUB_300001_SM_10006detail6reduce28DeviceReduceSingleTileKernelINS2_10policy_hubIdjN4cuda3__47maximumIvEEE10Policy1000EPdSB_iS8_ddNS5_3std3__410__identityEEEvT0_T1_T2_T3_T4_T6_
        .type           _ZN3cub18CUB_300001_SM_10006detail6reduce28DeviceReduceSingleTileKernelINS2_10policy_hubIdjN4cuda3__47maximumIvEEE10Policy1000EPdSB_iS8_ddNS5_3std3__410__identityEEEvT0_T1_T2_T3_T4_T6_,@function
        .size           _ZN3cub18CUB_300001_SM_10006detail6reduce28DeviceReduceSingleTileKernelINS2_10policy_hubIdjN4cuda3__47maximumIvEEE10Policy1000EPdSB_iS8_ddNS5_3std3__410__identityEEEvT0_T1_T2_T3_T4_T6_,(.L_x_149 - _ZN3cub18CUB_300001_SM_10006detail6reduce28DeviceReduceSingleTileKernelINS2_10policy_hubIdjN4cuda3__47maximumIvEEE10Policy1000EPdSB_iS8_ddNS5_3std3__410__identityEEEvT0_T1_T2_T3_T4_T6_)
        .other          _ZN3cub18CUB_300001_SM_10006detail6reduce28DeviceReduceSingleTileKernelINS2_10policy_hubIdjN4cuda3__47maximumIvEEE10Policy1000EPdSB_iS8_ddNS5_3std3__410__identityEEEvT0_T1_T2_T3_T4_T6_,@"STO_CUDA_ENTRY STV_DEFAULT"
_ZN3cub18CUB_300001_SM_10006detail6reduce28DeviceReduceSingleTileKernelINS2_10policy_hubIdjN4cuda3__47maximumIvEEE10Policy1000EPdSB_iS8_ddNS5_3std3__410__identityEEEvT0_T1_T2_T3_T4_T6_:
.text._ZN3cub18CUB_300001_SM_10006detail6reduce28DeviceReduceSingleTileKernelINS2_10policy_hubIdjN4cuda3__47maximumIvEEE10Policy1000EPdSB_iS8_ddNS5_3std3__410__identityEEEvT0_T1_T2_T3_T4_T6_:
[----:B------:R-:W-:Y:S01]  /*0000*/  LDC R1, c[0x0][0x37c] ;  /* 0x0000df00ff017b82 */ /* 0x000fe20000000800 */
[----:B------:R-:W0:Y:S01]  /*0010*/  LDCU UR4, c[0x0][0x390] ;  /* 0x00007200ff0477ac */ /* 0x000e220008000800 */
[----:B------:R-:W1:Y:S01]  /*0020*/  LDCU.64 UR6, c[0x0][0x358] ;  /* 0x00006b00ff0677ac */ /* 0x000e620008000a00 */
[----:B0-----:R-:W-:-:S05]  /*0030*/  IMAD.U32 R4, RZ, RZ, UR4 ;  /* 0x00000004ff047e24 */ /* 0x001fca000f8e00ff */
[----:B------:R-:W-:-:S13]  /*0040*/  ISETP.NE.AND P0, PT, R4, RZ, PT ;  /* 0x000000ff0400720c */ /* 0x000fda0003f05270 */
[----:B-1----:R-:W-:Y:S05]  /*0050*/  @P0 BRA `(.L_x_0) ;  /* 0x00000000001c0947 */ /* 0x002fea0003800000 */
[----:B------:R-:W0:Y:S02]  /*0060*/  S2R R0, SR_TID.X ;  /* 0x0000000000007919 */ /* 0x000e240000002100 */
[----:B0-----:R-:W-:-:S13]  /*0070*/  ISETP.NE.AND P0, PT, R0, RZ, PT ;  /* 0x000000ff0000720c */ /* 0x001fda0003f05270 */
[----:B------:R-:W-:Y:S05]  /*0080*/  @P0 EXIT ;  /* 0x000000000000094d */ /* 0x000fea0003800000 */
[----:B------:R-:W0:Y:S08]  /*0090*/  LDC.64 R2, c[0x0][0x388] ;  /* 0x0000e200ff027b82 */ /* 0x000e300000000a00 */
[----:B------:R-:W0:Y:S02]  /*00a0*/  LDC.64 R4, c[0x0][0x398] ;  /* 0x0000e600ff047b82 */ /* 0x000e240000000a00 */
[----:B0-----:R-:W-:Y:S01]  /*00b0*/  STG.E.64 desc[UR6][R2.64], R4 ;  /* 0x0000000402007986 */ /* 0x001fe2000c101b06 */
[----:B------:R-:W-:Y:S05]  /*00c0*/  EXIT ;  /* 0x000000000000794d */ /* 0x000fea0003800000 */
.L_x_0:
[----:B------:R-:W0:Y:S01]  /*00d0*/  LDCU UR4, c[0x0][0x380] ;  /* 0x00007000ff0477ac */ /* 0x000e220008000800 */
[----:B------:R-:W-:Y:S01]  /*00e0*/  BSSY.RECONVERGENT B0, `(.L_x_1) ;  /* 0x00005b3000007945 */ /* 0x000fe20003800200 */
[----:B0-----:R-:W-:-:S09]  /*00f0*/  ULOP3.LUT UP0, URZ, UR4, 0x1f, URZ, 0xc0, !UPT ;  /* 0x0000001f04ff7892 */ /* 0x001fd2000f80c0ff */
[----:B------:R-:W-:Y:S05]  /*0100*/  BRA.U UP0, `(.L_x_2) ;  /* 0x0000002d003c7547 */ /* 0x000fea000b800000 */
[----:B------:R-:W-:-:S13]  /*0110*/  ISETP.GT.AND P0, PT, R4, 0x7ff, PT ;  /* 0x000007ff0400780c */ /* 0x000fda0003f04270 */
[----:B------:R-:W-:Y:S05]  /*0120*/  @P0 BRA `(.L_x_3) ;  /* 0x0000001400e80947 */ /* 0x000fea0003800000 */
[----:B------:R-:W0:Y:S01]  /*0130*/  S2R R3, SR_TID.X ;  /* 0x0000000000037919 */ /* 0x000e220000002100 */
[----:B------:R-:W-:Y:S01]  /*0140*/  BSSY.RECONVERGENT B1, `(.L_x_4) ;  /* 0x0000009000017945 */ /* 0x000fe20003800200 */
[----:B------:R-:W-:Y:S02]  /*0150*/  CS2R R6, SRZ ;  /* 0x0000000000067805 */ /* 0x000fe4000001ff00 */
[----:B0-----:R-:W-:Y:S01]  /*0160*/  ISETP.GE.AND P0, PT, R3, R4, PT ;  /* 0x000000040300720c */ /* 0x001fe20003f06270 */
[----:B------:R-:W-:-:S12]  /*0170*/  IMAD.MOV.U32 R5, RZ, RZ, R3 ;  /* 0x000000ffff057224 */ /* 0x000fd800078e0003 */
[----:B------:R-:W-:Y:S05]  /*0180*/  @P0 BRA `(.L_x_5) ;  /* 0x0000000000100947 */ /* 0x000fea0003800000 */
[----:B------:R-:W0:Y:S02]  /*0190*/  LDC.64 R6, c[0x0][0x380] ;  /* 0x0000e000ff067b82 */ /* 0x000e240000000a00 */
[----:B0-----:R-:W-:-:S06]  /*01a0*/  IMAD.WIDE.U32 R6, R3, 0x8, R6 ;  /* 0x0000000803067825 */ /* 0x001fcc00078e0006 */
[----:B------:R-:W5:Y:S01]  /*01b0*/  LDG.E.64.CONSTANT R6, desc[UR6][R6.64] ;  /* 0x0000000606067981 */ /* 0x000f62000c1e9b00 */
[----:B------:R-:W-:-:S07]  /*01c0*/  VIADD R5, R3, 0x100 ;  /* 0x0000010003057836 */ /* 0x000fce0000000000 */
.L_x_5:
[----:B------:R-:W-:Y:S05]  /*01d0*/  BSYNC.RECONVERGENT B1 ;  /* 0x0000000000017941 */ /* 0x000fea0003800200 */
.L_x_4:
[----:B------:R-:W-:Y:S01]  /*01e0*/  ISETP.GE.AND P0, PT, R5, R4, PT ;  /* 0x000000040500720c */ /* 0x000fe20003f06270 */
[----:B------:R-:W-:-:S12]  /*01f0*/  BSSY.RECONVERGENT B1, `(.L_x_6) ;  /* 0x00000b0000017945 */ /* 0x000fd80003800200 */
[----:B------:R-:W-:Y:S05]  /*0200*/  @P0 BRA `(.L_x_7) ;  /* 0x0000000800b80947 */ /* 0x000fea0003800000 */
[----:B------:R-:W-:Y:S01]  /*0210*/  LOP3.LUT R9, RZ, R5, RZ, 0x33, !PT ;  /* 0x00000005ff097212 */ /* 0x000fe200078e33ff */
[----:B------:R-:W-:Y:S04]  /*0220*/  BSSY.RECONVERGENT B2, `(.L_x_8) ;  /* 0x0000019000027945 */ /* 0x000fe80003800200 */
[----:B------:R-:W-:-:S05]  /*0230*/  IMAD.IADD R0, R9, 0x1, R4 ;  /* 0x0000000109007824 */ /* 0x000fca00078e0204 */
[C---:B------:R-:W-:Y:S02]  /*0240*/  LOP3.LUT R2, R0.reuse, 0x300, RZ, 0xc0, !PT ;  /* 0x0000030000027812 */ /* 0x040fe400078ec0ff */
[----:B------:R-:W-:Y:S02]  /*0250*/  ISETP.GE.U32.AND P0, PT, R0, 0x300, PT ;  /* 0x000003000000780c */ /* 0x000fe40003f06070 */
[----:B------:R-:W-:-:S13]  /*0260*/  ISETP.NE.AND P1, PT, R2, 0x300, PT ;  /* 0x000003000200780c */ /* 0x000fda0003f25270 */
[----:B------:R-:W-:Y:S05]  /*0270*/  @!P1 BRA `(.L_x_9) ;  /* 0x00000000004c9947 */ /* 0x000fea0003800000 */
[----:B------:R-:W0:Y:S01]  /*0280*/  LDC.64 R8, c[0x0][0x380] ;  /* 0x0000e000ff087b82 */ /* 0x000e220000000a00 */
[----:B------:R-:W-:-:S04]  /*0290*/  LEA.HI R0, R0, 0x1, RZ, 0x18 ;  /* 0x0000000100007811 */ /* 0x000fc800078fc0ff */
[----:B------:R-:W-:-:S05]  /*02a0*/  LOP3.LUT R0, R0, 0x3, RZ, 0xc0, !PT ;  /* 0x0000000300007812 */ /* 0x000fca00078ec0ff */
[----:B------:R-:W-:Y:S02]  /*02b0*/  IMAD.MOV R0, RZ, RZ, -R0 ;  /* 0x000000ffff007224 */ /* 0x000fe400078e0a00 */
[----:B0-----:R-:W-:-:S04]  /*02c0*/  IMAD.WIDE.U32 R8, R5, 0x8, R8 ;  /* 0x0000000805087825 */ /* 0x001fc800078e0008 */
[----:B------:R-:W-:Y:S02]  /*02d0*/  IMAD.MOV.U32 R2, RZ, RZ, R8 ;  /* 0x000000ffff027224 */ /* 0x000fe400078e0008 */
[----:B------:R-:W-:-:S07]  /*02e0*/  IMAD.MOV.U32 R11, RZ, RZ, R9 ;  /* 0x000000ffff0b7224 */ /* 0x000fce00078e0009 */
.L_x_10:
[----:B------:R-:W-:Y:S02]  /*02f0*/  IMAD.MOV.U32 R8, RZ, RZ, R2 ;  /* 0x000000ffff087224 */ /* 0x000fe400078e0002 */
[----:B------:R-:W-:-:S06]  /*0300*/  IMAD.MOV.U32 R9, RZ, RZ, R11 ;  /* 0x000000ffff097224 */ /* 0x000fcc00078e000b */
[----:B------:R-:W2:Y:S01]  /*0310*/  LDG.E.64.CONSTANT R8, desc[UR6][R8.64] ;  /* 0x0000000608087981 */ /* 0x000ea2000c1e9b00 */
[----:B------:R-:W-:Y:S01]  /*0320*/  VIADD R0, R0, 0x1 ;  /* 0x0000000100007836 */ /* 0x000fe20000000000 */
[----:B------:R-:W-:Y:S01]  /*0330*/  IADD3 R2, P3, PT, R2, 0x800, RZ ;  /* 0x0000080002027810 */ /* 0x000fe20007f7e0ff */
[----:B------:R-:W-:-:S03]  /*0340*/  VIADD R5, R5, 0x100 ;  /* 0x0000010005057836 */ /* 0x000fc60000000000 */
[----:B------:R-:W-:Y:S01]  /*0350*/  ISETP.NE.AND P2, PT, R0, RZ, PT ;  /* 0x000000ff0000720c */ /* 0x000fe20003f45270 */
[----:B------:R-:W-:Y:S01]  /*0360*/  IMAD.X R11, RZ, RZ, R11, P3 ;  /* 0x000000ffff0b7224 */ /* 0x000fe200018e060b */
[----:B--2--5:R-:W-:-:S06]  /*0370*/  DSETP.GEU.AND P1, PT, R6, R8, PT ;  /* 0x000000080600722a */ /* 0x024fcc0003f2e000 */
[----:B------:R-:W-:Y:S02]  /*0380*/  FSEL R6, R8, R6, !P1 ;  /* 0x0000000608067208 */ /* 0x000fe40004800000 */
[----:B------:R-:W-:-:S03]  /*0390*/  FSEL R7, R9, R7, !P1 ;  /* 0x0000000709077208 */ /* 0x000fc60004800000 */
[----:B------:R-:W-:Y:S05]  /*03a0*/  @P2 BRA `(.L_x_10) ;  /* 0xfffffffc00d02947 */ /* 0x000fea000383ffff */
.L_x_9:
[----:B------:R-:W-:Y:S05]  /*03b0*/  BSYNC.RECONVERGENT B2 ;  /* 0x0000000000027941 */ /* 0x000fea0003800200 */
.L_x_8:
[----:B------:R-:W-:Y:S05]  /*03c0*/  @!P0 BRA `(.L_x_7) ;  /* 0x0000000800488947 */ /* 0x000fea0003800000 */
[----:B------:R-:W-:Y:S01]  /*03d0*/  IMAD.IADD R0, R4, 0x1, -R5 ;  /* 0x0000000104007824 */ /* 0x000fe200078e0a05 */
[----:B------:R-:W-:Y:S01]  /*03e0*/  BSSY.RECONVERGENT B2, `(.L_x_11) ;  /* 0x0000051000027945 */ /* 0x000fe20003800200 */
[----:B------:R-:W-:-:S03]  /*03f0*/  PLOP3.LUT P0, PT, PT, PT, PT, 0x80, 0x8 ;  /* 0x000000000008781c */ /* 0x000fc60003f0f070 */
[----:B------:R-:W-:-:S13]  /*0400*/  ISETP.GT.AND P1, PT, R0, 0xc00, PT ;  /* 0x00000c000000780c */ /* 0x000fda0003f24270 */
[----:B------:R-:W-:Y:S05]  /*0410*/  @!P1 BRA `(.L_x_12) ;  /* 0x0000000400349947 */ /* 0x000fea0003800000 */
[----:B------:R-:W0:Y:S01]  /*0420*/  LDC.64 R8, c[0x0][0x380] ;  /* 0x0000e000ff087b82 */ /* 0x000e220000000a00 */
[----:B------:R-:W-:Y:S01]  /*0430*/  PLOP3.LUT P0, PT, PT, PT, PT, 0x8, 0x80 ;  /* 0x000000000080781c */ /* 0x000fe20003f0e170 */
[----:B------:R-:W-:-:S12]  /*0440*/  VIADD R0, R4, 0xfffff400 ;  /* 0xfffff40004007836 */ /* 0x000fd80000000000 */
.L_x_13:
[----:B0-----:R-:W-:-:S05]  /*0450*/  IMAD.WIDE R30, R5, 0x8, R8 ;  /* 0x00000008051e7825 */ /* 0x001fca00078e0208 */
[----:B------:R-:W2:Y:S04]  /*0460*/  LDG.E.64.CONSTANT R10, desc[UR6][R30.64] ;  /* 0x000000061e0a7981 */ /* 0x000ea8000c1e9b00 */
[----:B------:R-:W3:Y:S04]  /*0470*/  LDG.E.64.CONSTANT R12, desc[UR6][R30.64+0x800] ;  /* 0x000800061e0c7981 */ /* 0x000ee8000c1e9b00 */
[----:B------:R-:W4:Y:S01]  /*0480*/  LDG.E.64.CONSTANT R14, desc[UR6][R30.64+0x1000] ;  /* 0x001000061e0e7981 */ /* 0x000f22000c1e9b00 */
[----:B------:R-:W-:-:S03]  /*0490*/  VIADD R39, R5, 0x400 ;  /* 0x0000040005277836 */ /* 0x000fc60000000000 */
[----:B------:R-:W4:Y:S01]  /*04a0*/  LDG.E.64.CONSTANT R16, desc[UR6][R30.64+0x1800] ;  /* 0x001800061e107981 */ /* 0x000f22000c1e9b00 */
[----:B------:R-:W-:-:S05]  /*04b0*/  IMAD.WIDE R38, R39, 0x8, R8 ;  /* 0x0000000827267825 */ /* 0x000fca00078e0208 */
[----:B------:R-:W4:Y:S04]  /*04c0*/  LDG.E.64.CONSTANT R18, desc[UR6][R38.64] ;  /* 0x0000000626127981 */ /* 0x000f28000c1e9b00 */
[----:B------:R-:W4:Y:S04]  /*04d0*/  LDG.E.64.CONSTANT R20, desc[UR6][R38.64+0x800] ;  /* 0x0008000626147981 */ /* 0x000f28000c1e9b00 */
        /* <DEDUP_REMOVED lines=12> */
[----:B------:R-:W4:Y:S04]  /*05a0*/  LDG.E.64.CONSTANT R38, desc[UR6][R44.64+0x1000] ;  /* 0x001000062c267981 */ /* 0x000f28000c1e9b00 */
[----:B------:R-:W4:Y:S01]  /*05b0*/  LDG.E.64.CONSTANT R40, desc[UR6][R44.64+0x1800] ;  /* 0x001800062c287981 */ /* 0x000f22000c1e9b00 */
[----:B------:R-:W-:-:S05]  /*05c0*/  VIADD R5, R5, 0x1000 ;  /* 0x0000100005057836 */ /* 0x000fca0000000000 */
[----:B------:R-:W-:Y:S01]  /*05d0*/  ISETP.GE.AND P2, PT, R5, R0, PT ;  /* 0x000000000500720c */ /* 0x000fe20003f46270 */
[----:B--2--5:R-:W-:-:S06]  /*05e0*/  DSETP.GEU.AND P1, PT, R6, R10, PT ;  /* 0x0000000a0600722a */ /* 0x024fcc0003f2e000 */
[----:B------:R-:W-:Y:S02]  /*05f0*/  FSEL R6, R10, R6, !P1 ;  /* 0x000000060a067208 */ /* 0x000fe40004800000 */
[----:B------:R-:W-:-:S06]  /*0600*/  FSEL R7, R11, R7, !P1 ;  /* 0x000000070b077208 */ /* 0x000fcc0004800000 */
[----:B---3--:R-:W-:-:S06]  /*0610*/  DSETP.GEU.AND P1, PT, R6, R12, PT ;  /* 0x0000000c0600722a */ /* 0x008fcc0003f2e000 */
[----:B------:R-:W-:Y:S02]  /*0620*/  FSEL R6, R12, R6, !P1 ;  /* 0x000000060c067208 */ /* 0x000fe40004800000 */
[----:B------:R-:W-:-:S06]  /*0630*/  FSEL R7, R13, R7, !P1 ;  /* 0x000000070d077208 */ /* 0x000fcc0004800000 */
[----:B----4-:R-:W-:-:S06]  /*0640*/  DSETP.GEU.AND P1, PT, R6, R14, PT ;  /* 0x0000000e0600722a */ /* 0x010fcc0003f2e000 */
[----:B------:R-:W-:Y:S02]  /*0650*/  FSEL R6, R14, R6, !P1 ;  /* 0x000000060e067208 */ /* 0x000fe40004800000 */
[----:B------:R-:W-:-:S06]  /*0660*/  FSEL R7, R15, R7, !P1 ;  /* 0x000000070f077208 */ /* 0x000fcc0004800000 */
[----:B------:R-:W-:-:S06]  /*0670*/  DSETP.GEU.AND P1, PT, R6, R16, PT ;  /* 0x000000100600722a */ /* 0x000fcc0003f2e000 */
        /* <DEDUP_REMOVED lines=37> */
[----:B------:R-:W-:Y:S01]  /*08d0*/  FSEL R7, R41, R7, !P1 ;  /* 0x0000000729077208 */ /* 0x000fe20004800000 */
[----:B------:R-:W-:Y:S06]  /*08e0*/  @!P2 BRA `(.L_x_13) ;  /* 0xfffffff800d8a947 */ /* 0x000fec000383ffff */
.L_x_12:
[----:B------:R-:W-:Y:S05]  /*08f0*/  BSYNC.RECONVERGENT B2 ;  /* 0x0000000000027941 */ /* 0x000fea0003800200 */
.L_x_11:
[----:B------:R-:W-:Y:S01]  /*0900*/  IMAD.IADD R0, R4, 0x1, -R5 ;  /* 0x0000000104007824 */ /* 0x000fe200078e0a05 */
[----:B------:R-:W-:Y:S04]  /*0910*/  BSSY.RECONVERGENT B2, `(.L_x_14) ;  /* 0x0000029000027945 */ /* 0x000fe80003800200 */
[----:B------:R-:W-:-:S13]  /*0920*/  ISETP.GT.AND P1, PT, R0, 0x400, PT ;  /* 0x000004000000780c */ /* 0x000fda0003f24270 */
[----:B------:R-:W-:Y:S05]  /*0930*/  @!P1 BRA `(.L_x_15) ;  /* 0x0000000000989947 */ /* 0x000fea0003800000 */
[----:B------:R-:W0:Y:S02]  /*0940*/  LDC.64 R18, c[0x0][0x380] ;  /* 0x0000e000ff127b82 */ /* 0x000e240000000a00 */
        /* <DEDUP_REMOVED lines=11> */
[----:B------:R-:W-:Y:S01]  /*0a00*/  VIADD R5, R5, 0x800 ;  /* 0x0000080005057836 */ /* 0x000fe20000000000 */
        /* <DEDUP_REMOVED lines=20> */
[----:B------:R-:W-:Y:S02]  /*0b50*/  FSEL R7, R25, R7, !P0 ;  /* 0x0000000719077208 */ /* 0x000fe40004000000 */
[----:B------:R-:W-:-:S04]  /*0b60*/  PLOP3.LUT P0, PT, PT, PT, PT, 0x8, 0x80 ;  /* 0x000000000080781c */ /* 0x000fc80003f0e170 */
[----:B------:R-:W-:-:S06]  /*0b70*/  DSETP.GEU.AND P1, PT, R6, R26, PT ;  /* 0x0000001a0600722a */ /* 0x000fcc0003f2e000 */
[----:B------:R-:W-:Y:S02]  /*0b80*/  FSEL R6, R26, R6, !P1 ;  /* 0x000000061a067208 */ /* 0x000fe40004800000 */
[----:B------:R-:W-:-:S07]  /*0b90*/  FSEL R7, R27, R7, !P1 ;  /* 0x000000071b077208 */ /* 0x000fce0004800000 */
.L_x_15:
[----:B------:R-:W-:Y:S05]  /*0ba0*/  BSYNC.RECONVERGENT B2 ;  /* 0x0000000000027941 */ /* 0x000fea0003800200 */
.L_x_14:
[----:B------:R-:W-:-:S13]  /*0bb0*/  ISETP.LT.OR P0, PT, R5, R4, P0 ;  /* 0x000000040500720c */ /* 0x000fda0000701670 */
[----:B------:R-:W-:Y:S05]  /*0bc0*/  @!P0 BRA `(.L_x_7) ;  /* 0x0000000000488947 */ /* 0x000fea0003800000 */
[----:B------:R-:W0:Y:S02]  /*0bd0*/  LDC.64 R8, c[0x0][0x380] ;  /* 0x0000e000ff087b82 */ /* 0x000e240000000a00 */
[----:B0-----:R-:W-:-:S05]  /*0be0*/  IMAD.WIDE R8, R5, 0x8, R8 ;  /* 0x0000000805087825 */ /* 0x001fca00078e0208 */
[----:B------:R-:W2:Y:S04]  /*0bf0*/  LDG.E.64.CONSTANT R10, desc[UR6][R8.64] ;  /* 0x00000006080a7981 */ /* 0x000ea8000c1e9b00 */
[----:B------:R-:W3:Y:S04]  /*0c00*/  LDG.E.64.CONSTANT R12, desc[UR6][R8.64+0x800] ;  /* 0x00080006080c7981 */ /* 0x000ee8000c1e9b00 */
[----:B------:R-:W4:Y:S04]  /*0c10*/  LDG.E.64.CONSTANT R14, desc[UR6][R8.64+0x1000] ;  /* 0x00100006080e7981 */ /* 0x000f28000c1e9b00 */
[----:B------:R-:W4:Y:S01]  /*0c20*/  LDG.E.64.CONSTANT R16, desc[UR6][R8.64+0x1800] ;  /* 0x0018000608107981 */ /* 0x000f22000c1e9b00 */
        /* <DEDUP_REMOVED lines=11> */
[----:B------:R-:W-:-:S07]  /*0ce0*/  FSEL R7, R17, R7, !P0 ;  /* 0x0000000711077208 */ /* 0x000fce0004000000 */
.L_x_7:
[----:B------:R-:W-:Y:S05]  /*0cf0*/  BSYNC.RECONVERGENT B1 ;  /* 0x0000000000017941 */ /* 0x000fea0003800200 */
.L_x_6:
[----:B------:R-:W-:-:S13]  /*0d00*/  ISETP.GE.AND P0, PT, R4, 0x100, PT ;  /* 0x000001000400780c */ /* 0x000fda0003f06270 */
[----:B------:R-:W-:Y:S05]  /*0d10*/  @!P0 BRA `(.L_x_16) ;  /* 0x00000004003c8947 */ /* 0x000fea0003800000 */
[----:B------:R-:W0:Y:S01]  /*0d20*/  S2R R8, SR_LANEID ;  /* 0x0000000000087919 */ /* 0x000e220000000000 */
[----:B-----5:R-:W-:Y:S04]  /*0d30*/  SHFL.DOWN PT, R4, R6, 0x1, 0x1f ;  /* 0x08201f0006047f89 */ /* 0x020fe800000e0000 */
[----:B------:R-:W1:Y:S02]  /*0d40*/  SHFL.DOWN PT, R5, R7, 0x1, 0x1f ;  /* 0x08201f0007057f89 */ /* 0x000e6400000e0000 */
[----:B-1----:R-:W-:Y:S01]  /*0d50*/  DSETP.GEU.AND P1, PT, R6, R4, PT ;  /* 0x000000040600722a */ /* 0x002fe20003f2e000 */
[C---:B0-----:R-:W-:Y:S02]  /*0d60*/  ISETP.GT.AND P0, PT, R8.reuse, 0x1e, PT ;  /* 0x0000001e0800780c */ /* 0x041fe40003f04270 */
[----:B------:R-:W-:-:S03]  /*0d70*/  ISETP.NE.AND P2, PT, R8, RZ, PT ;  /* 0x000000ff0800720c */ /* 0x000fc60003f45270 */
[----:B------:R-:W-:Y:S02]  /*0d80*/  FSEL R9, R4, R6, !P1 ;  /* 0x0000000604097208 */ /* 0x000fe40004800000 */
[----:B------:R-:W-:Y:S02]  /*0d90*/  FSEL R5, R5, R7, !P1 ;  /* 0x0000000705057208 */ /* 0x000fe40004800000 */
[----:B------:R-:W-:Y:S02]  /*0da0*/  FSEL R6, R6, R9, P0 ;  /* 0x0000000906067208 */ /* 0x000fe40000000000 */
[----:B------:R-:W-:Y:S02]  /*0db0*/  FSEL R11, R7, R5, P0 ;  /* 0x00000005070b7208 */ /* 0x000fe40000000000 */
[----:B------:R-:W-:Y:S01]  /*0dc0*/  ISETP.GT.AND P0, PT, R8, 0x1d, PT ;  /* 0x0000001d0800780c */ /* 0x000fe20003f04270 */
[----:B------:R-:W-:Y:S01]  /*0dd0*/  SHFL.DOWN PT, R4, R6, 0x2, 0x1f ;  /* 0x08401f0006047f89 */ /* 0x000fe200000e0000 */
[----:B------:R-:W-:Y:S01]  /*0de0*/  @!P2 MOV R2, 0x400 ;  /* 0x000004000002a802 */ /* 0x000fe20000000f00 */
[----:B------:R-:W-:Y:S01]  /*0df0*/  IMAD.MOV.U32 R7, RZ, RZ, R11 ;  /* 0x000000ffff077224 */ /* 0x000fe200078e000b */
[----:B------:R-:W-:Y:S01]  /*0e00*/  @!P2 SHF.R.U32.HI R0, RZ, 0x2, R3 ;  /* 0x00000002ff00a819 */ /* 0x000fe20000011603 */
[----:B------:R-:W0:Y:S03]  /*0e10*/  SHFL.DOWN PT, R5, R11, 0x2, 0x1f ;  /* 0x08401f000b057f89 */ /* 0x000e2600000e0000 */
[----:B------:R-:W-:Y:S01]  /*0e20*/  @!P2 LOP3.LUT R0, R0, 0xf8, RZ, 0xc0, !PT ;  /* 0x000000f80000a812 */ /* 0x000fe200078ec0ff */
[----:B------:R-:W1:Y:S01]  /*0e30*/  @!P2 S2R R9, SR_CgaCtaId ;  /* 0x000000000009a919 */ /* 0x000e620000008800 */
[----:B0-----:R-:W-:-:S06]  /*0e40*/  DSETP.GEU.AND P1, PT, R6, R4, PT ;  /* 0x000000040600722a */ /* 0x001fcc0003f2e000 */
[----:B------:R-:W-:Y:S02]  /*0e50*/  @!P0 FSEL R6, R4, R6, !P1 ;  /* 0x0000000604068208 */ /* 0x000fe40004800000 */
[----:B------:R-:W-:Y:S02]  /*0e60*/  @!P0 FSEL R11, R5, R11, !P1 ;  /* 0x0000000b050b8208 */ /* 0x000fe40004800000 */
[----:B------:R-:W-:Y:S01]  /*0e70*/  ISETP.GT.AND P0, PT, R8, 0x1b, PT ;  /* 0x0000001b0800780c */ /* 0x000fe20003f04270 */
[----:B------:R-:W-:Y:S02]  /*0e80*/  SHFL.DOWN PT, R4, R6, 0x4, 0x1f ;  /* 0x08801f0006047f89 */ /* 0x000fe400000e0000 */
[----:B------:R-:W-:Y:S02]  /*0e90*/  IMAD.MOV.U32 R7, RZ, RZ, R11 ;  /* 0x000000ffff077224 */ /* 0x000fe400078e000b */
[----:B------:R-:W0:Y:S04]  /*0ea0*/  SHFL.DOWN PT, R5, R11, 0x4, 0x1f ;  /* 0x08801f000b057f89 */ /* 0x000e2800000e0000 */
        /* <DEDUP_REMOVED lines=14> */
[----:B0-----:R-:W-:Y:S01]  /*0f90*/  DSETP.GEU.AND P0, PT, R6, R4, PT ;  /* 0x000000040600722a */ /* 0x001fe20003f0e000 */
[----:B-1----:R-:W-:-:S05]  /*0fa0*/  @!P2 LEA R7, R9, R2, 0x18 ;  /* 0x000000020907a211 */ /* 0x002fca00078ec0ff */
[----:B------:R-:W-:Y:S01]  /*0fb0*/  FSEL R4, R4, R6, !P0 ;  /* 0x0000000604047208 */ /* 0x000fe20004000000 */
[----:B------:R-:W-:Y:S01]  /*0fc0*/  @!P2 IMAD.IADD R9, R0, 0x1, R7 ;  /* 0x000000010009a824 */ /* 0x000fe200078e0207 */
[----:B------:R-:W-:Y:S02]  /*0fd0*/  FSEL R5, R5, R11, !P0 ;  /* 0x0000000b05057208 */ /* 0x000fe40004000000 */
[----:B------:R-:W-:Y:S02]  /*0fe0*/  ISETP.NE.AND P0, PT, R3, RZ, PT ;  /* 0x000000ff0300720c */ /* 0x000fe40003f05270 */
[----:B------:R-:W-:Y:S01]  /*0ff0*/  FSEL R6, R6, R4, P1 ;  /* 0x0000000406067208 */ /* 0x000fe20000800000 */
[----:B------:R3:W-:Y:S01]  /*1000*/  @!P2 STS.64 [R9+0x8], R4 ;  /* 0x000008040900a388 */ /* 0x0007e20000000a00 */
[----:B------:R-:W-:Y:S01]  /*1010*/  FSEL R7, R11, R5, P1 ;  /* 0x000000050b077208 */ /* 0x000fe20000800000 */
[----:B------:R-:W-:Y:S08]  /*1020*/  BAR.SYNC.DEFER_BLOCKING 0x0 ;  /* 0x0000000000007b1d */ /* 0x000ff00000010000 */
[----:B------:R-:W-:Y:S05]  /*1030*/  @P0 BRA `(.L_x_17) ;  /* 0x0000004800f40947 */ /* 0x000fea0003800000 */
[----:B------:R-:W0:Y:S01]  /*1040*/  S2UR UR5, SR_CgaCtaId ;  /* 0x00000000000579c3 */ /* 0x000e220000008800 */
[----:B------:R-:W-:Y:S02]  /*1050*/  UMOV UR4, 0x400 ;  /* 0x0000040000047882 */ /* 0x000fe40000000000 */
[----:B0-----:R-:W-:-:S09]  /*1060*/  ULEA UR4, UR5, UR4, 0x18 ;  /* 0x0000000405047291 */ /* 0x001fd2000f8ec0ff */
[----:B---3--:R-:W0:Y:S04]  /*1070*/  LDS.128 R8, [UR4+0x10] ;  /* 0x00001004ff087984 */ /* 0x008e280008000c00 */
[----:B------:R-:W1:Y:S01]  /*1080*/  LDS.128 R12, [UR4+0x20] ;  /* 0x00002004ff0c7984 */ /* 0x000e620008000c00 */
[----:B0-----:R-:W-:-:S06]  /*1090*/  DSETP.GEU.AND P1, PT, R6, R8, PT ;  /* 0x000000080600722a */ /* 0x001fcc0003f2e000 */
[----:B------:R-:W-:Y:S02]  /*10a0*/  FSEL R2, R8, R6, !P1 ;  /* 0x0000000608027208 */ /* 0x000fe40004800000 */
[----:B------:R-:W-:Y:S02]  /*10b0*/  FSEL R3, R9, R7, !P1 ;  /* 0x0000000709037208 */ /* 0x000fe40004800000 */
[----:B------:R-:W0:Y:S04]  /*10c0*/  LDS.128 R4, [UR4+0x30] ;  /* 0x00003004ff047984 */ /* 0x000e280008000c00 */
[----:B------:R-:W-:-:S06]  /*10d0*/  DSETP.GEU.AND P1, PT, R2, R10, PT ;  /* 0x0000000a0200722a */ /* 0x000fcc0003f2e000 */
[----:B------:R-:W-:Y:S02]  /*10e0*/  FSEL R2, R10, R2, !P1 ;  /* 0x000000020a027208 */ /* 0x000fe40004800000 */
[----:B------:R-:W-:-:S06]  /*10f0*/  FSEL R3, R11, R3, !P1 ;  /* 0x000000030b037208 */ /* 0x000fcc0004800000 */
[----:B-1----:R-:W-:-:S06]  /*1100*/  DSETP.GEU.AND P1, PT, R2, R12, PT ;  /* 0x0000000c0200722a */ /* 0x002fcc0003f2e000 */
[----:B------:R-:W-:Y:S02]  /*1110*/  FSEL R8, R12, R2, !P1 ;  /* 0x000000020c087208 */ /* 0x000fe40004800000 */
[----:B------:R-:W-:Y:S02]  /*1120*/  FSEL R9, R13, R3, !P1 ;  /* 0x000000030d097208 */ /* 0x000fe40004800000 */
[----:B------:R-:W1:Y:S04]  /*1130*/  LDS.64 R2, [UR4+0x40] ;  /* 0x00004004ff027984 */ /* 0x000e680008000a00 */
[----:B------:R-:W-:-:S06]  /*1140*/  DSETP.GEU.AND P1, PT, R8, R14, PT ;  /* 0x0000000e0800722a */ /* 0x000fcc0003f2e000 */
[----:B------:R-:W-:Y:S02]  /*1150*/  FSEL R8, R14, R8, !P1 ;  /* 0x000000080e087208 */ /* 0x000fe40004800000 */
[----:B------:R-:W-:-:S06]  /*1160*/  FSEL R9, R15, R9, !P1 ;  /* 0x000000090f097208 */ /* 0x000fcc0004800000 */
[----:B0-----:R-:W-:-:S06]  /*1170*/  DSETP.GEU.AND P1, PT, R8, R4, PT ;  /* 0x000000040800722a */ /* 0x001fcc0003f2e000 */
[----:B------:R-:W-:Y:S02]  /*1180*/  FSEL R4, R4, R8, !P1 ;  /* 0x0000000804047208 */ /* 0x000fe40004800000 */
[----:B------:R-:W-:-:S06]  /*1190*/  FSEL R5, R5, R9, !P1 ;  /* 0x0000000905057208 */ /* 0x000fcc0004800000 */
[----:B------:R-:W-:-:S06]  /*11a0*/  DSETP.GEU.AND P1, PT, R4, R6, PT ;  /* 0x000000060400722a */ /* 0x000fcc0003f2e000 */
[----:B------:R-:W-:Y:S02]  /*11b0*/  FSEL R4, R6, R4, !P1 ;  /* 0x0000000406047208 */ /* 0x000fe40004800000 */
[----:B------:R-:W-:-:S06]  /*11c0*/  FSEL R5, R7, R5, !P1 ;  /* 0x0000000507057208 */ /* 0x000fcc0004800000 */
[----:B-1----:R-:W-:-:S06]  /*11d0*/  DSETP.GEU.AND P1, PT, R4, R2, PT ;  /* 0x000000020400722a */ /* 0x002fcc0003f2e000 */
[----:B------:R-:W-:Y:S02]  /*11e0*/  FSEL R6, R2, R4, !P1 ;  /* 0x0000000402067208 */ /* 0x000fe40004800000 */
[----:B------:R-:W-:Y:S01]  /*11f0*/  FSEL R7, R3, R5, !P1 ;  /* 0x0000000503077208 */ /* 0x000fe20004800000 */
[----:B------:R-:W-:Y:S06]  /*1200*/  BRA `(.L_x_17) ;  /* 0x0000004800807947 */ /* 0x000fec0003800000 */
.L_x_16:
[----:B------:R-:W-:Y:S01]  /*1210*/  LOP3.LUT R0, R3, 0x3e0, RZ, 0xc0, !PT ;  /* 0x000003e003007812 */ /* 0x000fe200078ec0ff */
[----:B------:R-:W0:Y:S03]  /*1220*/  S2R R10, SR_LANEID ;  /* 0x00000000000a7919 */ /* 0x000e260000000000 */
[----:B------:R-:W-:Y:S01]  /*1230*/  LOP3.LUT R9, RZ, R0, RZ, 0x33, !PT ;  /* 0x00000000ff097212 */ /* 0x000fe200078e33ff */
[----:B------:R-:W-:-:S04]  /*1240*/  VIADD R5, R0, 0x20 ;  /* 0x0000002000057836 */ /* 0x000fc80000000000 */
[----:B------:R-:W-:Y:S01]  /*1250*/  IMAD.IADD R9, R9, 0x1, R4 ;  /* 0x0000000109097824 */ /* 0x000fe200078e0204 */
[----:B------:R-:W-:-:S04]  /*1260*/  ISETP.GT.AND P0, PT, R5, R4, PT ;  /* 0x000000040500720c */ /* 0x000fc80003f04270 */
[----:B------:R-:W-:-:S05]  /*1270*/  SEL R5, R9, 0x1f, P0 ;  /* 0x0000001f09057807 */ /* 0x000fca0000000000 */
[----:B-----5:R-:W-:Y:S04]  /*1280*/  SHFL.DOWN PT, R8, R6, 0x1, R5 ;  /* 0x0820000006087989 */ /* 0x020fe800000e0005 */
[----:B------:R-:W1:Y:S01]  /*1290*/  SHFL.DOWN PT, R9, R7, 0x1, R5 ;  /* 0x0820000007097989 */ /* 0x000e6200000e0005 */
[C---:B0-----:R-:W-:Y:S01]  /*12a0*/  ISETP.GE.AND P0, PT, R10.reuse, R5, PT ;  /* 0x000000050a00720c */ /* 0x041fe20003f06270 */
[----:B------:R-:W-:Y:S01]  /*12b0*/  VIADD R0, R10, 0x2 ;  /* 0x000000020a007836 */ /* 0x000fe20000000000 */
[----:B-1----:R-:W-:-:S06]  /*12c0*/  DSETP.GEU.AND P1, PT, R6, R8, PT ;  /* 0x000000080600722a */ /* 0x002fcc0003f2e000 */
[-C--:B------:R-:W-:Y:S02]  /*12d0*/  FSEL R11, R8, R6.reuse, !P1 ;  /* 0x00000006080b7208 */ /* 0x080fe40004800000 */
[-C--:B------:R-:W-:Y:S02]  /*12e0*/  FSEL R9, R9, R7.reuse, !P1 ;  /* 0x0000000709097208 */ /* 0x080fe40004800000 */
[----:B------:R-:W-:Y:S02]  /*12f0*/  FSEL R2, R11, R6, !P0 ;  /* 0x000000060b027208 */ /* 0x000fe40004000000 */
[----:B------:R-:W-:Y:S02]  /*1300*/  FSEL R11, R9, R7, !P0 ;  /* 0x00000007090b7208 */ /* 0x000fe40004000000 */
[----:B------:R-:W-:Y:S01]  /*1310*/  ISETP.GT.AND P0, PT, R0, R5, PT ;  /* 0x000000050000720c */ /* 0x000fe20003f04270 */
[----:B------:R-:W-:Y:S01]  /*1320*/  SHFL.DOWN PT, R8, R2, 0x2, R5 ;  /* 0x0840000002087989 */ /* 0x000fe200000e0005 */
[----:B------:R-:W-:-:S02]  /*1330*/  IMAD.MOV.U32 R6, RZ, RZ, R2 ;  /* 0x000000ffff067224 */ /* 0x000fc400078e0002 */
[----:B------:R-:W-:Y:S01]  /*1340*/  IMAD.MOV.U32 R7, RZ, RZ, R11 ;  /* 0x000000ffff077224 */ /* 0x000fe200078e000b */
[----:B------:R-:W0:Y:S01]  /*1350*/  SHFL.DOWN PT, R9, R11, 0x2, R5 ;  /* 0x084000000b097989 */ /* 0x000e2200000e0005 */
[----:B------:R-:W-:-:S04]  /*1360*/  VIADD R0, R10, 0x4 ;  /* 0x000000040a007836 */ /* 0x000fc80000000000 */
[----:B0-----:R-:W-:-:S06]  /*1370*/  DSETP.GEU.AND P1, PT, R6, R8, PT ;  /* 0x000000080600722a */ /* 0x001fcc0003f2e000 */
[----:B------:R-:W-:Y:S02]  /*1380*/  @!P0 FSEL R2, R8, R2, !P1 ;  /* 0x0000000208028208 */ /* 0x000fe40004800000 */
[----:B------:R-:W-:Y:S02]  /*1390*/  @!P0 FSEL R11, R9, R11, !P1 ;  /* 0x0000000b090b8208 */ /* 0x000fe40004800000 */
[----:B------:R-:W-:Y:S01]  /*13a0*/  ISETP.GT.AND P0, PT, R0, R5, PT ;  /* 0x000000050000720c */ /* 0x000fe20003f04270 */
[----:B------:R-:W-:Y:S01]  /*13b0*/  SHFL.DOWN PT, R6, R2, 0x4, R5 ;  /* 0x0880000002067989 */ /* 0x000fe200000e0005 */
[----:B------:R-:W-:Y:S02]  /*13c0*/  IMAD.MOV.U32 R8, RZ, RZ, R2 ;  /* 0x000000ffff087224 */ /* 0x000fe400078e0002 */
        /* <DEDUP_REMOVED lines=8> */
[----:B------:R-:W-:Y:S01]  /*1450*/  IMAD.MOV.U32 R8, RZ, RZ, R2 ;  /* 0x000000ffff087224 */ /* 0x000fe200078e0002 */
[C---:B------:R-:W-:Y:S01]  /*1460*/  ISETP.NE.AND P0, PT, R10.reuse, RZ, PT ;  /* 0x000000ff0a00720c */ /* 0x040fe20003f05270 */
[----:B------:R-:W-:Y:S01]  /*1470*/  IMAD.MOV.U32 R9, RZ, RZ, R11 ;  /* 0x000000ffff097224 */ /* 0x000fe200078e000b */
[----:B------:R-:W0:Y:S01]  /*1480*/  SHFL.DOWN PT, R7, R11, 0x8, R5 ;  /* 0x090000000b077989 */ /* 0x000e2200000e0005 */
[----:B------:R-:W-:-:S10]  /*1490*/  VIADD R0, R10, 0x10 ;  /* 0x000000100a007836 */ /* 0x000fd40000000000 */
[----:B------:R-:W1:Y:S01]  /*14a0*/  @!P0 S2R R13, SR_CgaCtaId ;  /* 0x00000000000d8919 */ /* 0x000e620000008800 */
[----:B0-----:R-:W-:-:S06]  /*14b0*/  DSETP.GEU.AND P2, PT, R8, R6, PT ;  /* 0x000000060800722a */ /* 0x001fcc0003f4e000 */
[----:B------:R-:W-:Y:S02]  /*14c0*/  @!P1 FSEL R2, R6, R2, !P2 ;  /* 0x0000000206029208 */ /* 0x000fe40005000000 */
[----:B------:R-:W-:Y:S02]  /*14d0*/  @!P1 FSEL R11, R7, R11, !P2 ;  /* 0x0000000b070b9208 */ /* 0x000fe40005000000 */
[----:B------:R-:W-:Y:S01]  /*14e0*/  ISETP.GT.AND P1, PT, R0, R5, PT ;  /* 0x000000050000720c */ /* 0x000fe20003f24270 */
[----:B------:R-:W-:Y:S01]  /*14f0*/  SHFL.DOWN PT, R6, R2, 0x10, R5 ;  /* 0x0a00000002067989 */ /* 0x000fe200000e0005 */
[----:B------:R-:W-:Y:S01]  /*1500*/  IMAD.MOV.U32 R8, RZ, RZ, R2 ;  /* 0x000000ffff087224 */ /* 0x000fe200078e0002 */
[----:B------:R-:W-:Y:S01]  /*1510*/  @!P0 SHF.R.U32.HI R0, RZ, 0x2, R3 ;  /* 0x00000002ff008819 */ /* 0x000fe20000011603 */
[----:B------:R-:W-:Y:S01]  /*1520*/  IMAD.MOV.U32 R9, RZ, RZ, R11 ;  /* 0x000000ffff097224 */ /* 0x000fe200078e000b */
[----:B------:R-:W0:Y:S02]  /*1530*/  SHFL.DOWN PT, R7, R11, 0x10, R5 ;  /* 0x0a0000000b077989 */ /* 0x000e2400000e0005 */
[----:B------:R-:W-:-:S03]  /*1540*/  @!P0 LOP3.LUT R0, R0, 0xf8, RZ, 0xc0, !PT ;  /* 0x000000f800008812 */ /* 0x000fc600078ec0ff */
[----:B0-----:R-:W-:Y:S01]  /*1550*/  DSETP.GEU.AND P2, PT, R8, R6, PT ;  /* 0x000000060800722a */ /* 0x001fe20003f4e000 */
[----:B------:R-:W-:-:S04]  /*1560*/  @!P0 MOV R8, 0x400 ;  /* 0x0000040000088802 */ /* 0x000fc80000000f00 */
[----:B-1----:R-:W-:Y:S02]  /*1570*/  @!P0 LEA R13, R13, R8, 0x18 ;  /* 0x000000080d0d8211 */ /* 0x002fe400078ec0ff */
[----:B------:R-:W-:Y:S02]  /*1580*/  @!P1 FSEL R2, R6, R2, !P2 ;  /* 0x0000000206029208 */ /* 0x000fe40005000000 */
[----:B------:R-:W-:Y:S01]  /*1590*/  @!P1 FSEL R11, R7, R11, !P2 ;  /* 0x0000000b070b9208 */ /* 0x000fe20005000000 */
[----:B------:R-:W-:Y:S02]  /*15a0*/  @!P0 IMAD.IADD R13, R0, 0x1, R13 ;  /* 0x00000001000d8824 */ /* 0x000fe400078e020d */
[----:B------:R-:W-:Y:S02]  /*15b0*/  IMAD.MOV.U32 R6, RZ, RZ, R2 ;  /* 0x000000ffff067224 */ /* 0x000fe400078e0002 */
[----:B------:R-:W-:-:S05]  /*15c0*/  IMAD.MOV.U32 R7, RZ, RZ, R11 ;  /* 0x000000ffff077224 */ /* 0x000fca00078e000b */
[----:B------:R3:W-:Y:S01]  /*15d0*/  @!P0 STS.64 [R13+0x8], R6 ;  /* 0x000008060d008388 */ /* 0x0007e20000000a00 */
[----:B------:R-:W-:Y:S01]  /*15e0*/  BAR.SYNC.DEFER_BLOCKING 0x0 ;  /* 0x0000000000007b1d */ /* 0x000fe20000010000 */
[----:B------:R-:W-:-:S13]  /*15f0*/  ISETP.NE.AND P0, PT, R3, RZ, PT ;  /* 0x000000ff0300720c */ /* 0x000fda0003f05270 */
[----:B---3--:R-:W-:Y:S05]  /*1600*/  @P0 BRA `(.L_x_17) ;  /* 0x0000004400800947 */ /* 0x008fea0003800000 */
[----:B------:R-:W0:Y:S01]  /*1610*/  S2UR UR5, SR_CgaCtaId ;  /* 0x00000000000579c3 */ /* 0x000e220000008800 */
[----:B------:R-:W-:Y:S01]  /*1620*/  UMOV UR4, 0x400 ;  /* 0x0000040000047882 */ /* 0x000fe20000000000 */
[----:B------:R-:W-:Y:S01]  /*1630*/  ISETP.GT.AND P2, PT, R4, 0x20, PT ;  /* 0x000000200400780c */ /* 0x000fe20003f44270 */
[----:B0-----:R-:W-:-:S09]  /*1640*/  ULEA UR4, UR5, UR4, 0x18 ;  /* 0x0000000405047291 */ /* 0x001fd2000f8ec0ff */
[----:B------:R-:W0:Y:S04]  /*1650*/  LDS.128 R16, [UR4+0x10] ;  /* 0x00001004ff107984 */ /* 0x000e280008000c00 */
[----:B------:R-:W1:Y:S04]  /*1660*/  LDS.128 R12, [UR4+0x20] ;  /* 0x00002004ff0c7984 */ /* 0x000e680008000c00 */
[----:B------:R-:W2:Y:S01]  /*1670*/  LDS.128 R8, [UR4+0x30] ;  /* 0x00003004ff087984 */ /* 0x000ea20008000c00 */
[----:B0-----:R-:W-:-:S06]  /*1680*/  DSETP.GEU.AND P1, PT, R6, R16, PT ;  /* 0x000000100600722a */ /* 0x001fcc0003f2e000 */
[-C--:B------:R-:W-:Y:S02]  /*1690*/  FSEL R3, R16, R6.reuse, !P1 ;  /* 0x0000000610037208 */ /* 0x080fe40004800000 */
[-C--:B------:R-:W-:Y:S02]  /*16a0*/  FSEL R17, R17, R7.reuse, !P1 ;  /* 0x0000000711117208 */ /* 0x080fe40004800000 */
[----:B------:R-:W-:Y:S02]  /*16b0*/  FSEL R6, R3, R6, P2 ;  /* 0x0000000603067208 */ /* 0x000fe40001000000 */
[----:B------:R-:W-:Y:S02]  /*16c0*/  FSEL R7, R17, R7, P2 ;  /* 0x0000000711077208 */ /* 0x000fe40001000000 */
[C---:B------:R-:W-:Y:S01]  /*16d0*/  ISETP.GT.AND P1, PT, R4.reuse, 0x40, PT ;  /* 0x000000400400780c */ /* 0x040fe20003f24270 */
[----:B------:R-:W-:Y:S01]  /*16e0*/  IMAD.MOV.U32 R2, RZ, RZ, R6 ;  /* 0x000000ffff027224 */ /* 0x000fe200078e0006 */
[----:B------:R-:W-:Y:S01]  /*16f0*/  ISETP.GT.AND P2, PT, R4, 0x60, PT ;  /* 0x000000600400780c */ /* 0x000fe20003f44270 */
[----:B------:R-:W-:-:S06]  /*1700*/  IMAD.MOV.U32 R3, RZ, RZ, R7 ;  /* 0x000000ffff037224 */ /* 0x000fcc00078e0007 */
[----:B------:R-:W-:-:S06]  /*1710*/  DSETP.GEU.AND P3, PT, R2, R18, PT ;  /* 0x000000120200722a */ /* 0x000fcc0003f6e000 */
[----:B------:R-:W-:Y:S02]  /*1720*/  @P1 FSEL R6, R18, R6, !P3 ;  /* 0x0000000612061208 */ /* 0x000fe40005800000 */
[----:B------:R-:W-:Y:S02]  /*1730*/  @P1 FSEL R7, R19, R7, !P3 ;  /* 0x0000000713071208 */ /* 0x000fe40005800000 */
[----:B------:R-:W-:Y:S01]  /*1740*/  ISETP.GT.AND P1, PT, R4, 0x80, PT ;  /* 0x000000800400780c */ /* 0x000fe20003f24270 */
[----:B------:R-:W-:Y:S02]  /*1750*/  IMAD.MOV.U32 R2, RZ, RZ, R6 ;  /* 0x000000ffff027224 */ /* 0x000fe400078e0006 */
[----:B------:R-:W-:-:S06]  /*1760*/  IMAD.MOV.U32 R3, RZ, RZ, R7 ;  /* 0x000000ffff037224 */ /* 0x000fcc00078e0007 */
[----:B-1----:R-:W-:Y:S01]  /*1770*/  DSETP.GEU.AND P3, PT, R2, R12, PT ;  /* 0x0000000c0200722a */ /* 0x002fe20003f6e000 */
[----:B------:R-:W0:Y:S05]  /*1780*/  LDS.64 R2, [UR4+0x40] ;  /* 0x00004004ff027984 */ /* 0x000e2a0008000a00 */
[----:B------:R-:W-:Y:S02]  /*1790*/  @P2 FSEL R6, R12, R6, !P3 ;  /* 0x000000060c062208 */ /* 0x000fe40005800000 */
[----:B------:R-:W-:Y:S02]  /*17a0*/  @P2 FSEL R7, R13, R7, !P3 ;  /* 0x000000070d072208 */ /* 0x000fe40005800000 */
[----:B------:R-:W-:-:S04]  /*17b0*/  ISETP.GT.AND P2, PT, R4, 0xa0, PT ;  /* 0x000000a00400780c */ /* 0x000fc80003f44270 */
[----:B------:R-:W-:-:S06]  /*17c0*/  DSETP.GEU.AND P3, PT, R6, R14, PT ;  /* 0x0000000e0600722a */ /* 0x000fcc0003f6e000 */
[----:B------:R-:W-:Y:S02]  /*17d0*/  @P1 FSEL R6, R14, R6, !P3 ;  /* 0x000000060e061208 */ /* 0x000fe40005800000 */
[----:B------:R-:W-:Y:S02]  /*17e0*/  @P1 FSEL R7, R15, R7, !P3 ;  /* 0x000000070f071208 */ /* 0x000fe40005800000 */
[----:B------:R-:W-:-:S04]  /*17f0*/  ISETP.GT.AND P1, PT, R4, 0xc0, PT ;  /* 0x000000c00400780c */ /* 0x000fc80003f24270 */
[----:B--2---:R-:W-:-:S06]  /*1800*/  DSETP.GEU.AND P3, PT, R6, R8, PT ;  /* 0x000000080600722a */ /* 0x004fcc0003f6e000 */
[----:B------:R-:W-:Y:S02]  /*1810*/  @P2 FSEL R6, R8, R6, !P3 ;  /* 0x0000000608062208 */ /* 0x000fe40005800000 */
[----:B------:R-:W-:Y:S02]  /*1820*/  @P2 FSEL R7, R9, R7, !P3 ;  /* 0x0000000709072208 */ /* 0x000fe40005800000 */
[----:B------:R-:W-:-:S04]  /*1830*/  ISETP.GT.AND P2, PT, R4, 0xe0, PT ;  /* 0x000000e00400780c */ /* 0x000fc80003f44270 */
[----:B------:R-:W-:-:S06]  /*1840*/  DSETP.GEU.AND P3, PT, R6, R10, PT ;  /* 0x0000000a0600722a */ /* 0x000fcc0003f6e000 */
[----:B------:R-:W-:Y:S02]  /*1850*/  @P1 FSEL R6, R10, R6, !P3 ;  /* 0x000000060a061208 */ /* 0x000fe40005800000 */
[----:B------:R-:W-:-:S03]  /*1860*/  @P1 FSEL R7, R11, R7, !P3 ;  /* 0x000000070b071208 */ /* 0x000fc60005800000 */
[----:B------:R-:W-:Y:S02]  /*1870*/  IMAD.MOV.U32 R4, RZ, RZ, R6 ;  /* 0x000000ffff047224 */ /* 0x000fe400078e0006 */
[----:B------:R-:W-:-:S06]  /*1880*/  IMAD.MOV.U32 R5, RZ, RZ, R7 ;  /* 0x000000ffff057224 */ /* 0x000fcc00078e0007 */
[----:B0-----:R-:W-:-:S06]  /*1890*/  DSETP.GEU.AND P1, PT, R4, R2, PT ;  /* 0x000000020400722a */ /* 0x001fcc0003f2e000 */
[----:B------:R-:W-:Y:S02]  /*18a0*/  @P2 FSEL R6, R2, R6, !P1 ;  /* 0x0000000602062208 */ /* 0x000fe40004800000 */
[----:B------:R-:W-:Y:S01]  /*18b0*/  @P2 FSEL R7, R3, R7, !P1 ;  /* 0x0000000703072208 */ /* 0x000fe20004800000 */
[----:B------:R-:W-:Y:S06]  /*18c0*/  BRA `(.L_x_17) ;  /* 0x0000004000d07947 */ /* 0x000fec0003800000 */
.L_x_3:
[----:B------:R-:W0:Y:S01]  /*18d0*/  S2R R0, SR_TID.X ;  /* 0x0000000000007919 */ /* 0x000e220000002100 */
[----:B------:R-:W1:Y:S02]  /*18e0*/  LDCU.64 UR4, c[0x0][0x380] ;  /* 0x00007000ff0477ac */ /* 0x000e640008000a00 */
[----:B-1----:R-:W-:Y:S02]  /*18f0*/  IMAD.U32 R2, RZ, RZ, UR4 ;  /* 0x00000004ff027e24 */ /* 0x002fe4000f8e00ff */
[----:B------:R-:W-:Y:S02]  /*1900*/  IMAD.U32 R3, RZ, RZ, UR5 ;  /* 0x00000005ff037e24 */ /* 0x000fe4000f8e00ff */
[----:B0-----:R-:W-:-:S04]  /*1910*/  IMAD.SHL.U32 R5, R0, 0x4, RZ ;  /* 0x0000000400057824 */ /* 0x001fc800078e00ff */
[----:B------:R-:W-:-:S05]  /*1920*/  IMAD.WIDE.U32 R6, R5, 0x8, R2 ;  /* 0x0000000805067825 */ /* 0x000fca00078e0002 */
[----:B------:R-:W2:Y:S04]  /*1930*/  LDG.E.128.CONSTANT R20, desc[UR6][R6.64] ;  /* 0x0000000606147981 */ /* 0x000ea8000c1e9d00 */
[----:B------:R-:W3:Y:S04]  /*1940*/  LDG.E.128.CONSTANT R12, desc[UR6][R6.64+0x10] ;  /* 0x00001006060c7981 */ /* 0x000ee8000c1e9d00 */
[----:B------:R-:W4:Y:S04]  /*1950*/  LDG.E.128.CONSTANT R8, desc[UR6][R6.64+0x2000] ;  /* 0x0020000606087981 */ /* 0x000f28000c1e9d00 */
[----:B------:R0:W5:Y:S01]  /*1960*/  LDG.E.128.CONSTANT R16, desc[UR6][R6.64+0x2010] ;  /* 0x0020100606107981 */ /* 0x000162000c1e9d00 */
[----:B------:R-:W-:Y:S01]  /*1970*/  ISETP.GE.U32.AND P1, PT, R4, 0x1000, PT ;  /* 0x000010000400780c */ /* 0x000fe20003f26070 */
[----:B------:R-:W-:Y:S01]  /*1980*/  UMOV UR4, 0x800 ;  /* 0x0000080000047882 */ /* 0x000fe20000000000 */
[----:B--2---:R-:W-:-:S06]  /*1990*/  DSETP.GEU.AND P0, PT, R20, R22, PT ;  /* 0x000000161400722a */ /* 0x004fcc0003f0e000 */
[----:B------:R-:W-:Y:S02]  /*19a0*/  FSEL R20, R22, R20, !P0 ;  /* 0x0000001416147208 */ /* 0x000fe40004000000 */
[----:B------:R-:W-:-:S06]  /*19b0*/  FSEL R21, R23, R21, !P0 ;  /* 0x0000001517157208 */ /* 0x000fcc0004000000 */
[----:B---3--:R-:W-:-:S06]  /*19c0*/  DSETP.GEU.AND P0, PT, R20, R12, PT ;  /* 0x0000000c1400722a */ /* 0x008fcc0003f0e000 */
[----:B------:R-:W-:Y:S02]  /*19d0*/  FSEL R12, R12, R20, !P0 ;  /* 0x000000140c0c7208 */ /* 0x000fe40004000000 */
[----:B------:R-:W-:-:S06]  /*19e0*/  FSEL R13, R13, R21, !P0 ;  /* 0x000000150d0d7208 */ /* 0x000fcc0004000000 */
[----:B------:R-:W-:-:S06]  /*19f0*/  DSETP.GEU.AND P0, PT, R12, R14, PT ;  /* 0x0000000e0c00722a */ /* 0x000fcc0003f0e000 */
[----:B------:R-:W-:Y:S02]  /*1a00*/  FSEL R12, R14, R12, !P0 ;  /* 0x0000000c0e0c7208 */ /* 0x000fe40004000000 */
[----:B------:R-:W-:-:S06]  /*1a10*/  FSEL R13, R15, R13, !P0 ;  /* 0x0000000d0f0d7208 */ /* 0x000fcc0004000000 */
[----:B----4-:R-:W-:-:S06]  /*1a20*/  DSETP.GEU.AND P0, PT, R12, R8, PT ;  /* 0x000000080c00722a */ /* 0x010fcc0003f0e000 */
[----:B0-----:R-:W-:Y:S02]  /*1a30*/  FSEL R6, R8, R12, !P0 ;  /* 0x0000000c08067208 */ /* 0x001fe40004000000 */
[----:B------:R-:W-:-:S06]  /*1a40*/  FSEL R7, R9, R13, !P0 ;  /* 0x0000000d09077208 */ /* 0x000fcc0004000000 */
[----:B------:R-:W-:-:S06]  /*1a50*/  DSETP.GEU.AND P0, PT, R6, R10, PT ;  /* 0x0000000a0600722a */ /* 0x000fcc0003f0e000 */
[----:B------:R-:W-:Y:S02]  /*1a60*/  FSEL R6, R10, R6, !P0 ;  /* 0x000000060a067208 */ /* 0x000fe40004000000 */
[----:B------:R-:W-:-:S06]  /*1a70*/  FSEL R7, R11, R7, !P0 ;  /* 0x000000070b077208 */ /* 0x000fcc0004000000 */
[----:B-----5:R-:W-:-:S06]  /*1a80*/  DSETP.GEU.AND P0, PT, R6, R16, PT ;  /* 0x000000100600722a */ /* 0x020fcc0003f0e000 */
[----:B------:R-:W-:Y:S02]  /*1a90*/  FSEL R6, R16, R6, !P0 ;  /* 0x0000000610067208 */ /* 0x000fe40004000000 */
[----:B------:R-:W-:-:S06]  /*1aa0*/  FSEL R7, R17, R7, !P0 ;  /* 0x0000000711077208 */ /* 0x000fcc0004000000 */
[----:B------:R-:W-:-:S06]  /*1ab0*/  DSETP.GEU.AND P0, PT, R6, R18, PT ;  /* 0x000000120600722a */ /* 0x000fcc0003f0e000 */
[----:B------:R-:W-:Y:S02]  /*1ac0*/  FSEL R6, R18, R6, !P0 ;  /* 0x0000000612067208 */ /* 0x000fe40004000000 */
[----:B------:R-:W-:Y:S01]  /*1ad0*/  FSEL R7, R19, R7, !P0 ;  /* 0x0000000713077208 */ /* 0x000fe20004000000 */
[----:B------:R-:W-:Y:S06]  /*1ae0*/  @!P1 BRA `(.L_x_18) ;  /* 0x0000000000a49947 */ /* 0x000fec0003800000 */
[----:B------:R-:W0:Y:S01]  /*1af0*/  LDC R24, c[0x0][0x390] ;  /* 0x0000e400ff187b82 */ /* 0x000e220000000800 */
[----:B------:R-:W-:Y:S01]  /*1b00*/  VIADD R25, R4, 0xfffff800 ;  /* 0xfffff80004197836 */ /* 0x000fe20000000000 */
[----:B------:R-:W-:-:S06]  /*1b10*/  UMOV UR4, 0x800 ;  /* 0x0000080000047882 */ /* 0x000fcc0000000000 */
[----:B------:R-:W1:Y:S02]  /*1b20*/  LDC.64 R2, c[0x0][0x380] ;  /* 0x0000e000ff027b82 */ /* 0x000e640000000a00 */
.L_x_20:
[----:B------:R-:W-:-:S04]  /*1b30*/  VIADD R27, R5, UR4 ;  /* 0x00000004051b7c36 */ /* 0x000fc80008000000 */
[----:B-1----:R-:W-:-:S05]  /*1b40*/  IMAD.WIDE.U32 R26, R27, 0x8, R2 ;  /* 0x000000081b1a7825 */ /* 0x002fca00078e0002 */
[----:B------:R-:W2:Y:S04]  /*1b50*/  LDG.E.128.CONSTANT R12, desc[UR6][R26.64] ;  /* 0x000000061a0c7981 */ /* 0x000ea8000c1e9d00 */
[----:B------:R-:W3:Y:S04]  /*1b60*/  LDG.E.128.CONSTANT R16, desc[UR6][R26.64+0x10] ;  /* 0x000010061a107981 */ /* 0x000ee8000c1e9d00 */
[----:B------:R-:W4:Y:S04]  /*1b70*/  LDG.E.128.CONSTANT R20, desc[UR6][R26.64+0x2000] ;  /* 0x002000061a147981 */ /* 0x000f28000c1e9d00 */
[----:B------:R-:W5:Y:S01]  /*1b80*/  LDG.E.128.CONSTANT R8, desc[UR6][R26.64+0x2010] ;  /* 0x002010061a087981 */ /* 0x000f62000c1e9d00 */
[----:B0-----:R-:W-:Y:S01]  /*1b90*/  IMAD.MOV.U32 R4, RZ, RZ, R24 ;  /* 0x000000ffff047224 */ /* 0x001fe200078e0018 */
[----:B--2---:R-:W-:-:S06]  /*1ba0*/  DSETP.GEU.AND P0, PT, R6, R12, PT ;  /* 0x0000000c0600722a */ /* 0x004fcc0003f0e000 */
[----:B------:R-:W-:Y:S02]  /*1bb0*/  FSEL R6, R12, R6, !P0 ;  /* 0x000000060c067208 */ /* 0x000fe40004000000 */
[----:B------:R-:W-:-:S06]  /*1bc0*/  FSEL R7, R13, R7, !P0 ;  /* 0x000000070d077208 */ /* 0x000fcc0004000000 */
[----:B------:R-:W-:-:S06]  /*1bd0*/  DSETP.GEU.AND P0, PT, R6, R14, PT ;  /* 0x0000000e0600722a */ /* 0x000fcc0003f0e000 */
        /* <DEDUP_REMOVED lines=14> */
[----:B-----5:R-:W-:-:S06]  /*1cc0*/  DSETP.GEU.AND P0, PT, R6, R8, PT ;  /* 0x000000080600722a */ /* 0x020fcc0003f0e000 */
[----:B------:R-:W-:Y:S01]  /*1cd0*/  FSEL R6, R8, R6, !P0 ;  /* 0x0000000608067208 */ /* 0x000fe20004000000 */
[----:B------:R-:W-:Y:S01]  /*1ce0*/  VIADD R8, R4, -UR4 ;  /* 0x8000000404087c36 */ /* 0x000fe20008000000 */
[----:B------:R-:W-:-:S04]  /*1cf0*/  FSEL R7, R9, R7, !P0 ;  /* 0x0000000709077208 */ /* 0x000fc80004000000 */
[----:B------:R-:W-:Y:S02]  /*1d00*/  ISETP.GE.AND P1, PT, R8, 0x800, PT ;  /* 0x000008000800780c */ /* 0x000fe40003f26270 */
[----:B------:R-:W-:-:S06]  /*1d10*/  DSETP.GEU.AND P0, PT, R6, R10, PT ;  /* 0x0000000a0600722a */ /* 0x000fcc0003f0e000 */
[----:B------:R-:W-:Y:S02]  /*1d20*/  FSEL R6, R10, R6, !P0 ;  /* 0x000000060a067208 */ /* 0x000fe40004000000 */
[----:B------:R-:W-:-:S03]  /*1d30*/  FSEL R7, R11, R7, !P0 ;  /* 0x000000070b077208 */ /* 0x000fc60004000000 */
[----:B------:R-:W-:Y:S05]  /*1d40*/  @!P1 BRA `(.L_x_19) ;  /* 0x0000000c00009947 */ /* 0x000fea0003800000 */
[----:B------:R-:W-:-:S06]  /*1d50*/  UIADD3 UR4, UPT, UPT, UR4, 0x800, URZ ;  /* 0x0000080004047890 */ /* 0x000fcc000fffe0ff */
[----:B------:R-:W-:-:S13]  /*1d60*/  ISETP.LT.AND P0, PT, R25, UR4, PT ;  /* 0x0000000419007c0c */ /* 0x000fda000bf01270 */
[----:B------:R-:W-:Y:S05]  /*1d70*/  @!P0 BRA `(.L_x_20) ;  /* 0xfffffffc006c8947 */ /* 0x000fea000383ffff */
.L_x_18:
[----:B------:R-:W-:-:S13]  /*1d80*/  ISETP.LE.AND P0, PT, R4, UR4, PT ;  /* 0x0000000404007c0c */ /* 0x000fda000bf03270 */
[----:B------:R-:W-:Y:S05]  /*1d90*/  @P0 BRA `(.L_x_19) ;  /* 0x0000000800ec0947 */ /* 0x000fea0003800000 */
[----:B------:R-:W-:Y:S01]  /*1da0*/  VIADD R41, R4, -UR4 ;  /* 0x8000000404297c36 */ /* 0x000fe20008000000 */
[----:B------:R-:W-:Y:S04]  /*1db0*/  BSSY.RECONVERGENT B1, `(.L_x_19) ;  /* 0x00000b9000017945 */ /* 0x000fe80003800200 */
[----:B------:R-:W-:-:S13]  /*1dc0*/  ISETP.GE.AND P0, PT, R0, R41, PT ;  /* 0x000000290000720c */ /* 0x000fda0003f06270 */
[----:B------:R-:W-:Y:S05]  /*1dd0*/  @P0 BRA `(.L_x_21) ;  /* 0x0000000800d80947 */ /* 0x000fea0003800000 */
[----:B------:R-:W-:Y:S01]  /*1de0*/  LOP3.LUT R5, RZ, R0, RZ, 0x33, !PT ;  /* 0x00000000ff057212 */ /* 0x000fe200078e33ff */
[----:B------:R-:W-:Y:S01]  /*1df0*/  BSSY.RECONVERGENT B2, `(.L_x_22) ;  /* 0x0000016000027945 */ /* 0x000fe20003800200 */
[----:B------:R-:W-:Y:S02]  /*1e00*/  IMAD.MOV.U32 R40, RZ, RZ, R0 ;  /* 0x000000ffff287224 */ /* 0x000fe400078e0000 */
[----:B------:R-:W-:-:S04]  /*1e10*/  IADD3 R4, PT, PT, R4, -UR4, R5 ;  /* 0x8000000404047c10 */ /* 0x000fc8000fffe005 */
[C---:B------:R-:W-:Y:S02]  /*1e20*/  LOP3.LUT R5, R4.reuse, 0x300, RZ, 0xc0, !PT ;  /* 0x0000030004057812 */ /* 0x040fe400078ec0ff */
[----:B------:R-:W-:Y:S02]  /*1e30*/  ISETP.GE.U32.AND P2, PT, R4, 0x300, PT ;  /* 0x000003000400780c */ /* 0x000fe40003f46070 */
[----:B------:R-:W-:-:S13]  /*1e40*/  ISETP.NE.AND P0, PT, R5, 0x300, PT ;  /* 0x000003000500780c */ /* 0x000fda0003f05270 */
[----:B------:R-:W-:Y:S05]  /*1e50*/  @!P0 BRA `(.L_x_23) ;  /* 0x00000000003c8947 */ /* 0x000fea0003800000 */
[----:B------:R-:W-:Y:S01]  /*1e60*/  LEA.HI R4, R4, 0x1, RZ, 0x18 ;  /* 0x0000000104047811 */ /* 0x000fe200078fc0ff */
[----:B------:R-:W-:Y:S02]  /*1e70*/  VIADD R9, R0, UR4 ;  /* 0x0000000400097c36 */ /* 0x000fe40008000000 */
[----:B------:R-:W-:Y:S01]  /*1e80*/  IMAD.MOV.U32 R40, RZ, RZ, R0 ;  /* 0x000000ffff287224 */ /* 0x000fe200078e0000 */
[----:B------:R-:W-:-:S05]  /*1e90*/  LOP3.LUT R4, R4, 0x3, RZ, 0xc0, !PT ;  /* 0x0000000304047812 */ /* 0x000fca00078ec0ff */
[----:B------:R-:W-:-:S07]  /*1ea0*/  IMAD.MOV R8, RZ, RZ, -R4 ;  /* 0x000000ffff087224 */ /* 0x000fce00078e0a04 */
.L_x_24:
[----:B------:R-:W-:-:S06]  /*1eb0*/  IMAD.WIDE.U32 R4, R9, 0x8, R2 ;  /* 0x0000000809047825 */ /* 0x000fcc00078e0002 */
[----:B------:R-:W2:Y:S01]  /*1ec0*/  LDG.E.64.CONSTANT R4, desc[UR6][R4.64] ;  /* 0x0000000604047981 */ /* 0x000ea2000c1e9b00 */
[----:B------:R-:W-:Y:S02]  /*1ed0*/  VIADD R8, R8, 0x1 ;  /* 0x0000000108087836 */ /* 0x000fe40000000000 */
[----:B------:R-:W-:Y:S02]  /*1ee0*/  VIADD R40, R40, 0x100 ;  /* 0x0000010028287836 */ /* 0x000fe40000000000 */
[----:B------:R-:W-:Y:S01]  /*1ef0*/  VIADD R9, R9, 0x100 ;  /* 0x0000010009097836 */ /* 0x000fe20000000000 */
[----:B------:R-:W-:Y:S01]  /*1f00*/  ISETP.NE.AND P1, PT, R8, RZ, PT ;  /* 0x000000ff0800720c */ /* 0x000fe20003f25270 */
[----:B--2---:R-:W-:-:S06]  /*1f10*/  DSETP.GEU.AND P0, PT, R6, R4, PT ;  /* 0x000000040600722a */ /* 0x004fcc0003f0e000 */
[----:B------:R-:W-:Y:S02]  /*1f20*/  FSEL R6, R4, R6, !P0 ;  /* 0x0000000604067208 */ /* 0x000fe40004000000 */
[----:B------:R-:W-:-:S04]  /*1f30*/  FSEL R7, R5, R7, !P0 ;  /* 0x0000000705077208 */ /* 0x000fc80004000000 */
[----:B------:R-:W-:Y:S05]  /*1f40*/  @P1 BRA `(.L_x_24) ;  /* 0xfffffffc00d81947 */ /* 0x000fea000383ffff */
.L_x_23:
[----:B------:R-:W-:Y:S05]  /*1f50*/  BSYNC.RECONVERGENT B2 ;  /* 0x0000000000027941 */ /* 0x000fea0003800200 */
.L_x_22:
[----:B------:R-:W-:Y:S05]  /*1f60*/  @!P2 BRA `(.L_x_21) ;  /* 0x000000080074a947 */ /* 0x000fea0003800000 */
[----:B------:R-:W0:Y:S01]  /*1f70*/  LDCU.64 UR8, c[0x0][0x380] ;  /* 0x00007000ff0877ac */ /* 0x000e220008000a00 */
[----:B------:R-:W-:Y:S01]  /*1f80*/  IMAD.IADD R9, R41, 0x1, -R40 ;  /* 0x0000000129097824 */ /* 0x000fe200078e0a28 */
[C---:B------:R-:W-:Y:S01]  /*1f90*/  IADD3 R5, P0, PT, R40.reuse, UR4, RZ ;  /* 0x0000000428057c10 */ /* 0x040fe2000ff1e0ff */
[----:B------:R-:W-:Y:S01]  /*1fa0*/  BSSY.RECONVERGENT B2, `(.L_x_25) ;  /* 0x0000059000027945 */ /* 0x000fe20003800200 */
[----:B------:R-:W-:Y:S02]  /*1fb0*/  VIADD R43, R40, UR4 ;  /* 0x00000004282b7c36 */ /* 0x000fe40008000000 */
[----:B------:R-:W-:Y:S01]  /*1fc0*/  ISETP.GT.AND P1, PT, R9, 0xc00, PT ;  /* 0x00000c000900780c */ /* 0x000fe20003f24270 */
[----:B------:R-:W-:Y:S01]  /*1fd0*/  IMAD.X R8, RZ, RZ, RZ, P0 ;  /* 0x000000ffff087224 */ /* 0x000fe200000e06ff */
[----:B0-----:R-:W-:-:S04]  /*1fe0*/  LEA R4, P0, R5, UR8, 0x3 ;  /* 0x0000000805047c11 */ /* 0x001fc8000f8018ff */
[----:B------:R-:W-:Y:S02]  /*1ff0*/  LEA.HI.X R5, R5, UR9, R8, 0x3, P0 ;  /* 0x0000000905057c11 */ /* 0x000fe400080f1c08 */
[----:B------:R-:W-:-:S05]  /*2000*/  IADD3 R4, P0, PT, R4, 0x1000, RZ ;  /* 0x0000100004047810 */ /* 0x000fca0007f1e0ff */
[----:B------:R-:W-:Y:S01]  /*2010*/  IMAD.X R5, RZ, RZ, R5, P0 ;  /* 0x000000ffff057224 */ /* 0x000fe200000e0605 */
[----:B------:R-:W-:Y:S01]  /*2020*/  PLOP3.LUT P0, PT, PT, PT, PT, 0x80, 0x8 ;  /* 0x000000000008781c */ /* 0x000fe20003f0f070 */
[----:B------:R-:W-:-:S12]  /*2030*/  @!P1 BRA `(.L_x_26) ;  /* 0x00000004003c9947 */ /* 0x000fd80003800000 */
[----:B------:R-:W-:Y:S01]  /*2040*/  PLOP3.LUT P0, PT, PT, PT, PT, 0x8, 0x80 ;  /* 0x000000000080781c */ /* 0x000fe20003f0e170 */
[----:B------:R-:W-:-:S12]  /*2050*/  VIADD R45, R41, 0xfffff400 ;  /* 0xfffff400292d7836 */ /* 0x000fd80000000000 */
.L_x_27:
[C---:B------:R-:W-:Y:S01]  /*2060*/  IMAD.WIDE.U32 R38, R43.reuse, 0x8, R2 ;  /* 0x000000082b267825 */ /* 0x040fe200078e0002 */
[----:B------:R-:W2:Y:S04]  /*2070*/  LDG.E.64.CONSTANT R8, desc[UR6][R4.64+-0x800] ;  /* 0xfff8000604087981 */ /* 0x000ea8000c1e9b00 */
[----:B------:R-:W3:Y:S04]  /*2080*/  LDG.E.64.CONSTANT R10, desc[UR6][R4.64] ;  /* 0x00000006040a7981 */ /* 0x000ee8000c1e9b00 */
[----:B------:R-:W4:Y:S01]  /*2090*/  LDG.E.64.CONSTANT R38, desc[UR6][R38.64] ;  /* 0x0000000626267981 */ /* 0x000f22000c1e9b00 */
[----:B------:R-:W-:-:S03]  /*20a0*/  VIADD R15, R43, 0x400 ;  /* 0x000004002b0f7836 */ /* 0x000fc60000000000 */
[----:B------:R-:W5:Y:S01]  /*20b0*/  LDG.E.64.CONSTANT R12, desc[UR6][R4.64+0x800] ;  /* 0x00080006040c7981 */ /* 0x000f62000c1e9b00 */
[----:B------:R-:W-:-:S03]  /*20c0*/  IMAD.WIDE.U32 R14, R15, 0x8, R2 ;  /* 0x000000080f0e7825 */ /* 0x000fc600078e0002 */
[----:B------:R-:W5:Y:S04]  /*20d0*/  LDG.E.64.CONSTANT R16, desc[UR6][R4.64+0x1800] ;  /* 0x0018000604107981 */ /* 0x000f68000c1e9b00 */
[----:B------:R-:W5:Y:S04]  /*20e0*/  LDG.E.64.CONSTANT R14, desc[UR6][R14.64] ;  /* 0x000000060e0e7981 */ /* 0x000f68000c1e9b00 */
[----:B------:R-:W5:Y:S01]  /*20f0*/  LDG.E.64.CONSTANT R18, desc[UR6][R4.64+0x2000] ;  /* 0x0020000604127981 */ /* 0x000f62000c1e9b00 */
        /* <DEDUP_REMOVED lines=11> */
[----:B------:R-:W5:Y:S04]  /*21b0*/  LDG.E.64.CONSTANT R34, desc[UR6][R4.64+0x6000] ;  /* 0x0060000604227981 */ /* 0x000f68000c1e9b00 */
[----:B------:R0:W5:Y:S01]  /*21c0*/  LDG.E.64.CONSTANT R36, desc[UR6][R4.64+0x6800] ;  /* 0x0068000604247981 */ /* 0x000162000c1e9b00 */
[----:B------:R-:W-:-:S05]  /*21d0*/  VIADD R40, R40, 0x1000 ;  /* 0x0000100028287836 */ /* 0x000fca0000000000 */
[----:B------:R-:W-:Y:S02]  /*21e0*/  ISETP.GE.AND P2, PT, R40, R45, PT ;  /* 0x0000002d2800720c */ /* 0x000fe40003f46270 */
[----:B0-----:R-:W-:Y:S01]  /*21f0*/  IADD3 R4, P3, PT, R4, 0x8000, RZ ;  /* 0x0000800004047810 */ /* 0x001fe20007f7e0ff */
[----:B------:R-:W-:-:S04]  /*2200*/  VIADD R43, R43, 0x1000 ;  /* 0x000010002b2b7836 */ /* 0x000fc80000000000 */
[----:B------:R-:W-:Y:S01]  /*2210*/  IMAD.X R5, RZ, RZ, R5, P3 ;  /* 0x000000ffff057224 */ /* 0x000fe200018e0605 */
[----:B----4-:R-:W-:-:S06]  /*2220*/  DSETP.GEU.AND P1, PT, R6, R38, PT ;  /* 0x000000260600722a */ /* 0x010fcc0003f2e000 */
[----:B------:R-:W-:Y:S02]  /*2230*/  FSEL R6, R38, R6, !P1 ;  /* 0x0000000626067208 */ /* 0x000fe40004800000 */
[----:B------:R-:W-:-:S06]  /*2240*/  FSEL R7, R39, R7, !P1 ;  /* 0x0000000727077208 */ /* 0x000fcc0004800000 */
[----:B--2---:R-:W-:-:S06]  /*2250*/  DSETP.GEU.AND P1, PT, R6, R8, PT ;  /* 0x000000080600722a */ /* 0x004fcc0003f2e000 */
[----:B------:R-:W-:Y:S02]  /*2260*/  FSEL R6, R8, R6, !P1 ;  /* 0x0000000608067208 */ /* 0x000fe40004800000 */
[----:B------:R-:W-:-:S06]  /*2270*/  FSEL R7, R9, R7, !P1 ;  /* 0x0000000709077208 */ /* 0x000fcc0004800000 */
[----:B---3--:R-:W-:-:S06]  /*2280*/  DSETP.GEU.AND P1, PT, R6, R10, PT ;  /* 0x0000000a0600722a */ /* 0x008fcc0003f2e000 */
[----:B------:R-:W-:Y:S02]  /*2290*/  FSEL R6, R10, R6, !P1 ;  /* 0x000000060a067208 */ /* 0x000fe40004800000 */
[----:B------:R-:W-:-:S06]  /*22a0*/  FSEL R7, R11, R7, !P1 ;  /* 0x000000070b077208 */ /* 0x000fcc0004800000 */
[----:B-----5:R-:W-:-:S06]  /*22b0*/  DSETP.GEU.AND P1, PT, R6, R12, PT ;  /* 0x0000000c0600722a */ /* 0x020fcc0003f2e000 */
        /* <DEDUP_REMOVED lines=39> */
.L_x_26:
[----:B------:R-:W-:Y:S05]  /*2530*/  BSYNC.RECONVERGENT B2 ;  /* 0x0000000000027941 */ /* 0x000fea0003800200 */
.L_x_25:
[----:B------:R-:W-:Y:S01]  /*2540*/  IMAD.IADD R8, R41, 0x1, -R40 ;  /* 0x0000000129087824 */ /* 0x000fe200078e0a28 */
[----:B------:R-:W-:Y:S04]  /*2550*/  BSSY.RECONVERGENT B2, `(.L_x_28) ;  /* 0x000002b000027945 */ /* 0x000fe80003800200 */
[----:B------:R-:W-:-:S13]  /*2560*/  ISETP.GT.AND P1, PT, R8, 0x400, PT ;  /* 0x000004000800780c */ /* 0x000fda0003f24270 */
[----:B------:R-:W-:Y:S05]  /*2570*/  @!P1 BRA `(.L_x_29) ;  /* 0x0000000000a09947 */ /* 0x000fea0003800000 */
        /* <DEDUP_REMOVED lines=9> */
[----:B------:R-:W5:Y:S04]  /*2610*/  LDG.E.64.CONSTANT R22, desc[UR6][R4.64+0x2000] ;  /* 0x0020000604167981 */ /* 0x000f68000c1e9b00 */
[----:B------:R0:W5:Y:S01]  /*2620*/  LDG.E.64.CONSTANT R8, desc[UR6][R4.64+0x2800] ;  /* 0x0028000604087981 */ /* 0x000162000c1e9b00 */
[----:B------:R-:W-:-:S02]  /*2630*/  VIADD R40, R40, 0x800 ;  /* 0x0000080028287836 */ /* 0x000fc40000000000 */
[----:B------:R-:W-:Y:S01]  /*2640*/  VIADD R43, R43, 0x800 ;  /* 0x000008002b2b7836 */ /* 0x000fe20000000000 */
[----:B0-----:R-:W-:-:S05]  /*2650*/  IADD3 R4, P2, PT, R4, 0x4000, RZ ;  /* 0x0000400004047810 */ /* 0x001fca0007f5e0ff */
        /* <DEDUP_REMOVED lines=22> */
[----:B------:R-:W-:Y:S01]  /*27c0*/  DSETP.GEU.AND P1, PT, R6, R8, PT ;  /* 0x000000080600722a */ /* 0x000fe20003f2e000 */
[----:B------:R-:W-:-:S05]  /*27d0*/  PLOP3.LUT P0, PT, PT, PT, PT, 0x8, 0x80 ;  /* 0x000000000080781c */ /* 0x000fca0003f0e170 */
[----:B------:R-:W-:Y:S02]  /*27e0*/  FSEL R6, R8, R6, !P1 ;  /* 0x0000000608067208 */ /* 0x000fe40004800000 */
[----:B------:R-:W-:-:S07]  /*27f0*/  FSEL R7, R9, R7, !P1 ;  /* 0x0000000709077208 */ /* 0x000fce0004800000 */
.L_x_29:
[----:B------:R-:W-:Y:S05]  /*2800*/  BSYNC.RECONVERGENT B2 ;  /* 0x0000000000027941 */ /* 0x000fea0003800200 */
.L_x_28:
[----:B------:R-:W-:-:S13]  /*2810*/  ISETP.LT.OR P0, PT, R40, R41, P0 ;  /* 0x000000292800720c */ /* 0x000fda0000701670 */
[----:B------:R-:W-:Y:S05]  /*2820*/  @!P0 BRA `(.L_x_21) ;  /* 0x0000000000448947 */ /* 0x000fea0003800000 */
[----:B------:R-:W-:Y:S01]  /*2830*/  IMAD.WIDE.U32 R2, R43, 0x8, R2 ;  /* 0x000000082b027825 */ /* 0x000fe200078e0002 */
[----:B------:R-:W2:Y:S04]  /*2840*/  LDG.E.64.CONSTANT R8, desc[UR6][R4.64+-0x800] ;  /* 0xfff8000604087981 */ /* 0x000ea8000c1e9b00 */
[----:B------:R-:W3:Y:S04]  /*2850*/  LDG.E.64.CONSTANT R10, desc[UR6][R4.64] ;  /* 0x00000006040a7981 */ /* 0x000ee8000c1e9b00 */
[----:B------:R-:W4:Y:S04]  /*2860*/  LDG.E.64.CONSTANT R2, desc[UR6][R2.64] ;  /* 0x0000000602027981 */ /* 0x000f28000c1e9b00 */
[----:B------:R-:W5:Y:S01]  /*2870*/  LDG.E.64.CONSTANT R12, desc[UR6][R4.64+0x800] ;  /* 0x00080006040c7981 */ /* 0x000f62000c1e9b00 */
        /* <DEDUP_REMOVED lines=11> */
[----:B------:R-:W-:-:S07]  /*2930*/  FSEL R7, R13, R3, !P0 ;  /* 0x000000030d077208 */ /* 0x000fce0004000000 */
.L_x_21:
[----:B------:R-:W-:Y:S05]  /*2940*/  BSYNC.RECONVERGENT B1 ;  /* 0x0000000000017941 */ /* 0x000fea0003800200 */
.L_x_19:
[----:B------:R-:W0:Y:S01]  /*2950*/  S2R R10, SR_LANEID ;  /* 0x00000000000a7919 */ /* 0x000e220000000000 */
[----:B------:R-:W-:Y:S04]  /*2960*/  SHFL.DOWN PT, R2, R6, 0x1, 0x1f ;  /* 0x08201f0006027f89 */ /* 0x000fe800000e0000 */
        /* <DEDUP_REMOVED lines=10> */
[----:B------:R-:W-:-:S02]  /*2a10*/  @!P2 MOV R7, 0x400 ;  /* 0x000004000007a802 */ /* 0x000fc40000000f00 */
        /* <DEDUP_REMOVED lines=8> */
[----:B------:R-:W-:Y:S01]  /*2aa0*/  SHFL.DOWN PT, R2, R4, 0x4, 0x1f ;  /* 0x08801f0004027f89 */ /* 0x000fe200000e0000 */
[----:B-1----:R-:W-:-:S03]  /*2ab0*/  @!P2 LEA R7, R8, R7, 0x18 ;  /* 0x000000070807a211 */ /* 0x002fc600078ec0ff */
[----:B------:R-:W0:Y:S02]  /*2ac0*/  SHFL.DOWN PT, R3, R5, 0x4, 0x1f ;  /* 0x08801f0005037f89 */ /* 0x000e2400000e0000 */
[----:B------:R-:W-:Y:S01]  /*2ad0*/  @!P2 IMAD.IADD R9, R6, 0x1, R7 ;  /* 0x000000010609a824 */ /* 0x000fe200078e0207 */
[----:B0-----:R-:W-:-:S06]  /*2ae0*/  DSETP.GEU.AND P0, PT, R4, R2, PT ;  /* 0x000000020400722a */ /* 0x001fcc0003f0e000 */
[----:B------:R-:W-:Y:S02]  /*2af0*/  @!P1 FSEL R4, R2, R4, !P0 ;  /* 0x0000000402049208 */ /* 0x000fe40004000000 */
[----:B------:R-:W-:Y:S02]  /*2b00*/  @!P1 FSEL R5, R3, R5, !P0 ;  /* 0x0000000503059208 */ /* 0x000fe40004000000 */
[----:B------:R-:W-:Y:S01]  /*2b10*/  ISETP.GT.AND P1, PT, R10, 0x17, PT ;  /* 0x000000170a00780c */ /* 0x000fe20003f24270 */
[----:B------:R-:W-:Y:S04]  /*2b20*/  SHFL.DOWN PT, R2, R4, 0x8, 0x1f ;  /* 0x09001f0004027f89 */ /* 0x000fe800000e0000 */
[----:B------:R-:W0:Y:S02]  /*2b30*/  SHFL.DOWN PT, R3, R5, 0x8, 0x1f ;  /* 0x09001f0005037f89 */ /* 0x000e2400000e0000 */
[----:B0-----:R-:W-:-:S06]  /*2b40*/  DSETP.GEU.AND P0, PT, R4, R2, PT ;  /* 0x000000020400722a */ /* 0x001fcc0003f0e000 */
[----:B------:R-:W-:Y:S02]  /*2b50*/  @!P1 FSEL R4, R2, R4, !P0 ;  /* 0x0000000402049208 */ /* 0x000fe40004000000 */
[----:B------:R-:W-:Y:S02]  /*2b60*/  @!P1 FSEL R5, R3, R5, !P0 ;  /* 0x0000000503059208 */ /* 0x000fe40004000000 */
[----:B------:R-:W-:Y:S01]  /*2b70*/  ISETP.GT.AND P1, PT, R10, 0xf, PT ;  /* 0x0000000f0a00780c */ /* 0x000fe20003f24270 */
[----:B------:R-:W-:Y:S04]  /*2b80*/  SHFL.DOWN PT, R2, R4, 0x10, 0x1f ;  /* 0x0a001f0004027f89 */ /* 0x000fe800000e0000 */
[----:B------:R-:W0:Y:S02]  /*2b90*/  SHFL.DOWN PT, R3, R5, 0x10, 0x1f ;  /* 0x0a001f0005037f89 */ /* 0x000e2400000e0000 */
[----:B0-----:R-:W-:-:S06]  /*2ba0*/  DSETP.GEU.AND P0, PT, R4, R2, PT ;  /* 0x000000020400722a */ /* 0x001fcc0003f0e000 */
[----:B------:R-:W-:Y:S02]  /*2bb0*/  FSEL R2, R2, R4, !P0 ;  /* 0x0000000402027208 */ /* 0x000fe40004000000 */
        /* <DEDUP_REMOVED lines=10> */
[----:B--2---:R-:W0:Y:S04]  /*2c60*/  LDS.128 R8, [UR4+0x10] ;  /* 0x00001004ff087984 */ /* 0x004e280008000c00 */
        /* <DEDUP_REMOVED lines=25> */
.L_x_2:
        /* <DEDUP_REMOVED lines=12> */
.L_x_32:
[----:B------:R-:W-:Y:S05]  /*2ec0*/  BSYNC.RECONVERGENT B1 ;  /* 0x0000000000017941 */ /* 0x000fea0003800200 */
.L_x_31:
        /* <DEDUP_REMOVED lines=17> */
.L_x_37:
        /* <DEDUP_REMOVED lines=12> */
.L_x_36:
[----:B------:R-:W-:Y:S05]  /*30a0*/  BSYNC.RECONVERGENT B2 ;  /* 0x0000000000027941 */ /* 0x000fea0003800200 */
.L_x_35:
        /* <DEDUP_REMOVED lines=9> */
.L_x_40:
        /* <DEDUP_REMOVED lines=74> */
.L_x_39:
[----:B------:R-:W-:Y:S05]  /*35e0*/  BSYNC.RECONVERGENT B2 ;  /* 0x0000000000027941 */ /* 0x000fea0003800200 */
.L_x_38:
        /* <DEDUP_REMOVED lines=42> */
.L_x_42:
[----:B------:R-:W-:Y:S05]  /*3890*/  BSYNC.RECONVERGENT B2 ;  /* 0x0000000000027941 */ /* 0x000fea0003800200 */
.L_x_41:
        /* <DEDUP_REMOVED lines=20> */
.L_x_34:
[----:B------:R-:W-:Y:S05]  /*39e0*/  BSYNC.RECONVERGENT B1 ;  /* 0x0000000000017941 */ /* 0x000fea0003800200 */
.L_x_33:
        /* <DEDUP_REMOVED lines=14> */
[----:B------:R-:W-:Y:S01]  /*3ad0*/  IMAD.MOV.U32 R2, RZ, RZ, R9 ;  /* 0x000000ffff027224 */ /* 0x000fe200078e0009 */
[----:B------:R-:W-:Y:S01]  /*3ae0*/  @!P2 MOV R4, 0x400 ;  /* 0x000004000004a802 */ /* 0x000fe20000000f00 */
[----:B------:R-:W-:Y:S01]  /*3af0*/  IMAD.MOV.U32 R3, RZ, RZ, R11 ;  /* 0x000000ffff037224 */ /* 0x000fe200078e000b */
[----:B------:R-:W0:Y:S01]  /*3b00*/  SHFL.DOWN PT, R7, R11, 0x2, 0x1f ;  /* 0x08401f000b077f89 */ /* 0x000e2200000e0000 */
[----:B------:R-:W-:Y:S01]  /*3b10*/  @!P2 SHF.R.U32.HI R0, RZ, 0x2, R5 ;  /* 0x00000002ff00a819 */ /* 0x000fe20000011605 */
[----:B------:R-:W1:Y:S03]  /*3b20*/  @!P2 S2R R13, SR_CgaCtaId ;  /* 0x00000000000da919 */ /* 0x000e660000008800 */
[----:B------:R-:W-:Y:S01]  /*3b30*/  @!P2 LOP3.LUT R0, R0, 0xf8, RZ, 0xc0, !PT ;  /* 0x000000f80000a812 */ /* 0x000fe200078ec0ff */
[----:B0-----:R-:W-:-:S06]  /*3b40*/  DSETP.GEU.AND P0, PT, R2, R6, PT ;  /* 0x000000060200722a */ /* 0x001fcc0003f0e000 */
[----:B------:R-:W-:Y:S02]  /*3b50*/  @!P1 FSEL R9, R6, R9, !P0 ;  /* 0x0000000906099208 */ /* 0x000fe40004000000 */
[----:B------:R-:W-:Y:S02]  /*3b60*/  @!P1 FSEL R11, R7, R11, !P0 ;  /* 0x0000000b070b9208 */ /* 0x000fe40004000000 */
[----:B------:R-:W-:Y:S01]  /*3b70*/  ISETP.GT.AND P1, PT, R8, 0x1b, PT ;  /* 0x0000001b0800780c */ /* 0x000fe20003f24270 */
[----:B------:R-:W-:Y:S01]  /*3b80*/  SHFL.DOWN PT, R2, R9, 0x4, 0x1f ;  /* 0x08801f0009027f89 */ /* 0x000fe200000e0000 */
[----:B------:R-:W-:Y:S01]  /*3b90*/  IMAD.MOV.U32 R6, RZ, RZ, R9 ;  /* 0x000000ffff067224 */ /* 0x000fe200078e0009 */
[----:B-1----:R-:W-:Y:S01]  /*3ba0*/  @!P2 LEA R13, R13, R4, 0x18 ;  /* 0x000000040d0da211 */ /* 0x002fe200078ec0ff */
[----:B------:R-:W-:Y:S01]  /*3bb0*/  IMAD.MOV.U32 R7, RZ, RZ, R11 ;  /* 0x000000ffff077224 */ /* 0x000fe200078e000b */
[----:B------:R-:W0:Y:S03]  /*3bc0*/  SHFL.DOWN PT, R3, R11, 0x4, 0x1f ;  /* 0x08801f000b037f89 */ /* 0x000e2600000e0000 */
[----:B------:R-:W-:-:S02]  /*3bd0*/  @!P2 IMAD.IADD R13, R0, 0x1, R13 ;  /* 0x00000001000da824 */ /* 0x000fc400078e020d */
[----:B0-----:R-:W-:-:S06]  /*3be0*/  DSETP.GEU.AND P0, PT, R6, R2, PT ;  /* 0x000000020600722a */ /* 0x001fcc0003f0e000 */
[----:B------:R-:W-:Y:S02]  /*3bf0*/  @!P1 FSEL R9, R2, R9, !P0 ;  /* 0x0000000902099208 */ /* 0x000fe40004000000 */
[----:B------:R-:W-:Y:S02]  /*3c00*/  @!P1 FSEL R11, R3, R11, !P0 ;  /* 0x0000000b030b9208 */ /* 0x000fe40004000000 */
[----:B------:R-:W-:Y:S01]  /*3c10*/  ISETP.GT.AND P1, PT, R8, 0x17, PT ;  /* 0x000000170800780c */ /* 0x000fe20003f24270 */
[----:B------:R-:W-:Y:S01]  /*3c20*/  SHFL.DOWN PT, R2, R9, 0x8, 0x1f ;  /* 0x09001f0009027f89 */ /* 0x000fe200000e0000 */
[----:B------:R-:W-:Y:S02]  /*3c30*/  IMAD.MOV.U32 R6, RZ, RZ, R9 ;  /* 0x000000ffff067224 */ /* 0x000fe400078e0009 */
[----:B------:R-:W-:Y:S01]  /*3c40*/  IMAD.MOV.U32 R7, RZ, RZ, R11 ;  /* 0x000000ffff077224 */ /* 0x000fe200078e000b */
[----:B------:R-:W0:Y:S05]  /*3c50*/  SHFL.DOWN PT, R3, R11, 0x8, 0x1f ;  /* 0x09001f000b037f89 */ /* 0x000e2a00000e0000 */
        /* <DEDUP_REMOVED lines=20> */
[----:B------:R-:W0:Y:S04]  /*3da0*/  LDS.128 R8, [UR4+0x10] ;  /* 0x00001004ff087984 */ /* 0x000e280008000c00 */
[----:B-1----:R-:W1:Y:S01]  /*3db0*/  LDS.128 R12, [UR4+0x20] ;  /* 0x00002004ff0c7984 */ /* 0x002e620008000c00 */
        /* <DEDUP_REMOVED lines=24> */
.L_x_43:
        /* <DEDUP_REMOVED lines=20> */
[----:B------:R-:W0:Y:S05]  /*4080*/  SHFL.DOWN PT, R7, R0, 0x2, R11 ;  /* 0x0840000000077989 */ /* 0x000e2a00000e000b */
[----:B0-----:R-:W-:-:S06]  /*4090*/  DSETP.GEU.AND P0, PT, R2, R6, PT ;  /* 0x000000060200722a */ /* 0x001fcc0003f0e000 */
[----:B------:R-:W-:Y:S01]  /*40a0*/  @!P1 FSEL R9, R6, R9, !P0 ;  /* 0x0000000906099208 */ /* 0x000fe20004000000 */
[----:B------:R-:W-:Y:S01]  /*40b0*/  VIADD R6, R8, 0x4 ;  /* 0x0000000408067836 */ /* 0x000fe20000000000 */
[----:B------:R-:W-:-:S03]  /*40c0*/  @!P1 FSEL R0, R7, R0, !P0 ;  /* 0x0000000007009208 */ /* 0x000fc60004000000 */
[----:B------:R-:W-:Y:S01]  /*40d0*/  SHFL.DOWN PT, R2, R9, 0x4, R11 ;  /* 0x0880000009027989 */ /* 0x000fe200000e000b */
[----:B------:R-:W-:Y:S01]  /*40e0*/  ISETP.GT.AND P1, PT, R6, R11, PT ;  /* 0x0000000b0600720c */ /* 0x000fe20003f24270 */
[----:B------:R-:W-:Y:S02]  /*40f0*/  IMAD.MOV.U32 R6, RZ, RZ, R9 ;  /* 0x000000ffff067224 */ /* 0x000fe400078e0009 */
[----:B------:R-:W0:Y:S01]  /*4100*/  SHFL.DOWN PT, R3, R0, 0x4, R11 ;  /* 0x0880000000037989 */ /* 0x000e2200000e000b */
[----:B------:R-:W-:-:S06]  /*4110*/  IMAD.MOV.U32 R7, RZ, RZ, R0 ;  /* 0x000000ffff077224 */ /* 0x000fcc00078e0000 */
[----:B0-----:R-:W-:Y:S01]  /*4120*/  DSETP.GEU.AND P0, PT, R6, R2, PT ;  /* 0x000000020600722a */ /* 0x001fe20003f0e000 */
[----:B------:R-:W-:-:S05]  /*4130*/  VIADD R6, R8, 0x8 ;  /* 0x0000000808067836 */ /* 0x000fca0000000000 */
        /* <DEDUP_REMOVED lines=15> */
[----:B------:R-:W-:Y:S02]  /*4230*/  IMAD.MOV.U32 R6, RZ, RZ, R9 ;  /* 0x000000ffff067224 */ /* 0x000fe400078e0009 */
[----:B------:R-:W-:Y:S01]  /*4240*/  IMAD.MOV.U32 R7, RZ, RZ, R0 ;  /* 0x000000ffff077224 */ /* 0x000fe200078e0000 */
[----:B------:R-:W0:Y:S05]  /*4250*/  SHFL.DOWN PT, R3, R0, 0x10, R11 ;  /* 0x0a00000000037989 */ /* 0x000e2a00000e000b */
[----:B0-----:R-:W-:Y:S01]  /*4260*/  DSETP.GEU.AND P1, PT, R6, R2, PT ;  /* 0x000000020600722a */ /* 0x001fe20003f2e000 */
[----:B------:R-:W-:-:S02]  /*4270*/  @!P0 MOV R7, 0x400 ;  /* 0x0000040000078802 */ /* 0x000fc40000000f00 */
[----:B------:R-:W-:Y:S02]  /*4280*/  @!P0 SHF.R.U32.HI R6, RZ, 0x2, R5 ;  /* 0x00000002ff068819 */ /* 0x000fe40000011605 */
[----:B-1----:R-:W-:Y:S02]  /*4290*/  @!P0 LEA R7, R10, R7, 0x18 ;  /* 0x000000070a078211 */ /* 0x002fe400078ec0ff */
[----:B------:R-:W-:Y:S02]  /*42a0*/  @!P0 LOP3.LUT R6, R6, 0xf8, RZ, 0xc0, !PT ;  /* 0x000000f806068812 */ /* 0x000fe400078ec0ff */
[----:B------:R-:W-:Y:S02]  /*42b0*/  @!P2 FSEL R9, R2, R9, !P1 ;  /* 0x000000090209a208 */ /* 0x000fe40004800000 */
[----:B------:R-:W-:Y:S01]  /*42c0*/  @!P2 FSEL R0, R3, R0, !P1 ;  /* 0x000000000300a208 */ /* 0x000fe20004800000 */
[----:B------:R-:W-:Y:S02]  /*42d0*/  @!P0 IMAD.IADD R3, R6, 0x1, R7 ;  /* 0x0000000106038824 */ /* 0x000fe400078e0207 */
[----:B------:R-:W-:-:S02]  /*42e0*/  IMAD.MOV.U32 R6, RZ, RZ, R9 ;  /* 0x000000ffff067224 */ /* 0x000fc400078e0009 */
[----:B------:R-:W-:-:S05]  /*42f0*/  IMAD.MOV.U32 R7, RZ, RZ, R0 ;  /* 0x000000ffff077224 */ /* 0x000fca00078e0000 */
[----:B------:R1:W-:Y:S01]  /*4300*/  @!P0 STS.64 [R3+0x8], R6 ;  /* 0x0000080603008388 */ /* 0x0003e20000000a00 */
[----:B------:R-:W-:Y:S01]  /*4310*/  BAR.SYNC.DEFER_BLOCKING 0x0 ;  /* 0x0000000000007b1d */ /* 0x000fe20000010000 */
[----:B------:R-:W-:-:S13]  /*4320*/  ISETP.NE.AND P0, PT, R5, RZ, PT ;  /* 0x000000ff0500720c */ /* 0x000fda0003f05270 */
[----:B-1----:R-:W-:Y:S05]  /*4330*/  @P0 BRA `(.L_x_17) ;  /* 0x0000001800340947 */ /* 0x002fea0003800000 */
[----:B------:R-:W0:Y:S01]  /*4340*/  S2UR UR5, SR_CgaCtaId ;  /* 0x00000000000579c3 */ /* 0x000e220000008800 */
[----:B------:R-:W-:Y:S01]  /*4350*/  UMOV UR4, 0x400 ;  /* 0x0000040000047882 */ /* 0x000fe20000000000 */
[C---:B------:R-:W-:Y:S02]  /*4360*/  ISETP.GT.AND P3, PT, R4.reuse, 0x20, PT ;  /* 0x000000200400780c */ /* 0x040fe40003f64270 */
        /* <DEDUP_REMOVED lines=10> */
[----:B------:R-:W-:Y:S01]  /*4410*/  ISETP.GT.AND P1, PT, R4, 0x60, PT ;  /* 0x000000600400780c */ /* 0x000fe20003f24270 */
[----:B------:R-:W-:Y:S02]  /*4420*/  IMAD.MOV.U32 R2, RZ, RZ, R6 ;  /* 0x000000ffff027224 */ /* 0x000fe400078e0006 */
        /* <DEDUP_REMOVED lines=29> */
.L_x_30:
[----:B------:R-:W0:Y:S01]  /*4600*/  S2R R41, SR_TID.X ;  /* 0x0000000000297919 */ /* 0x000e220000002100 */
[----:B------:R-:W0:Y:S02]  /*4610*/  LDC.64 R6, c[0x0][0x380] ;  /* 0x0000e000ff067b82 */ /* 0x000e240000000a00 */
[----:B0-----:R-:W-:-:S05]  /*4620*/  IMAD.WIDE.U32 R6, R41, 0x8, R6 ;  /* 0x0000000829067825 */ /* 0x001fca00078e0006 */
[----:B------:R-:W2:Y:S04]  /*4630*/  LDG.E.64.CONSTANT R20, desc[UR6][R6.64] ;  /* 0x0000000606147981 */ /* 0x000ea8000c1e9b00 */
[----:B------:R-:W2:Y:S04]  /*4640*/  LDG.E.64.CONSTANT R2, desc[UR6][R6.64+0x800] ;  /* 0x0008000606027981 */ /* 0x000ea8000c1e9b00 */
[----:B------:R-:W3:Y:S04]  /*4650*/  LDG.E.64.CONSTANT R8, desc[UR6][R6.64+0x1000] ;  /* 0x0010000606087981 */ /* 0x000ee8000c1e9b00 */
[----:B------:R-:W4:Y:S04]  /*4660*/  LDG.E.64.CONSTANT R10, desc[UR6][R6.64+0x1800] ;  /* 0x00180006060a7981 */ /* 0x000f28000c1e9b00 */
[----:B------:R-:W5:Y:S04]  /*4670*/  LDG.E.64.CONSTANT R12, desc[UR6][R6.64+0x2000] ;  /* 0x00200006060c7981 */ /* 0x000f68000c1e9b00 */
[----:B------:R-:W5:Y:S04]  /*4680*/  LDG.E.64.CONSTANT R14, desc[UR6][R6.64+0x2800] ;  /* 0x00280006060e7981 */ /* 0x000f68000c1e9b00 */
[----:B------:R-:W5:Y:S04]  /*4690*/  LDG.E.64.CONSTANT R16, desc[UR6][R6.64+0x3000] ;  /* 0x0030000606107981 */ /* 0x000f68000c1e9b00 */
[----:B------:R-:W5:Y:S01]  /*46a0*/  LDG.E.64.CONSTANT R18, desc[UR6][R6.64+0x3800] ;  /* 0x0038000606127981 */ /* 0x000f62000c1e9b00 */
[----:B------:R-:W-:Y:S01]  /*46b0*/  ISETP.GE.U32.AND P1, PT, R4, 0x1000, PT ;  /* 0x000010000400780c */ /* 0x000fe20003f26070 */
[----:B------:R-:W-:Y:S01]  /*46c0*/  IMAD.MOV.U32 R45, RZ, RZ, 0x800 ;  /* 0x00000800ff2d7424 */ /* 0x000fe200078e00ff */
[----:B--2---:R-:W-:-:S06]  /*46d0*/  DSETP.GEU.AND P0, PT, R20, R2, PT ;  /* 0x000000021400722a */ /* 0x004fcc0003f0e000 */
        /* <DEDUP_REMOVED lines=21> */
[----:B------:R-:W0:Y:S01]  /*4830*/  LDC R24, c[0x0][0x390] ;  /* 0x0000e400ff187b82 */ /* 0x000e220000000800 */
[----:B------:R-:W-:Y:S02]  /*4840*/  VIADD R0, R4, 0xfffff800 ;  /* 0xfffff80004007836 */ /* 0x000fe40000000000 */
[----:B------:R-:W-:-:S07]  /*4850*/  IMAD.MOV.U32 R45, RZ, RZ, 0x800 ;  /* 0x00000800ff2d7424 */ /* 0x000fce00078e00ff */
.L_x_46:
[----:B------:R-:W-:-:S05]  /*4860*/  IMAD.WIDE R4, R45, 0x8, R6 ;  /* 0x000000082d047825 */ /* 0x000fca00078e0206 */
[----:B------:R-:W2:Y:S04]  /*4870*/  LDG.E.64.CONSTANT R10, desc[UR6][R4.64] ;  /* 0x00000006040a7981 */ /* 0x000ea8000c1e9b00 */
[----:B------:R-:W3:Y:S04]  /*4880*/  LDG.E.64.CONSTANT R12, desc[UR6][R4.64+0x800] ;  /* 0x00080006040c7981 */ /* 0x000ee8000c1e9b00 */
[----:B------:R-:W4:Y:S04]  /*4890*/  LDG.E.64.CONSTANT R14, desc[UR6][R4.64+0x1000] ;  /* 0x00100006040e7981 */ /* 0x000f28000c1e9b00 */
[----:B------:R-:W5:Y:S04]  /*48a0*/  LDG.E.64.CONSTANT R16, desc[UR6][R4.64+0x1800] ;  /* 0x0018000604107981 */ /* 0x000f68000c1e9b00 */
[----:B------:R-:W5:Y:S04]  /*48b0*/  LDG.E.64.CONSTANT R18, desc[UR6][R4.64+0x2000] ;  /* 0x0020000604127981 */ /* 0x000f68000c1e9b00 */
[----:B------:R-:W5:Y:S04]  /*48c0*/  LDG.E.64.CONSTANT R20, desc[UR6][R4.64+0x2800] ;  /* 0x0028000604147981 */ /* 0x000f68000c1e9b00 */
[----:B------:R-:W5:Y:S04]  /*48d0*/  LDG.E.64.CONSTANT R22, desc[UR6][R4.64+0x3000] ;  /* 0x0030000604167981 */ /* 0x000f68000c1e9b00 */
[----:B------:R0:W5:Y:S02]  /*48e0*/  LDG.E.64.CONSTANT R8, desc[UR6][R4.64+0x3800] ;  /* 0x0038000604087981 */ /* 0x000164000c1e9b00 */
[----:B0-----:R-:W-:-:S04]  /*48f0*/  IMAD.MOV.U32 R4, RZ, RZ, R24 ;  /* 0x000000ffff047224 */ /* 0x001fc800078e0018 */
[----:B------:R-:W-:-:S05]  /*4900*/  IMAD.IADD R5, R4, 0x1, -R45 ;  /* 0x0000000104057824 */ /* 0x000fca00078e0a2d */
[----:B------:R-:W-:Y:S01]  /*4910*/  ISETP.GE.AND P1, PT, R5, 0x800, PT ;  /* 0x000008000500780c */ /* 0x000fe20003f26270 */
        /* <DEDUP_REMOVED lines=25> */
[----:B------:R-:W-:-:S05]  /*4ab0*/  VIADD R45, R45, 0x800 ;  /* 0x000008002d2d7836 */ /* 0x000fca0000000000 */
[----:B------:R-:W-:-:S13]  /*4ac0*/  ISETP.GT.AND P0, PT, R45, R0, PT ;  /* 0x000000002d00720c */ /* 0x000fda0003f04270 */
[----:B------:R-:W-:Y:S05]  /*4ad0*/  @!P0 BRA `(.L_x_46) ;  /* 0xfffffffc00608947 */ /* 0x000fea000383ffff */
.L_x_44:
[----:B------:R-:W-:-:S13]  /*4ae0*/  ISETP.GE.AND P0, PT, R45, R4, PT ;  /* 0x000000042d00720c */ /* 0x000fda0003f06270 */
[----:B------:R-:W-:Y:S05]  /*4af0*/  @P0 BRA `(.L_x_45) ;  /* 0x0000000800fc0947 */ /* 0x000fea0003800000 */
[----:B------:R-:W-:Y:S01]  /*4b00*/  IMAD.IADD R0, R4, 0x1, -R45 ;  /* 0x0000000104007824 */ /* 0x000fe200078e0a2d */
[----:B------:R-:W-:Y:S04]  /*4b10*/  BSSY.RECONVERGENT B1, `(.L_x_45) ;  /* 0x00000bd000017945 */ /* 0x000fe80003800200 */
[----:B------:R-:W-:-:S13]  /*4b20*/  ISETP.GE.AND P0, PT, R41, R0, PT ;  /* 0x000000002900720c */ /* 0x000fda0003f06270 */
[----:B------:R-:W-:Y:S05]  /*4b30*/  @P0 BRA `(.L_x_47) ;  /* 0x0000000800e80947 */ /* 0x000fea0003800000 */
[----:B------:R-:W-:Y:S01]  /*4b40*/  LOP3.LUT R5, RZ, R41, RZ, 0x33, !PT ;  /* 0x00000029ff057212 */ /* 0x000fe200078e33ff */
[----:B------:R-:W-:Y:S01]  /*4b50*/  BSSY.RECONVERGENT B2, `(.L_x_48) ;  /* 0x0000017000027945 */ /* 0x000fe20003800200 */
[----:B------:R-:W-:Y:S02]  /*4b60*/  IMAD.MOV.U32 R43, RZ, RZ, R41 ;  /* 0x000000ffff2b7224 */ /* 0x000fe400078e0029 */
[----:B------:R-:W-:-:S04]  /*4b70*/  IADD3 R4, PT, PT, -R45, R4, R5 ;  /* 0x000000042d047210 */ /* 0x000fc80007ffe105 */
[C---:B------:R-:W-:Y:S02]  /*4b80*/  LOP3.LUT R5, R4.reuse, 0x300, RZ, 0xc0, !PT ;  /* 0x0000030004057812 */ /* 0x040fe400078ec0ff */
[----:B------:R-:W-:Y:S02]  /*4b90*/  ISETP.GE.U32.AND P2, PT, R4, 0x300, PT ;  /* 0x000003000400780c */ /* 0x000fe40003f46070 */
[----:B------:R-:W-:-:S13]  /*4ba0*/  ISETP.NE.AND P0, PT, R5, 0x300, PT ;  /* 0x000003000500780c */ /* 0x000fda0003f05270 */
[----:B------:R-:W-:Y:S05]  /*4bb0*/  @!P0 BRA `(.L_x_49) ;  /* 0x0000000000408947 */ /* 0x000fea0003800000 */
[----:B------:R-:W0:Y:S01]  /*4bc0*/  LDC.64 R6, c[0x0][0x380] ;  /* 0x0000e000ff067b82 */ /* 0x000e220000000a00 */
[----:B------:R-:W-:Y:S01]  /*4bd0*/  LEA.HI R4, R4, 0x1, RZ, 0x18 ;  /* 0x0000000104047811 */ /* 0x000fe200078fc0ff */
[----:B------:R-:W-:Y:S02]  /*4be0*/  IMAD.IADD R9, R41, 0x1, R45 ;  /* 0x0000000129097824 */ /* 0x000fe400078e022d */
[----:B------:R-:W-:Y:S01]  /*4bf0*/  IMAD.MOV.U32 R43, RZ, RZ, R41 ;  /* 0x000000ffff2b7224 */ /* 0x000fe200078e0029 */
[----:B------:R-:W-:-:S05]  /*4c00*/  LOP3.LUT R4, R4, 0x3, RZ, 0xc0, !PT ;  /* 0x0000000304047812 */ /* 0x000fca00078ec0ff */
[----:B------:R-:W-:-:S07]  /*4c10*/  IMAD.MOV R8, RZ, RZ, -R4 ;  /* 0x000000ffff087224 */ /* 0x000fce00078e0a04 */
.L_x_50:
[----:B0-----:R-:W-:-:S06]  /*4c20*/  IMAD.WIDE.U32 R4, R9, 0x8, R6 ;  /* 0x0000000809047825 */ /* 0x001fcc00078e0006 */
        /* <DEDUP_REMOVED lines=9> */
.L_x_49:
[----:B------:R-:W-:Y:S05]  /*4cc0*/  BSYNC.RECONVERGENT B2 ;  /* 0x0000000000027941 */ /* 0x000fea0003800200 */
.L_x_48:
[----:B------:R-:W-:Y:S05]  /*4cd0*/  @!P2 BRA `(.L_x_47) ;  /* 0x000000080080a947 */ /* 0x000fea0003800000 */
[----:B------:R-:W0:Y:S01]  /*4ce0*/  LDCU.64 UR4, c[0x0][0x380] ;  /* 0x00007000ff0477ac */ /* 0x000e220008000a00 */
[----:B------:R-:W-:Y:S01]  /*4cf0*/  IMAD.IADD R7, R0, 0x1, -R43 ;  /* 0x0000000100077824 */ /* 0x000fe200078e0a2b */
[C---:B------:R-:W-:Y:S01]  /*4d00*/  IADD3 R5, P0, PT, R43.reuse, R45, RZ ;  /* 0x0000002d2b057210 */ /* 0x040fe20007f1e0ff */
[----:B------:R-:W-:Y:S01]  /*4d10*/  BSSY.RECONVERGENT B2, `(.L_x_51) ;  /* 0x000005a000027945 */ /* 0x000fe20003800200 */
[----:B------:R-:W-:Y:S02]  /*4d20*/  IMAD.IADD R45, R43, 0x1, R45 ;  /* 0x000000012b2d7824 */ /* 0x000fe400078e022d */
        /* <DEDUP_REMOVED lines=8> */
[----:B------:R-:W0:Y:S01]  /*4db0*/  LDC.64 R6, c[0x0][0x380] ;  /* 0x0000e000ff067b82 */ /* 0x000e220000000a00 */
[----:B------:R-:W-:Y:S01]  /*4dc0*/  PLOP3.LUT P0, PT, PT, PT, PT, 0x8, 0x80 ;  /* 0x000000000080781c */ /* 0x000fe20003f0e170 */
[----:B------:R-:W-:-:S12]  /*4dd0*/  VIADD R40, R0, 0xfffff400 ;  /* 0xfffff40000287836 */ /* 0x000fd80000000000 */
.L_x_53:
[C---:B0-----:R-:W-:Y:S01]  /*4de0*/  IMAD.WIDE.U32 R38, R45.reuse, 0x8, R6 ;  /* 0x000000082d267825 */ /* 0x041fe200078e0006 */
        /* <DEDUP_REMOVED lines=76> */
.L_x_52:
[----:B------:R-:W-:Y:S05]  /*52b0*/  BSYNC.RECONVERGENT B2 ;  /* 0x0000000000027941 */ /* 0x000fea0003800200 */
.L_x_51:
[----:B------:R-:W-:Y:S01]  /*52c0*/  IMAD.IADD R6, R0, 0x1, -R43 ;  /* 0x0000000100067824 */ /* 0x000fe200078e0a2b */
[----:B------:R-:W-:Y:S04]  /*52d0*/  BSSY.RECONVERGENT B2, `(.L_x_54) ;  /* 0x000002c000027945 */ /* 0x000fe80003800200 */
[----:B------:R-:W-:-:S13]  /*52e0*/  ISETP.GT.AND P1, PT, R6, 0x400, PT ;  /* 0x000004000600780c */ /* 0x000fda0003f24270 */
[----:B------:R-:W-:Y:S05]  /*52f0*/  @!P1 BRA `(.L_x_55) ;  /* 0x0000000000a49947 */ /* 0x000fea0003800000 */
[----:B------:R-:W0:Y:S01]  /*5300*/  LDC.64 R16, c[0x0][0x380] ;  /* 0x0000e000ff107b82 */ /* 0x000e220000000a00 */
[----:B------:R-:W2:Y:S04]  /*5310*/  LDG.E.64.CONSTANT R10, desc[UR6][R4.64+-0x800] ;  /* 0xfff80006040a7981 */ /* 0x000ea8000c1e9b00 */
[----:B------:R-:W3:Y:S01]  /*5320*/  LDG.E.64.CONSTANT R12, desc[UR6][R4.64] ;  /* 0x00000006040c7981 */ /* 0x000ee2000c1e9b00 */
[----:B------:R-:W-:-:S03]  /*5330*/  VIADD R7, R45, 0x400 ;  /* 0x000004002d077836 */ /* 0x000fc60000000000 */
[----:B------:R-:W4:Y:S04]  /*5340*/  LDG.E.64.CONSTANT R14, desc[UR6][R4.64+0x800] ;  /* 0x00080006040e7981 */ /* 0x000f28000c1e9b00 */
[----:B------:R-:W5:Y:S04]  /*5350*/  LDG.E.64.CONSTANT R18, desc[UR6][R4.64+0x1800] ;  /* 0x0018000604127981 */ /* 0x000f68000c1e9b00 */
[----:B------:R-:W5:Y:S01]  /*5360*/  LDG.E.64.CONSTANT R20, desc[UR6][R4.64+0x2000] ;  /* 0x0020000604147981 */ /* 0x000f62000c1e9b00 */
[----:B0-----:R-:W-:-:S06]  /*5370*/  IMAD.WIDE.U32 R8, R45, 0x8, R16 ;  /* 0x000000082d087825 */ /* 0x001fcc00078e0010 */
[----:B------:R-:W2:Y:S01]  /*5380*/  LDG.E.64.CONSTANT R8, desc[UR6][R8.64] ;  /* 0x0000000608087981 */ /* 0x000ea2000c1e9b00 */
[----:B------:R-:W-:-:S03]  /*5390*/  IMAD.WIDE.U32 R16, R7, 0x8, R16 ;  /* 0x0000000807107825 */ /* 0x000fc600078e0010 */
[----:B------:R0:W5:Y:S04]  /*53a0*/  LDG.E.64.CONSTANT R6, desc[UR6][R4.64+0x2800] ;  /* 0x0028000604067981 */ /* 0x000168000c1e9b00 */
[----:B------:R-:W5:Y:S01]  /*53b0*/  LDG.E.64.CONSTANT R16, desc[UR6][R16.64] ;  /* 0x0000000610107981 */ /* 0x000f62000c1e9b00 */
[----:B------:R-:W-:Y:S01]  /*53c0*/  VIADD R43, R43, 0x800 ;  /* 0x000008002b2b7836 */ /* 0x000fe20000000000 */
[----:B0-----:R-:W-:Y:S01]  /*53d0*/  IADD3 R4, P2, PT, R4, 0x4000, RZ ;  /* 0x0000400004047810 */ /* 0x001fe20007f5e0ff */
[----:B------:R-:W-:-:S04]  /*53e0*/  VIADD R45, R45, 0x800 ;  /* 0x000008002d2d7836 */ /* 0x000fc80000000000 */
[----:B------:R-:W-:Y:S01]  /*53f0*/  IMAD.X R5, RZ, RZ, R5, P2 ;  /* 0x000000ffff057224 */ /* 0x000fe200010e0605 */
        /* <DEDUP_REMOVED lines=25> */
.L_x_55:
[----:B------:R-:W-:Y:S05]  /*5590*/  BSYNC.RECONVERGENT B2 ;  /* 0x0000000000027941 */ /* 0x000fea0003800200 */
.L_x_54:
[----:B------:R-:W-:-:S13]  /*55a0*/  ISETP.LT.OR P0, PT, R43, R0, P0 ;  /* 0x000000002b00720c */ /* 0x000fda0000701670 */
[----:B------:R-:W-:Y:S05]  /*55b0*/  @!P0 BRA `(.L_x_47) ;  /* 0x0000000000488947 */ /* 0x000fea0003800000 */
[----:B------:R-:W0:Y:S01]  /*55c0*/  LDC.64 R6, c[0x0][0x380] ;  /* 0x0000e000ff067b82 */ /* 0x000e220000000a00 */
[----:B------:R-:W2:Y:S04]  /*55d0*/  LDG.E.64.CONSTANT R8, desc[UR6][R4.64+-0x800] ;  /* 0xfff8000604087981 */ /* 0x000ea8000c1e9b00 */
[----:B------:R-:W3:Y:S04]  /*55e0*/  LDG.E.64.CONSTANT R10, desc[UR6][R4.64] ;  /* 0x00000006040a7981 */ /* 0x000ee8000c1e9b00 */
[----:B------:R-:W4:Y:S01]  /*55f0*/  LDG.E.64.CONSTANT R12, desc[UR6][R4.64+0x800] ;  /* 0x00080006040c7981 */ /* 0x000f22000c1e9b00 */
[----:B0-----:R-:W-:-:S06]  /*5600*/  IMAD.WIDE.U32 R6, R45, 0x8, R6 ;  /* 0x000000082d067825 */ /* 0x001fcc00078e0006 */
[----:B------:R-:W5:Y:S02]  /*5610*/  LDG.E.64.CONSTANT R6, desc[UR6][R6.64] ;  /* 0x0000000606067981 */ /* 0x000f64000c1e9b00 */
[----:B-----5:R-:W-:-:S06]  /*5620*/  DSETP.GEU.AND P0, PT, R2, R6, PT ;  /* 0x000000060200722a */ /* 0x020fcc0003f0e000 */
        /* <DEDUP_REMOVED lines=10> */
[----:B------:R-:W-:-:S07]  /*56d0*/  FSEL R3, R13, R3, !P0 ;  /* 0x000000030d037208 */ /* 0x000fce0004000000 */
.L_x_47:
[----:B------:R-:W-:Y:S05]  /*56e0*/  BSYNC.RECONVERGENT B1 ;  /* 0x0000000000017941 */ /* 0x000fea0003800200 */
.L_x_45:
        /* <DEDUP_REMOVED lines=54> */
[----:B------:R-:W1:Y:S01]  /*5a50*/  S2UR UR5, SR_CgaCtaId ;  /* 0x00000000000579c3 */ /* 0x000e620000008800 */
[----:B------:R-:W-:Y:S02]  /*5a60*/  UMOV UR4, 0x400 ;  /* 0x0000040000047882 */ /* 0x000fe40000000000 */
[----:B-1----:R-:W-:-:S09]  /*5a70*/  ULEA UR4, UR5, UR4, 0x18 ;  /* 0x0000000405047291 */ /* 0x002fd2000f8ec0ff */
[----:B0-----:R-:W0:Y:S04]  /*5a80*/  LDS.128 R8, [UR4+0x10] ;  /* 0x00001004ff087984 */ /* 0x001e280008000c00 */
        /* <DEDUP_REMOVED lines=23> */
[----:B------:R-:W-:-:S07]  /*5c00*/  FSEL R7, R3, R5, !P1 ;  /* 0x0000000503077208 */ /* 0x000fce0004800000 */
.L_x_17:
[----:B------:R-:W-:Y:S05]  /*5c10*/  BSYNC.RECONVERGENT B0 ;  /* 0x0000000000007941 */ /* 0x000fea0003800200 */
.L_x_1:
[----:B------:R-:W-:Y:S05]  /*5c20*/  @P0 EXIT ;  /* 0x000000000000094d */ /* 0x000fea0003800000 */
[----:B------:R-:W4:Y:S01]  /*5c30*/  LDCU.64 UR8, c[0x0][0x398] ;  /* 0x00007300ff0877ac */ /* 0x000f220008000a00 */
[----:B---3--:R-:W3:Y:S01]  /*5c40*/  LDC.64 R4, c[0x0][0x388] ;  /* 0x0000e200ff047b82 */ /* 0x008ee20000000a00 */
[----:B------:R-:W0:Y:S01]  /*5c50*/  LDCU.64 UR4, c[0x0][0x398] ;  /* 0x00007300ff0477ac */ /* 0x000e220008000a00 */
[----:B----4-:R-:W-:-:S06]  /*5c60*/  DSETP.GT.AND P0, PT, R6, UR8, PT ;  /* 0x0000000806007e2a */ /* 0x010fcc000bf04000 */
[----:B012---:R-:W-:Y:S02]  /*5c70*/  FSEL R2, R6, UR4, P0 ;  /* 0x0000000406027c08 */ /* 0x007fe40008000000 */
[----:B------:R-:W-:-:S05]  /*5c80*/  FSEL R3, R7, UR5, P0 ;  /* 0x0000000507037c08 */ /* 0x000fca0008000000 */
[----:B---3--:R-:W-:Y:S01]  /*5c90*/  STG.E.64 desc[UR6][R4.64], R2 ;  /* 0x0000000204007986 */ /* 0x008fe2000c101b06 */
[----:B------:R-:W-:Y:S05]  /*5ca0*/  EXIT ;  /* 0x000000000000794d */ /* 0x000fea0003800000 */
.L_x_56:
[----:B------:R-:W-:-:S00]  /*5cb0*/  BRA `(.L_x_56) ;  /* 0xfffffffc00fc7947 */ /* 0x000fc0000383ffff */
[----:B------:R-:W-:-:S00]  /*5cc0*/  NOP ;  /* 0x0000000000007918 */ /* 0x000fc00000000000 */
        /* <DEDUP_REMOVED lines=11> */
.L_x_149:


//--------------------- .text._ZN3cub18CUB_300001_SM_10006detail6reduce18DeviceReduceKernelINS2_10policy_hubIdjN4cuda3__47maximumIvEEE10Policy1000EPdjS8_dNS5_3std3__410__identityEEEvT0_PT3_T1_NS0_13GridEvenShareISI_EET2_T4_ --------------------------
	.section	.text._ZN3cub18CUB_300001_SM_10006detail6reduce18DeviceReduceKernelINS2_10policy_hubIdjN4cuda3__47maximumIvEEE10Policy1000EPdjS8_dNS5_3std3__410__identityEEEvT0_PT3_T1_NS0_13GridEvenShareISI_EET2_T4_,"ax",@progbits
	.align	128
        .global         _ZN3cub18CUB_300001_SM_10006detail6reduce18DeviceReduceKernelINS2_10policy_hubIdjN4cuda3__47maximumIvEEE10Policy1000EPdjS8_dNS5_3std3__410__identityEEEvT0_PT3_T1_NS0_13GridEvenShareISI_EET2_T4_
        .type           _ZN3cub18CUB_300001_SM_10006detail6reduce18DeviceReduceKernelINS2_10policy_hubIdjN4cuda3__47maximumIvEEE10Policy1000EPdjS8_dNS5_3std3__410__identityEEEvT0_PT3_T1_NS0_13GridEvenShareISI_EET2_T4_,@function
        .size           _ZN3cub18CUB_300001_SM_10006detail6reduce18DeviceReduceKernelINS2_10policy_hubIdjN4cuda3__47maximumIvEEE10Policy1000EPdjS8_dNS5_3std3__410__identityEEEvT0_PT3_T1_NS0_13GridEvenShareISI_EET2_T4_,(.L_x_150 - _ZN3cub18CUB_300001_SM_10006detail6reduce18DeviceReduceKernelINS2_10policy_hubIdjN4cuda3__47maximumIvEEE10Policy1000EPdjS8_dNS5_3std3__410__identityEEEvT0_PT3_T1_NS0_13GridEvenShareISI_EET2_T4_)
        .other          _ZN3cub18CUB_300001_SM_10006detail6reduce18DeviceReduceKernelINS2_10policy_hubIdjN4cuda3__47maximumIvEEE10Policy1000EPdjS8_dNS5_3std3__410__identityEEEvT0_PT3_T1_NS0_13GridEvenShareISI_EET2_T4_,@"STO_CUDA_ENTRY STV_DEFAULT"
_ZN3cub18CUB_300001_SM_10006detail6reduce18DeviceReduceKernelINS2_10policy_hubIdjN4cuda3__47maximumIvEEE10Policy1000EPdjS8_dNS5_3std3__410__identityEEEvT0_PT3_T1_NS0_13GridEvenShareISI_EET2_T4_:
.text._ZN3cub18CUB_300001_SM_10006detail6reduce18DeviceReduceKernelINS2_10policy_hubIdjN4cuda3__47maximumIvEEE10Policy1000EPdjS8_dNS5_3std3__410__identityEEEvT0_PT3_T1_NS0_13GridEvenShareISI_EET2_T4_:
[----:B------:R-:W-:Y:S01]  /*0000*/  LDC R1, c[0x0][0x37c] ;  /* 0x0000df00ff017b82 */ /* 0x000fe20000000800 */
[----:B------:R-:W0:Y:S07]  /*0010*/  LDCU UR4, c[0x0][0x380] ;  /* 0x00007000ff0477ac */ /* 0x000e2e0008000800 */
[----:B------:R-:W1:Y:S01]  /*0020*/  S2UR UR16, SR_CTAID.X ;  /* 0x00000000001079c3 */ /* 0x000e620000002500 */
[----:B------:R-:W-:Y:S01]  /*0030*/  BSSY.RECONVERGENT B0, `(.L_x_57) ;  /* 0x00003fa000007945 */ /* 0x000fe20003800200 */
[----:B------:R-:W2:Y:S01]  /*0040*/  LDCU UR5, c[0x0][0x3ac] ;  /* 0x00007580ff0577ac */ /* 0x000ea20008000800 */
[----:B------:R-:W3:Y:S01]  /*0050*/  LDCU.64 UR10, c[0x0][0x358] ;  /* 0x00006b00ff0a77ac */ /* 0x000ee20008000a00 */
[----:B0-----:R-:W-:-:S02]  /*0060*/  ULOP3.LUT UP0, URZ, UR4, 0x1f, URZ, 0xc0, !UPT ;  /* 0x0000001f04ff7892 */ /* 0x001fc4000f80c0ff */
[----:B--2---:R-:W-:-:S07]  /*0070*/  USHF.L.U32 UR5, UR5, 0xb, URZ ;  /* 0x0000000b05057899 */ /* 0x004fce00080006ff */
[----:B---3--:R-:W-:Y:S05]  /*0080*/  BRA.U UP0, `(.L_x_58) ;  /* 0x0000001d00dc7547 */ /* 0x008fea000b800000 */
[----:B------:R-:W1:Y:S02]  /*0090*/  LDCU UR8, c[0x0][0x3a8] ;  /* 0x00007500ff0877ac */ /* 0x000e640008000800 */
[----:B-1----:R-:W-:-:S04]  /*00a0*/  UIMAD UR12, UR16, -0x800, UR8 ;  /* 0xfffff800100c78a4 */ /* 0x002fc8000f8e0208 */
[----:B------:R-:W-:-:S09]  /*00b0*/  UISETP.GT.U32.AND UP0, UPT, UR12, 0x7ff, UPT ;  /* 0x000007ff0c00788c */ /* 0x000fd2000bf04070 */
[----:B------:R-:W-:Y:S05]  /*00c0*/  BRA.U UP0, `(.L_x_59) ;  /* 0x0000001100407547 */ /* 0x000fea000b800000 */
[----:B------:R-:W0:Y:S01]  /*00d0*/  S2R R0, SR_TID.X ;  /* 0x0000000000007919 */ /* 0x000e220000002100 */
[----:B------:R-:W-:Y:S01]  /*00e0*/  BSSY.RECONVERGENT B1, `(.L_x_60) ;  /* 0x000000b000017945 */ /* 0x000fe20003800200 */
[----:B------:R-:W-:Y:S02]  /*00f0*/  CS2R R2, SRZ ;  /* 0x0000000000027805 */ /* 0x000fe4000001ff00 */
[----:B0-----:R-:W-:Y:S01]  /*0100*/  ISETP.GE.U32.AND P0, PT, R0, UR12, PT ;  /* 0x0000000c00007c0c */ /* 0x001fe2000bf06070 */
[----:B------:R-:W-:-:S12]  /*0110*/  IMAD.MOV.U32 R8, RZ, RZ, R0 ;  /* 0x000000ffff087224 */ /* 0x000fd800078e0000 */
[----:B------:R-:W-:Y:S05]  /*0120*/  @P0 BRA `(.L_x_61) ;  /* 0x0000000000180947 */ /* 0x000fea0003800000 */
[----:B------:R-:W0:Y:S01]  /*0130*/  LDC.64 R2, c[0x0][0x380] ;  /* 0x0000e000ff027b82 */ /* 0x000e220000000a00 */
[----:B------:R-:W-:-:S04]  /*0140*/  IMAD.U32 R5, RZ, RZ, UR16 ;  /* 0x00000010ff057e24 */ /* 0x000fc8000f8e00ff */
[----:B------:R-:W-:-:S04]  /*0150*/  IMAD R5, R5, 0x800, R0 ;  /* 0x0000080005057824 */ /* 0x000fc800078e0200 */
[----:B0-----:R-:W-:-:S06]  /*0160*/  IMAD.WIDE.U32 R2, R5, 0x8, R2 ;  /* 0x0000000805027825 */ /* 0x001fcc00078e0002 */
[----:B------:R-:W5:Y:S01]  /*0170*/  LDG.E.64.CONSTANT R2, desc[UR10][R2.64] ;  /* 0x0000000a02027981 */ /* 0x000f62000c1e9b00 */
[----:B------:R-:W-:-:S07]  /*0180*/  VIADD R8, R0, 0x100 ;  /* 0x0000010000087836 */ /* 0x000fce0000000000 */
.L_x_61:
[----:B------:R-:W-:Y:S05]  /*0190*/  BSYNC.RECONVERGENT B1 ;  /* 0x0000000000017941 */ /* 0x000fea0003800200 */
.L_x_60:
[----:B------:R-:W-:Y:S01]  /*01a0*/  ISETP.GE.U32.AND P0, PT, R8, UR12, PT ;  /* 0x0000000c08007c0c */ /* 0x000fe2000bf06070 */
[----:B------:R-:W-:-:S12]  /*01b0*/  BSSY.RECONVERGENT B1, `(.L_x_62) ;  /* 0x000003d000017945 */ /* 0x000fd80003800200 */
[----:B------:R-:W-:Y:S05]  /*01c0*/  @P0 BRA `(.L_x_63) ;  /* 0x0000000000ec0947 */ /* 0x000fea0003800000 */
[----:B------:R-:W-:Y:S01]  /*01d0*/  LOP3.LUT R4, RZ, R8, RZ, 0x33, !PT ;  /* 0x00000008ff047212 */ /* 0x000fe200078e33ff */
[----:B------:R-:W-:Y:S01]  /*01e0*/  IMAD.U32 R6, RZ, RZ, UR16 ;  /* 0x00000010ff067e24 */ /* 0x000fe2000f8e00ff */
[----:B------:R-:W-:Y:S03]  /*01f0*/  BSSY.RECONVERGENT B2, `(.L_x_64) ;  /* 0x0000017000027945 */ /* 0x000fe60003800200 */
[----:B------:R-:W-:-:S04]  /*0200*/  VIADD R5, R4, UR8 ;  /* 0x0000000804057c36 */ /* 0x000fc80008000000 */
[----:B------:R-:W-:Y:S01]  /*0210*/  IMAD R4, R6, -0x800, R5 ;  /* 0xfffff80006047824 */ /* 0x000fe200078e0205 */
[----:B------:R-:W-:-:S04]  /*0220*/  LOP3.LUT R6, R5, 0x300, RZ, 0xc0, !PT ;  /* 0x0000030005067812 */ /* 0x000fc800078ec0ff */
[----:B------:R-:W-:Y:S02]  /*0230*/  ISETP.NE.AND P0, PT, R6, 0x300, PT ;  /* 0x000003000600780c */ /* 0x000fe40003f05270 */
[----:B------:R-:W-:-:S11]  /*0240*/  ISETP.GE.U32.AND P2, PT, R4, 0x300, PT ;  /* 0x000003000400780c */ /* 0x000fd60003f46070 */
[----:B------:R-:W-:Y:S05]  /*0250*/  @!P0 BRA `(.L_x_65) ;  /* 0x0000000000408947 */ /* 0x000fea0003800000 */
[----:B------:R-:W0:Y:S01]  /*0260*/  LDC.64 R6, c[0x0][0x380] ;  /* 0x0000e000ff067b82 */ /* 0x000e220000000a00 */
[----:B------:R-:W-:Y:S01]  /*0270*/  LEA.HI R4, R5, 0x1, RZ, 0x18 ;  /* 0x0000000105047811 */ /* 0x000fe200078fc0ff */
[----:B------:R-:W-:-:S03]  /*0280*/  IMAD.U32 R9, RZ, RZ, UR16 ;  /* 0x00000010ff097e24 */ /* 0x000fc6000f8e00ff */
[----:B------:R-:W-:Y:S01]  /*0290*/  LOP3.LUT R4, R4, 0x3, RZ, 0xc0, !PT ;  /* 0x0000000304047812 */ /* 0x000fe200078ec0ff */
[----:B------:R-:W-:-:S04]  /*02a0*/  IMAD R9, R9, 0x800, R8 ;  /* 0x0000080009097824 */ /* 0x000fc800078e0208 */
[----:B------:R-:W-:-:S07]  /*02b0*/  IMAD.MOV R10, RZ, RZ, -R4 ;  /* 0x000000ffff0a7224 */ /* 0x000fce00078e0a04 */
.L_x_66:
[----:B0-----:R-:W-:-:S06]  /*02c0*/  IMAD.WIDE.U32 R4, R9, 0x8, R6 ;  /* 0x0000000809047825 */ /* 0x001fcc00078e0006 */
[----:B------:R-:W2:Y:S01]  /*02d0*/  LDG.E.64.CONSTANT R4, desc[UR10][R4.64] ;  /* 0x0000000a04047981 */ /* 0x000ea2000c1e9b00 */
[----:B------:R-:W-:Y:S02]  /*02e0*/  VIADD R10, R10, 0x1 ;  /* 0x000000010a0a7836 */ /* 0x000fe40000000000 */
[----:B------:R-:W-:Y:S02]  /*02f0*/  VIADD R8, R8, 0x100 ;  /* 0x0000010008087836 */ /* 0x000fe40000000000 */
[----:B------:R-:W-:Y:S01]  /*0300*/  VIADD R9, R9, 0x100 ;  /* 0x0000010009097836 */ /* 0x000fe20000000000 */
[----:B------:R-:W-:Y:S01]  /*0310*/  ISETP.NE.AND P1, PT, R10, RZ, PT ;  /* 0x000000ff0a00720c */ /* 0x000fe20003f25270 */
[----:B--2--5:R-:W-:-:S06]  /*0320*/  DSETP.GEU.AND P0, PT, R2, R4, PT ;  /* 0x000000040200722a */ /* 0x024fcc0003f0e000 */
[----:B------:R-:W-:Y:S02]  /*0330*/  FSEL R2, R4, R2, !P0 ;  /* 0x0000000204027208 */ /* 0x000fe40004000000 */
[----:B------:R-:W-:-:S04]  /*0340*/  FSEL R3, R5, R3, !P0 ;  /* 0x0000000305037208 */ /* 0x000fc80004000000 */
[----:B------:R-:W-:Y:S05]  /*0350*/  @P1 BRA `(.L_x_66) ;  /* 0xfffffffc00d81947 */ /* 0x000fea000383ffff */
.L_x_65:
[----:B------:R-:W-:Y:S05]  /*0360*/  BSYNC.RECONVERGENT B2 ;  /* 0x0000000000027941 */ /* 0x000fea0003800200 */
.L_x_64:
[----:B------:R-:W-:Y:S05]  /*0370*/  @!P2 BRA `(.L_x_63) ;  /* 0x000000000080a947 */ /* 0x000fea0003800000 */
[----:B------:R-:W0:Y:S01]  /*0380*/  LDC.64 R4, c[0x0][0x380] ;  /* 0x0000e000ff047b82 */ /* 0x000e220000000a00 */
[----:B------:R-:W-:Y:S02]  /*0390*/  IMAD.U32 R7, RZ, RZ, UR16 ;  /* 0x00000010ff077e24 */ /* 0x000fe4000f8e00ff */
[----:B------:R-:W-:Y:S02]  /*03a0*/  VIADD R6, R8, 0x200 ;  /* 0x0000020008067836 */ /* 0x000fe40000000000 */
[----:B------:R-:W-:-:S07]  /*03b0*/  IMAD R7, R7, 0x800, R8 ;  /* 0x0000080007077824 */ /* 0x000fce00078e0208 */
.L_x_67:
[----:B0-----:R-:W-:-:S04]  /*03c0*/  IMAD.WIDE.U32 R8, R7, 0x8, R4 ;  /* 0x0000000807087825 */ /* 0x001fc800078e0004 */
[----:B------:R-:W-:Y:S02]  /*03d0*/  VIADD R11, R7, 0x100 ;  /* 0x00000100070b7836 */ /* 0x000fe40000000000 */
[----:B------:R-:W2:Y:S02]  /*03e0*/  LDG.E.64.CONSTANT R8, desc[UR10][R8.64] ;  /* 0x0000000a08087981 */ /* 0x000ea4000c1e9b00 */
[----:B------:R-:W-:-:S04]  /*03f0*/  IMAD.WIDE.U32 R10, R11, 0x8, R4 ;  /* 0x000000080b0a7825 */ /* 0x000fc800078e0004 */
[----:B------:R-:W-:Y:S02]  /*0400*/  VIADD R13, R7, 0x200 ;  /* 0x00000200070d7836 */ /* 0x000fe40000000000 */
[----:B------:R-:W3:Y:S02]  /*0410*/  LDG.E.64.CONSTANT R10, desc[UR10][R10.64] ;  /* 0x0000000a0a0a7981 */ /* 0x000ee4000c1e9b00 */
[----:B------:R-:W-:-:S04]  /*0420*/  IMAD.WIDE.U32 R12, R13, 0x8, R4 ;  /* 0x000000080d0c7825 */ /* 0x000fc800078e0004 */
[----:B------:R-:W-:Y:S02]  /*0430*/  VIADD R15, R7, 0x300 ;  /* 0x00000300070f7836 */ /* 0x000fe40000000000 */
[----:B------:R-:W4:Y:S02]  /*0440*/  LDG.E.64.CONSTANT R12, desc[UR10][R12.64] ;  /* 0x0000000a0c0c7981 */ /* 0x000f24000c1e9b00 */
[----:B------:R-:W-:-:S06]  /*0450*/  IMAD.WIDE.U32 R14, R15, 0x8, R4 ;  /* 0x000000080f0e7825 */ /* 0x000fcc00078e0004 */
[----:B------:R-:W4:Y:S01]  /*0460*/  LDG.E.64.CONSTANT R14, desc[UR10][R14.64] ;  /* 0x0000000a0e0e7981 */ /* 0x000f22000c1e9b00 */
[----:B------:R-:W-:Y:S01]  /*0470*/  VIADD R7, R7, 0x400 ;  /* 0x0000040007077836 */ /* 0x000fe20000000000 */
[----:B--2--5:R-:W-:-:S06]  /*0480*/  DSETP.GEU.AND P0, PT, R2, R8, PT ;  /* 0x000000080200722a */ /* 0x024fcc0003f0e000 */
[----:B------:R-:W-:Y:S01]  /*0490*/  FSEL R2, R8, R2, !P0 ;  /* 0x0000000208027208 */ /* 0x000fe20004000000 */
[C---:B------:R-:W-:Y:S01]  /*04a0*/  VIADD R8, R6.reuse, 0x200 ;  /* 0x0000020006087836 */ /* 0x040fe20000000000 */
[----:B------:R-:W-:Y:S01]  /*04b0*/  FSEL R3, R9, R3, !P0 ;  /* 0x0000000309037208 */ /* 0x000fe20004000000 */
[----:B------:R-:W-:-:S03]  /*04c0*/  VIADD R6, R6, 0x400 ;  /* 0x0000040006067836 */ /* 0x000fc60000000000 */
[----:B------:R-:W-:Y:S02]  /*04d0*/  ISETP.GE.AND P1, PT, R8, UR12, PT ;  /* 0x0000000c08007c0c */ /* 0x000fe4000bf26270 */
        /* <DEDUP_REMOVED lines=8> */
[----:B------:R-:W-:Y:S01]  /*0560*/  FSEL R3, R15, R3, !P0 ;  /* 0x000000030f037208 */ /* 0x000fe20004000000 */
[----:B------:R-:W-:Y:S06]  /*0570*/  @!P1 BRA `(.L_x_67) ;  /* 0xfffffffc00909947 */ /* 0x000fec000383ffff */
.L_x_63:
[----:B------:R-:W-:Y:S05]  /*0580*/  BSYNC.RECONVERGENT B1 ;  /* 0x0000000000017941 */ /* 0x000fea0003800200 */
.L_x_62:
[----:B------:R-:W-:-:S09]  /*0590*/  UISETP.GE.U32.AND UP0, UPT, UR12, 0x100, UPT ;  /* 0x000001000c00788c */ /* 0x000fd2000bf06070 */
[----:B------:R-:W-:Y:S05]  /*05a0*/  BRA.U !UP0, `(.L_x_68) ;  /* 0x00000005082c7547 */ /* 0x000fea000b800000 */
        /* <DEDUP_REMOVED lines=11> */
[----:B------:R-:W-:Y:S04]  /*0660*/  SHFL.DOWN PT, R6, R4, 0x2, 0x1f ;  /* 0x08401f0004067f89 */ /* 0x000fe800000e0000 */
[----:B------:R-:W0:Y:S01]  /*0670*/  SHFL.DOWN PT, R7, R5, 0x2, 0x1f ;  /* 0x08401f0005077f89 */ /* 0x000e2200000e0000 */
[----:B------:R-:W1:Y:S01]  /*0680*/  @!P2 S2R R8, SR_CgaCtaId ;  /* 0x000000000008a919 */ /* 0x000e620000008800 */
[----:B0-----:R-:W-:-:S06]  /*0690*/  DSETP.GEU.AND P1, PT, R4, R6, PT ;  /* 0x000000060400722a */ /* 0x001fcc0003f2e000 */
[----:B------:R-:W-:Y:S02]  /*06a0*/  @!P0 FSEL R4, R6, R4, !P1 ;  /* 0x0000000406048208 */ /* 0x000fe40004800000 */
[----:B------:R-:W-:Y:S02]  /*06b0*/  @!P0 FSEL R5, R7, R5, !P1 ;  /* 0x0000000507058208 */ /* 0x000fe40004800000 */
[----:B------:R-:W-:Y:S01]  /*06c0*/  ISETP.GT.AND P0, PT, R9, 0x1b, PT ;  /* 0x0000001b0900780c */ /* 0x000fe20003f04270 */
[----:B------:R-:W-:Y:S01]  /*06d0*/  SHFL.DOWN PT, R2, R4, 0x4, 0x1f ;  /* 0x08801f0004027f89 */ /* 0x000fe200000e0000 */
[----:B------:R-:W-:Y:S02]  /*06e0*/  @!P2 MOV R7, 0x400 ;  /* 0x000004000007a802 */ /* 0x000fe40000000f00 */
[----:B------:R-:W-:Y:S01]  /*06f0*/  @!P2 SHF.R.U32.HI R6, RZ, 0x2, R0 ;  /* 0x00000002ff06a819 */ /* 0x000fe20000011600 */
[----:B------:R-:W0:Y:S01]  /*0700*/  SHFL.DOWN PT, R3, R5, 0x4, 0x1f ;  /* 0x08801f0005037f89 */ /* 0x000e2200000e0000 */
[----:B-1----:R-:W-:-:S02]  /*0710*/  @!P2 LEA R11, R8, R7, 0x18 ;  /* 0x00000007080ba211 */ /* 0x002fc400078ec0ff */
[----:B------:R-:W-:-:S05]  /*0720*/  @!P2 LOP3.LUT R8, R6, 0xf8, RZ, 0xc0, !PT ;  /* 0x000000f80608a812 */ /* 0x000fca00078ec0ff */
        /* <DEDUP_REMOVED lines=26> */
[----:B-1----:R-:W1:Y:S04]  /*08d0*/  LDS.128 R4, [UR4+0x20] ;  /* 0x00002004ff047984 */ /* 0x002e680008000c00 */
[----:B------:R-:W2:Y:S01]  /*08e0*/  LDS.128 R8, [UR4+0x30] ;  /* 0x00003004ff087984 */ /* 0x000ea20008000c00 */
        /* <DEDUP_REMOVED lines=8> */
[----:B------:R-:W-:Y:S02]  /*0970*/  FSEL R5, R5, R3, !P1 ;  /* 0x0000000305057208 */ /* 0x000fe40004800000 */
[----:B------:R-:W0:Y:S04]  /*0980*/  LDS.64 R2, [UR4+0x40] ;  /* 0x00004004ff027984 */ /* 0x000e280008000a00 */
[----:B------:R-:W-:-:S06]  /*0990*/  DSETP.GEU.AND P1, PT, R4, R6, PT ;  /* 0x000000060400722a */ /* 0x000fcc0003f2e000 */
[----:B------:R-:W-:Y:S02]  /*09a0*/  FSEL R4, R6, R4, !P1 ;  /* 0x0000000406047208 */ /* 0x000fe40004800000 */
[----:B------:R-:W-:-:S06]  /*09b0*/  FSEL R5, R7, R5, !P1 ;  /* 0x0000000507057208 */ /* 0x000fcc0004800000 */
[----:B--2---:R-:W-:-:S06]  /*09c0*/  DSETP.GEU.AND P1, PT, R4, R8, PT ;  /* 0x000000080400722a */ /* 0x004fcc0003f2e000 */
[----:B------:R-:W-:Y:S02]  /*09d0*/  FSEL R4, R8, R4, !P1 ;  /* 0x0000000408047208 */ /* 0x000fe40004800000 */
[----:B------:R-:W-:-:S06]  /*09e0*/  FSEL R5, R9, R5, !P1 ;  /* 0x0000000509057208 */ /* 0x000fcc0004800000 */
[----:B------:R-:W-:-:S06]  /*09f0*/  DSETP.GEU.AND P1, PT, R4, R10, PT ;  /* 0x0000000a0400722a */ /* 0x000fcc0003f2e000 */
[----:B------:R-:W-:Y:S02]  /*0a00*/  FSEL R4, R10, R4, !P1 ;  /* 0x000000040a047208 */ /* 0x000fe40004800000 */
[----:B------:R-:W-:-:S06]  /*0a10*/  FSEL R5, R11, R5, !P1 ;  /* 0x000000050b057208 */ /* 0x000fcc0004800000 */
[----:B0-----:R-:W-:-:S06]  /*0a20*/  DSETP.GEU.AND P1, PT, R4, R2, PT ;  /* 0x000000020400722a */ /* 0x001fcc0003f2e000 */
[----:B------:R-:W-:Y:S02]  /*0a30*/  FSEL R2, R2, R4, !P1 ;  /* 0x0000000402027208 */ /* 0x000fe40004800000 */
[----:B------:R-:W-:Y:S01]  /*0a40*/  FSEL R3, R3, R5, !P1 ;  /* 0x0000000503037208 */ /* 0x000fe20004800000 */
[----:B------:R-:W-:Y:S06]  /*0a50*/  BRA `(.L_x_69) ;  /* 0x00000034005c7947 */ /* 0x000fec0003800000 */
.L_x_68:
[----:B------:R-:W-:Y:S01]  /*0a60*/  LOP3.LUT R4, R0, 0x3e0, RZ, 0xc0, !PT ;  /* 0x000003e000047812 */ /* 0x000fe200078ec0ff */
[----:B------:R-:W0:Y:S04]  /*0a70*/  S2R R10, SR_LANEID ;  /* 0x00000000000a7919 */ /* 0x000e280000000000 */
[----:B------:R-:W-:Y:S01]  /*0a80*/  VIADD R5, R4, 0x20 ;  /* 0x0000002004057836 */ /* 0x000fe20000000000 */
[----:B------:R-:W-:-:S04]  /*0a90*/  LOP3.LUT R4, RZ, R4, RZ, 0x33, !PT ;  /* 0x00000004ff047212 */ /* 0x000fc800078e33ff */
[----:B------:R-:W-:Y:S01]  /*0aa0*/  ISETP.GT.U32.AND P0, PT, R5, UR12, PT ;  /* 0x0000000c05007c0c */ /* 0x000fe2000bf04070 */
[----:B------:R-:W-:-:S05]  /*0ab0*/  VIADD R4, R4, UR12 ;  /* 0x0000000c04047c36 */ /* 0x000fca0008000000 */
[----:B------:R-:W-:-:S05]  /*0ac0*/  SEL R5, R4, 0x1f, P0 ;  /* 0x0000001f04057807 */ /* 0x000fca0000000000 */
[----:B-----5:R-:W-:Y:S04]  /*0ad0*/  SHFL.DOWN PT, R6, R2, 0x1, R5 ;  /* 0x0820000002067989 */ /* 0x020fe800000e0005 */
[----:B------:R-:W1:Y:S01]  /*0ae0*/  SHFL.DOWN PT, R7, R3, 0x1, R5 ;  /* 0x0820000003077989 */ /* 0x000e6200000e0005 */
[----:B0-----:R-:W-:Y:S01]  /*0af0*/  ISETP.GE.AND P0, PT, R10, R5, PT ;  /* 0x000000050a00720c */ /* 0x001fe20003f06270 */
[----:B-1----:R-:W-:-:S06]  /*0b00*/  DSETP.GEU.AND P1, PT, R2, R6, PT ;  /* 0x000000060200722a */ /* 0x002fcc0003f2e000 */
[-C--:B------:R-:W-:Y:S01]  /*0b10*/  FSEL R9, R6, R2.reuse, !P1 ;  /* 0x0000000206097208 */ /* 0x080fe20004800000 */
[----:B------:R-:W-:Y:S01]  /*0b20*/  VIADD R6, R10, 0x2 ;  /* 0x000000020a067836 */ /* 0x000fe20000000000 */
[-C--:B------:R-:W-:Y:S02]  /*0b30*/  FSEL R7, R7, R3.reuse, !P1 ;  /* 0x0000000307077208 */ /* 0x080fe40004800000 */
[----:B------:R-:W-:Y:S02]  /*0b40*/  FSEL R4, R9, R2, !P0 ;  /* 0x0000000209047208 */ /* 0x000fe40004000000 */
[----:B------:R-:W-:Y:S02]  /*0b50*/  FSEL R7, R7, R3, !P0 ;  /* 0x0000000307077208 */ /* 0x000fe40004000000 */
[----:B------:R-:W-:Y:S01]  /*0b60*/  ISETP.GT.AND P0, PT, R6, R5, PT ;  /* 0x000000050600720c */ /* 0x000fe20003f04270 */
[----:B------:R-:W-:Y:S01]  /*0b70*/  SHFL.DOWN PT, R8, R4, 0x2, R5 ;  /* 0x0840000004087989 */ /* 0x000fe200000e0005 */
[----:B------:R-:W-:-:S03]  /*0b80*/  IMAD.MOV.U32 R6, RZ, RZ, R4 ;  /* 0x000000ffff067224 */ /* 0x000fc600078e0004 */
[----:B------:R-:W0:Y:S03]  /*0b90*/  SHFL.DOWN PT, R9, R7, 0x2, R5 ;  /* 0x0840000007097989 */ /* 0x000e2600000e0005 */
[----:B0-----:R-:W-:Y:S01]  /*0ba0*/  DSETP.GEU.AND P1, PT, R6, R8, PT ;  /* 0x000000080600722a */ /* 0x001fe20003f2e000 */
[----:B------:R-:W-:-:S05]  /*0bb0*/  VIADD R6, R10, 0x4 ;  /* 0x000000040a067836 */ /* 0x000fca0000000000 */
[----:B------:R-:W-:Y:S02]  /*0bc0*/  @!P0 FSEL R4, R8, R4, !P1 ;  /* 0x0000000408048208 */ /* 0x000fe40004800000 */
[----:B------:R-:W-:Y:S02]  /*0bd0*/  @!P0 FSEL R7, R9, R7, !P1 ;  /* 0x0000000709078208 */ /* 0x000fe40004800000 */
        /* <DEDUP_REMOVED lines=10> */
[----:B------:R-:W-:Y:S01]  /*0c80*/  IMAD.MOV.U32 R6, RZ, RZ, R4 ;  /* 0x000000ffff067224 */ /* 0x000fe200078e0004 */
[C---:B------:R-:W-:Y:S02]  /*0c90*/  ISETP.NE.AND P0, PT, R10.reuse, RZ, PT ;  /* 0x000000ff0a00720c */ /* 0x040fe40003f05270 */
[----:B------:R-:W0:Y:S11]  /*0ca0*/  SHFL.DOWN PT, R3, R7, 0x8, R5 ;  /* 0x0900000007037989 */ /* 0x000e3600000e0005 */
[----:B------:R-:W1:Y:S01]  /*0cb0*/  @!P0 S2R R9, SR_CgaCtaId ;  /* 0x0000000000098919 */ /* 0x000e620000008800 */
[----:B------:R-:W-:Y:S01]  /*0cc0*/  @!P0 MOV R8, 0x400 ;  /* 0x0000040000088802 */ /* 0x000fe20000000f00 */
[----:B0-----:R-:W-:Y:S01]  /*0cd0*/  DSETP.GEU.AND P2, PT, R6, R2, PT ;  /* 0x000000020600722a */ /* 0x001fe20003f4e000 */
[----:B------:R-:W-:-:S05]  /*0ce0*/  VIADD R6, R10, 0x10 ;  /* 0x000000100a067836 */ /* 0x000fca0000000000 */
[----:B------:R-:W-:Y:S02]  /*0cf0*/  @!P1 FSEL R4, R2, R4, !P2 ;  /* 0x0000000402049208 */ /* 0x000fe40005000000 */
[----:B------:R-:W-:Y:S02]  /*0d00*/  @!P1 FSEL R7, R3, R7, !P2 ;  /* 0x0000000703079208 */ /* 0x000fe40005000000 */
[----:B------:R-:W-:Y:S01]  /*0d10*/  ISETP.GT.AND P1, PT, R6, R5, PT ;  /* 0x000000050600720c */ /* 0x000fe20003f24270 */
[----:B------:R-:W-:Y:S01]  /*0d20*/  SHFL.DOWN PT, R2, R4, 0x10, R5 ;  /* 0x0a00000004027989 */ /* 0x000fe200000e0005 */
[----:B------:R-:W-:-:S03]  /*0d30*/  @!P0 SHF.R.U32.HI R6, RZ, 0x2, R0 ;  /* 0x00000002ff068819 */ /* 0x000fc60000011600 */
[----:B------:R0:W2:Y:S01]  /*0d40*/  SHFL.DOWN PT, R3, R7, 0x10, R5 ;  /* 0x0a00000007037989 */ /* 0x0000a200000e0005 */
[----:B------:R-:W-:Y:S02]  /*0d50*/  @!P0 LOP3.LUT R6, R6, 0xf8, RZ, 0xc0, !PT ;  /* 0x000000f806068812 */ /* 0x000fe400078ec0ff */
[----:B-1----:R-:W-:-:S05]  /*0d60*/  @!P0 LEA R9, R9, R8, 0x18 ;  /* 0x0000000809098211 */ /* 0x002fca00078ec0ff */
[----:B------:R-:W-:Y:S02]  /*0d70*/  @!P0 IMAD.IADD R9, R6, 0x1, R9 ;  /* 0x0000000106098824 */ /* 0x000fe400078e0209 */
[----:B0-----:R-:W-:-:S06]  /*0d80*/  IMAD.MOV.U32 R5, RZ, RZ, R7 ;  /* 0x000000ffff057224 */ /* 0x001fcc00078e0007 */
[----:B--2---:R-:W-:-:S06]  /*0d90*/  DSETP.GEU.AND P2, PT, R4, R2, PT ;  /* 0x000000020400722a */ /* 0x004fcc0003f4e000 */
[----:B------:R-:W-:Y:S02]  /*0da0*/  @!P1 FSEL R4, R2, R4, !P2 ;  /* 0x0000000402049208 */ /* 0x000fe40005000000 */
[----:B------:R-:W-:-:S03]  /*0db0*/  @!P1 FSEL R7, R3, R7, !P2 ;  /* 0x0000000703079208 */ /* 0x000fc60005000000 */
[----:B------:R-:W-:Y:S02]  /*0dc0*/  IMAD.MOV.U32 R2, RZ, RZ, R4 ;  /* 0x000000ffff027224 */ /* 0x000fe400078e0004 */
[----:B------:R-:W-:-:S05]  /*0dd0*/  IMAD.MOV.U32 R3, RZ, RZ, R7 ;  /* 0x000000ffff037224 */ /* 0x000fca00078e0007 */
[----:B------:R1:W-:Y:S01]  /*0de0*/  @!P0 STS.64 [R9+0x8], R2 ;  /* 0x0000080209008388 */ /* 0x0003e20000000a00 */
[----:B------:R-:W-:Y:S01]  /*0df0*/  BAR.SYNC.DEFER_BLOCKING 0x0 ;  /* 0x0000000000007b1d */ /* 0x000fe20000010000 */
[----:B------:R-:W-:-:S13]  /*0e00*/  ISETP.NE.AND P0, PT, R0, RZ, PT ;  /* 0x000000ff0000720c */ /* 0x000fda0003f05270 */
[----:B-1----:R-:W-:Y:S05]  /*0e10*/  @P0 BRA `(.L_x_69) ;  /* 0x00000030006c0947 */ /* 0x002fea0003800000 */
[----:B------:R-:W0:Y:S01]  /*0e20*/  S2UR UR5, SR_CgaCtaId ;  /* 0x00000000000579c3 */ /* 0x000e220000008800 */
[----:B------:R-:W-:Y:S01]  /*0e30*/  UMOV UR4, 0x400 ;  /* 0x0000040000047882 */ /* 0x000fe20000000000 */
[----:B------:R-:W-:Y:S02]  /*0e40*/  UISETP.GT.U32.AND UP0, UPT, UR12, 0x20, UPT ;  /* 0x000000200c00788c */ /* 0x000fe4000bf04070 */
[----:B------:R-:W-:-:S04]  /*0e50*/  UISETP.GT.U32.AND UP1, UPT, UR12, 0x40, UPT ;  /* 0x000000400c00788c */ /* 0x000fc8000bf24070 */
[----:B------:R-:W-:Y:S01]  /*0e60*/  PLOP3.LUT P3, PT, PT, PT, UP0, 0x80, 0x8 ;  /* 0x000000000008781c */ /* 0x000fe20003f6f008 */
[----:B------:R-:W-:Y:S01]  /*0e70*/  UISETP.GT.U32.AND UP0, UPT, UR12, 0x60, UPT ;  /* 0x000000600c00788c */ /* 0x000fe2000bf04070 */
[----:B------:R-:W-:Y:S01]  /*0e80*/  PLOP3.LUT P2, PT, PT, PT, UP1, 0x80, 0x8 ;  /* 0x000000000008781c */ /* 0x000fe20003f4f018 */
[----:B0-----:R-:W-:-:S09]  /*0e90*/  ULEA UR4, UR5, UR4, 0x18 ;  /* 0x0000000405047291 */ /* 0x001fd2000f8ec0ff */
[----:B------:R-:W0:Y:S04]  /*0ea0*/  LDS.128 R12, [UR4+0x10] ;  /* 0x00001004ff0c7984 */ /* 0x000e280008000c00 */
[----:B------:R-:W1:Y:S01]  /*0eb0*/  LDS.128 R4, [UR4+0x20] ;  /* 0x00002004ff047984 */ /* 0x000e620008000c00 */
[----:B0-----:R-:W-:-:S06]  /*0ec0*/  DSETP.GEU.AND P1, PT, R2, R12, PT ;  /* 0x0000000c0200722a */ /* 0x001fcc0003f2e000 */
[-C--:B------:R-:W-:Y:S02]  /*0ed0*/  FSEL R9, R12, R2.reuse, !P1 ;  /* 0x000000020c097208 */ /* 0x080fe40004800000 */
[-C--:B------:R-:W-:Y:S02]  /*0ee0*/  FSEL R11, R13, R3.reuse, !P1 ;  /* 0x000000030d0b7208 */ /* 0x080fe40004800000 */
[----:B------:R-:W-:Y:S02]  /*0ef0*/  FSEL R13, R9, R2, P3 ;  /* 0x00000002090d7208 */ /* 0x000fe40001800000 */
[----:B------:R-:W-:Y:S02]  /*0f00*/  FSEL R0, R11, R3, P3 ;  /* 0x000000030b007208 */ /* 0x000fe40001800000 */
[----:B------:R-:W-:Y:S01]  /*0f10*/  PLOP3.LUT P1, PT, PT, PT, UP0, 0x80, 0x8 ;  /* 0x000000000008781c */ /* 0x000fe20003f2f008 */
[----:B------:R-:W-:Y:S01]  /*0f20*/  IMAD.MOV.U32 R2, RZ, RZ, R13 ;  /* 0x000000ffff027224 */ /* 0x000fe200078e000d */
[----:B------:R-:W0:Y:S01]  /*0f30*/  LDS.128 R8, [UR4+0x30] ;  /* 0x00003004ff087984 */ /* 0x000e220008000c00 */
[----:B------:R-:W-:Y:S01]  /*0f40*/  IMAD.MOV.U32 R3, RZ, RZ, R0 ;  /* 0x000000ffff037224 */ /* 0x000fe200078e0000 */
[----:B------:R-:W-:-:S05]  /*0f50*/  UISETP.GT.U32.AND UP0, UPT, UR12, 0x80, UPT ;  /* 0x000000800c00788c */ /* 0x000fca000bf04070 */
[----:B------:R-:W-:-:S06]  /*0f60*/  DSETP.GEU.AND P3, PT, R2, R14, PT ;  /* 0x0000000e0200722a */ /* 0x000fcc0003f6e000 */
[----:B------:R-:W-:Y:S02]  /*0f70*/  @P2 FSEL R13, R14, R13, !P3 ;  /* 0x0000000d0e0d2208 */ /* 0x000fe40005800000 */
[----:B------:R-:W-:Y:S02]  /*0f80*/  @P2 FSEL R0, R15, R0, !P3 ;  /* 0x000000000f002208 */ /* 0x000fe40005800000 */
[----:B------:R-:W-:Y:S01]  /*0f90*/  PLOP3.LUT P2, PT, PT, PT, UP0, 0x80, 0x8 ;  /* 0x000000000008781c */ /* 0x000fe20003f4f008 */
[----:B------:R-:W-:Y:S01]  /*0fa0*/  IMAD.MOV.U32 R2, RZ, RZ, R13 ;  /* 0x000000ffff027224 */ /* 0x000fe200078e000d */
[----:B------:R-:W-:Y:S01]  /*0fb0*/  UISETP.GT.U32.AND UP0, UPT, UR12, 0xa0, UPT ;  /* 0x000000a00c00788c */ /* 0x000fe2000bf04070 */
[----:B------:R-:W-:-:S06]  /*0fc0*/  IMAD.MOV.U32 R3, RZ, RZ, R0 ;  /* 0x000000ffff037224 */ /* 0x000fcc00078e0000 */
[----:B-1----:R-:W-:Y:S01]  /*0fd0*/  DSETP.GEU.AND P3, PT, R2, R4, PT ;  /* 0x000000040200722a */ /* 0x002fe20003f6e000 */
[----:B------:R-:W1:Y:S05]  /*0fe0*/  LDS.64 R2, [UR4+0x40] ;  /* 0x00004004ff027984 */ /* 0x000e6a0008000a00 */
[----:B------:R-:W-:Y:S02]  /*0ff0*/  @P1 FSEL R13, R4, R13, !P3 ;  /* 0x0000000d040d1208 */ /* 0x000fe40005800000 */
[----:B------:R-:W-:Y:S02]  /*1000*/  @P1 FSEL R0, R5, R0, !P3 ;  /* 0x0000000005001208 */ /* 0x000fe40005800000 */
[----:B------:R-:W-:Y:S01]  /*1010*/  PLOP3.LUT P1, PT, PT, PT, UP0, 0x80, 0x8 ;  /* 0x000000000008781c */ /* 0x000fe20003f2f008 */
[----:B------:R-:W-:Y:S01]  /*1020*/  IMAD.MOV.U32 R4, RZ, RZ, R13 ;  /* 0x000000ffff047224 */ /* 0x000fe200078e000d */
[----:B------:R-:W-:Y:S01]  /*1030*/  UISETP.GT.U32.AND UP0, UPT, UR12, 0xc0, UPT ;  /* 0x000000c00c00788c */ /* 0x000fe2000bf04070 */
[----:B------:R-:W-:-:S06]  /*1040*/  IMAD.MOV.U32 R5, RZ, RZ, R0 ;  /* 0x000000ffff057224 */ /* 0x000fcc00078e0000 */
[----:B------:R-:W-:-:S06]  /*1050*/  DSETP.GEU.AND P3, PT, R4, R6, PT ;  /* 0x000000060400722a */ /* 0x000fcc0003f6e000 */
[----:B------:R-:W-:Y:S02]  /*1060*/  @P2 FSEL R13, R6, R13, !P3 ;  /* 0x0000000d060d2208 */ /* 0x000fe40005800000 */
[----:B------:R-:W-:Y:S02]  /*1070*/  @P2 FSEL R0, R7, R0, !P3 ;  /* 0x0000000007002208 */ /* 0x000fe40005800000 */
[----:B------:R-:W-:Y:S01]  /*1080*/  PLOP3.LUT P2, PT, PT, PT, UP0, 0x80, 0x8 ;  /* 0x000000000008781c */ /* 0x000fe20003f4f008 */
[----:B------:R-:W-:Y:S01]  /*1090*/  IMAD.MOV.U32 R4, RZ, RZ, R13 ;  /* 0x000000ffff047224 */ /* 0x000fe200078e000d */
[----:B------:R-:W-:Y:S01]  /*10a0*/  UISETP.GT.U32.AND UP0, UPT, UR12, 0xe0, UPT ;  /* 0x000000e00c00788c */ /* 0x000fe2000bf04070 */
[----:B------:R-:W-:-:S06]  /*10b0*/  IMAD.MOV.U32 R5, RZ, RZ, R0 ;  /* 0x000000ffff057224 */ /* 0x000fcc00078e0000 */
[----:B0-----:R-:W-:-:S06]  /*10c0*/  DSETP.GEU.AND P3, PT, R4, R8, PT ;  /* 0x000000080400722a */ /* 0x001fcc0003f6e000 */
[----:B------:R-:W-:Y:S02]  /*10d0*/  @P1 FSEL R13, R8, R13, !P3 ;  /* 0x0000000d080d1208 */ /* 0x000fe40005800000 */
[----:B------:R-:W-:Y:S02]  /*10e0*/  @P1 FSEL R0, R9, R0, !P3 ;  /* 0x0000000009001208 */ /* 0x000fe40005800000 */
[----:B------:R-:W-:Y:S01]  /*10f0*/  PLOP3.LUT P1, PT, PT, PT, UP0, 0x80, 0x8 ;  /* 0x000000000008781c */ /* 0x000fe20003f2f008 */
[----:B------:R-:W-:Y:S02]  /*1100*/  IMAD.MOV.U32 R4, RZ, RZ, R13 ;  /* 0x000000ffff047224 */ /* 0x000fe400078e000d */
[----:B------:R-:W-:-:S06]  /*1110*/  IMAD.MOV.U32 R5, RZ, RZ, R0 ;  /* 0x000000ffff057224 */ /* 0x000fcc00078e0000 */
[----:B------:R-:W-:-:S06]  /*1120*/  DSETP.GEU.AND P3, PT, R4, R10, PT ;  /* 0x0000000a0400722a */ /* 0x000fcc0003f6e000 */
[----:B------:R-:W-:Y:S02]  /*1130*/  @P2 FSEL R13, R10, R13, !P3 ;  /* 0x0000000d0a0d2208 */ /* 0x000fe40005800000 */
[----:B------:R-:W-:-:S03]  /*1140*/  @P2 FSEL R0, R11, R0, !P3 ;  /* 0x000000000b002208 */ /* 0x000fc60005800000 */
[----:B------:R-:W-:Y:S02]  /*1150*/  IMAD.MOV.U32 R4, RZ, RZ, R13 ;  /* 0x000000ffff047224 */ /* 0x000fe400078e000d */
[----:B------:R-:W-:-:S06]  /*1160*/  IMAD.MOV.U32 R5, RZ, RZ, R0 ;  /* 0x000000ffff057224 */ /* 0x000fcc00078e0000 */
[----:B-1----:R-:W-:-:S06]  /*1170*/  DSETP.GEU.AND P2, PT, R4, R2, PT ;  /* 0x000000020400722a */ /* 0x002fcc0003f4e000 */
[----:B------:R-:W-:Y:S02]  /*1180*/  @P1 FSEL R13, R2, R13, !P2 ;  /* 0x0000000d020d1208 */ /* 0x000fe40005000000 */
[----:B------:R-:W-:-:S03]  /*1190*/  @P1 FSEL R0, R3, R0, !P2 ;  /* 0x0000000003001208 */ /* 0x000fc60005000000 */
[----:B------:R-:W-:Y:S02]  /*11a0*/  IMAD.MOV.U32 R2, RZ, RZ, R13 ;  /* 0x000000ffff027224 */ /* 0x000fe400078e000d */
[----:B------:R-:W-:Y:S01]  /*11b0*/  IMAD.MOV.U32 R3, RZ, RZ, R0 ;  /* 0x000000ffff037224 */ /* 0x000fe200078e0000 */
[----:B------:R-:W-:Y:S06]  /*11c0*/  BRA `(.L_x_69) ;  /* 0x0000002c00807947 */ /* 0x000fec0003800000 */
.L_x_59:
[----:B------:R-:W0:Y:S01]  /*11d0*/  S2R R0, SR_TID.X ;  /* 0x0000000000007919 */ /* 0x000e220000002100 */
[----:B------:R-:W1:Y:S01]  /*11e0*/  LDC.64 R20, c[0x0][0x380] ;  /* 0x0000e000ff147b82 */ /* 0x000e620000000a00 */
[----:B------:R-:W-:Y:S02]  /*11f0*/  IMAD.U32 R3, RZ, RZ, UR16 ;  /* 0x00000010ff037e24 */ /* 0x000fe4000f8e00ff */
[----:B0-----:R-:W-:-:S04]  /*1200*/  IMAD.SHL.U32 R2, R0, 0x4, RZ ;  /* 0x0000000400027824 */ /* 0x001fc800078e00ff */
[----:B------:R-:W-:-:S04]  /*1210*/  IMAD R3, R3, 0x800, R2 ;  /* 0x0000080003037824 */ /* 0x000fc800078e0202 */
[----:B-1----:R-:W-:-:S05]  /*1220*/  IMAD.WIDE.U32 R20, R3, 0x8, R20 ;  /* 0x0000000803147825 */ /* 0x002fca00078e0014 */
[----:B------:R-:W2:Y:S04]  /*1230*/  LDG.E.128.CONSTANT R4, desc[UR10][R20.64] ;  /* 0x0000000a14047981 */ /* 0x000ea8000c1e9d00 */
[----:B------:R-:W3:Y:S04]  /*1240*/  LDG.E.128.CONSTANT R8, desc[UR10][R20.64+0x10] ;  /* 0x0000100a14087981 */ /* 0x000ee8000c1e9d00 */
[----:B------:R-:W4:Y:S04]  /*1250*/  LDG.E.128.CONSTANT R12, desc[UR10][R20.64+0x2000] ;  /* 0x0020000a140c7981 */ /* 0x000f28000c1e9d00 */
[----:B------:R-:W5:Y:S01]  /*1260*/  LDG.E.128.CONSTANT R16, desc[UR10][R20.64+0x2010] ;  /* 0x0020100a14107981 */ /* 0x000f62000c1e9d00 */
[----:B------:R-:W-:Y:S01]  /*1270*/  UISETP.GE.U32.AND UP0, UPT, UR12, UR5, UPT ;  /* 0x000000050c00728c */ /* 0x000fe2000bf06070 */
        /* <DEDUP_REMOVED lines=21> */
[----:B------:R-:W-:Y:S06]  /*13d0*/  BRA.U !UP0, `(.L_x_70) ;  /* 0x0000000508dc7547 */ /* 0x000fec000b800000 */
[----:B------:R-:W-:Y:S02]  /*13e0*/  ULEA UR6, UR16, UR5, 0xb ;  /* 0x0000000510067291 */ /* 0x000fe4000f8e58ff */
[----:B------:R-:W-:Y:S01]  /*13f0*/  UIADD3 UR14, UPT, UPT, UR8, -0x800, URZ ;  /* 0xfffff800080e7890 */ /* 0x000fe2000fffe0ff */
[----:B------:R-:W0:Y:S03]  /*1400*/  LDCU UR9, c[0x0][0x3a8] ;  /* 0x00007500ff0977ac */ /* 0x000e260008000800 */
[----:B------:R-:W-:Y:S01]  /*1410*/  VIADD R3, R0, UR6 ;  /* 0x0000000600037c36 */ /* 0x000fe20008000000 */
[----:B------:R-:W-:Y:S01]  /*1420*/  UISETP.GT.U32.AND UP0, UPT, UR6, UR14, UPT ;  /* 0x0000000e0600728c */ /* 0x000fe2000bf04070 */
[----:B------:R-:W1:Y:S01]  /*1430*/  LDCU.64 UR18, c[0x0][0x380] ;  /* 0x00007000ff1277ac */ /* 0x000e620008000a00 */
[----:B------:R-:W-:Y:S01]  /*1440*/  UIADD3 UR13, UPT, UPT, UR6, 0x100, URZ ;  /* 0x00000100060d7890 */ /* 0x000fe2000fffe0ff */
[----:B------:R-:W-:Y:S01]  /*1450*/  UMOV UR4, URZ ;  /* 0x000000ff00047c82 */ /* 0x000fe20008000000 */
[----:B------:R-:W-:-:S05]  /*1460*/  UMOV UR7, UR6 ;  /* 0x0000000600077c82 */ /* 0x000fca0008000000 */
[----:B------:R-:W-:Y:S05]  /*1470*/  BRA.U UP0, `(.L_x_71) ;  /* 0x0000000100a87547 */ /* 0x000fea000b800000 */
.L_x_72:
[----:B------:R-:W-:-:S05]  /*1480*/  IADD3 R4, P0, PT, R2, UR7, RZ ;  /* 0x0000000702047c10 */ /* 0x000fca000ff1e0ff */
[----:B------:R-:W-:Y:S01]  /*1490*/  IMAD.X R5, RZ, RZ, RZ, P0 ;  /* 0x000000ffff057224 */ /* 0x000fe200000e06ff */
[----:B-1----:R-:W-:-:S04]  /*14a0*/  LEA R22, P0, R4, UR18, 0x3 ;  /* 0x0000001204167c11 */ /* 0x002fc8000f8018ff */
[----:B------:R-:W-:-:S05]  /*14b0*/  LEA.HI.X R23, R4, UR19, R5, 0x3, P0 ;  /* 0x0000001304177c11 */ /* 0x000fca00080f1c05 */
[----:B------:R-:W2:Y:S04]  /*14c0*/  LDG.E.128.CONSTANT R4, desc[UR10][R22.64] ;  /* 0x0000000a16047981 */ /* 0x000ea8000c1e9d00 */
[----:B------:R-:W3:Y:S04]  /*14d0*/  LDG.E.128.CONSTANT R8, desc[UR10][R22.64+0x10] ;  /* 0x0000100a16087981 */ /* 0x000ee8000c1e9d00 */
[----:B------:R-:W4:Y:S04]  /*14e0*/  LDG.E.128.CONSTANT R12, desc[UR10][R22.64+0x2000] ;  /* 0x0020000a160c7981 */ /* 0x000f28000c1e9d00 */
[----:B------:R-:W5:Y:S01]  /*14f0*/  LDG.E.128.CONSTANT R16, desc[UR10][R22.64+0x2010] ;  /* 0x0020100a16107981 */ /* 0x000f62000c1e9d00 */
[----:B0-----:R-:W-:-:S02]  /*1500*/  UMOV UR8, UR9 ;  /* 0x0000000900087c82 */ /* 0x001fc40008000000 */
[----:B------:R-:W-:-:S04]  /*1510*/  UIADD3 UR15, UPT, UPT, -UR7, UR8, URZ ;  /* 0x00000008070f7290 */ /* 0x000fc8000fffe1ff */
[----:B------:R-:W-:Y:S01]  /*1520*/  UISETP.GE.U32.AND UP0, UPT, UR15, UR5, UPT ;  /* 0x000000050f00728c */ /* 0x000fe2000bf06070 */
        /* <DEDUP_REMOVED lines=25> */
[----:B------:R-:W-:Y:S02]  /*16c0*/  UIADD3 UR7, UPT, UPT, UR5, UR7, URZ ;  /* 0x0000000705077290 */ /* 0x000fe4000fffe0ff */
[----:B------:R-:W-:Y:S01]  /*16d0*/  VIADD R3, R3, UR5 ;  /* 0x0000000503037c36 */ /* 0x000fe20008000000 */
[----:B------:R-:W-:Y:S02]  /*16e0*/  UIADD3 UR4, UPT, UPT, UR4, 0x1, URZ ;  /* 0x0000000104047890 */ /* 0x000fe4000fffe0ff */
[----:B------:R-:W-:Y:S02]  /*16f0*/  UISETP.GT.U32.AND UP0, UPT, UR7, UR14, UPT ;  /* 0x0000000e0700728c */ /* 0x000fe4000bf04070 */
[----:B------:R-:W-:-:S07]  /*1700*/  UIADD3 UR13, UPT, UPT, UR5, UR13, URZ ;  /* 0x0000000d050d7290 */ /* 0x000fce000fffe0ff */
[----:B------:R-:W-:Y:S05]  /*1710*/  BRA.U !UP0, `(.L_x_72) ;  /* 0xfffffffd08587547 */ /* 0x000fea000b83ffff */
.L_x_71:
[----:B------:R-:W-:-:S09]  /*1720*/  UISETP.GE.U32.AND UP0, UPT, UR7, UR8, UPT ;  /* 0x000000080700728c */ /* 0x000fd2000bf06070 */
[----:B------:R-:W-:Y:S05]  /*1730*/  BRA.U UP0, `(.L_x_70) ;  /* 0x0000000500047547 */ /* 0x000fea000b800000 */
[----:B------:R-:W-:Y:S01]  /*1740*/  UIADD3 UR5, UPT, UPT, -UR7, UR8, URZ ;  /* 0x0000000807057290 */ /* 0x000fe2000fffe1ff */
[----:B------:R-:W-:Y:S05]  /*1750*/  BSSY.RECONVERGENT B1, `(.L_x_70) ;  /* 0x000003f000017945 */ /* 0x000fea0003800200 */
[----:B------:R-:W-:-:S13]  /*1760*/  ISETP.GE.AND P0, PT, R0, UR5, PT ;  /* 0x0000000500007c0c */ /* 0x000fda000bf06270 */
[----:B------:R-:W-:Y:S05]  /*1770*/  @P0 BRA `(.L_x_73) ;  /* 0x0000000000f00947 */ /* 0x000fea0003800000 */
[----:B------:R-:W2:Y:S01]  /*1780*/  LDC R5, c[0x0][0x3ac] ;  /* 0x0000eb00ff057b82 */ /* 0x000ea20000000800 */
[----:B------:R-:W-:Y:S01]  /*1790*/  LOP3.LUT R2, RZ, R0, RZ, 0x33, !PT ;  /* 0x00000000ff027212 */ /* 0x000fe200078e33ff */
[----:B------:R-:W-:Y:S01]  /*17a0*/  BSSY.RECONVERGENT B2, `(.L_x_74) ;  /* 0x0000019000027945 */ /* 0x000fe20003800200 */
[----:B------:R-:W-:-:S03]  /*17b0*/  IMAD.MOV.U32 R8, RZ, RZ, R0 ;  /* 0x000000ffff087224 */ /* 0x000fc600078e0000 */
[----:B------:R-:W-:-:S04]  /*17c0*/  VIADD R2, R2, UR8 ;  /* 0x0000000802027c36 */ /* 0x000fc80008000000 */
[C---:B------:R-:W-:Y:S01]  /*17d0*/  VIADD R4, R2.reuse, -UR6 ;  /* 0x8000000602047c36 */ /* 0x040fe20008000000 */
[C---:B------:R-:W-:Y:S02]  /*17e0*/  LOP3.LUT R6, R2.reuse, 0x300, RZ, 0xc0, !PT ;  /* 0x0000030002067812 */ /* 0x040fe400078ec0ff */
[----:B------:R-:W-:Y:S02]  /*17f0*/  LEA.HI R2, R2, 0x1, RZ, 0x18 ;  /* 0x0000000102027811 */ /* 0x000fe400078fc0ff */
[----:B------:R-:W-:Y:S01]  /*1800*/  ISETP.NE.AND P0, PT, R6, 0x300, PT ;  /* 0x000003000600780c */ /* 0x000fe20003f05270 */
[----:B--2---:R-:W-:-:S04]  /*1810*/  IMAD R5, R5, UR4, RZ ;  /* 0x0000000405057c24 */ /* 0x004fc8000f8e02ff */
[----:B------:R-:W-:-:S05]  /*1820*/  IMAD R4, R5, -0x800, R4 ;  /* 0xfffff80005047824 */ /* 0x000fca00078e0204 */
[----:B------:R-:W-:-:S03]  /*1830*/  ISETP.GE.U32.AND P2, PT, R4, 0x300, PT ;  /* 0x000003000400780c */ /* 0x000fc60003f46070 */
[----:B------:R-:W-:Y:S10]  /*1840*/  @!P0 BRA `(.L_x_75) ;  /* 0x0000000000388947 */ /* 0x000ff40003800000 */
[----:B------:R-:W2:Y:S01]  /*1850*/  LDC.64 R6, c[0x0][0x380] ;  /* 0x0000e000ff067b82 */ /* 0x000ea20000000a00 */
[----:B------:R-:W-:Y:S01]  /*1860*/  LOP3.LUT R2, R2, 0x3, RZ, 0xc0, !PT ;  /* 0x0000000302027812 */ /* 0x000fe200078ec0ff */
[----:B------:R-:W-:-:S04]  /*1870*/  IMAD.MOV.U32 R8, RZ, RZ, R0 ;  /* 0x000000ffff087224 */ /* 0x000fc800078e0000 */
[----:B------:R-:W-:-:S07]  /*1880*/  IMAD.MOV R2, RZ, RZ, -R2 ;  /* 0x000000ffff027224 */ /* 0x000fce00078e0a02 */
.L_x_76:
[----:B--2---:R-:W-:-:S06]  /*1890*/  IMAD.WIDE.U32 R4, R3, 0x8, R6 ;  /* 0x0000000803047825 */ /* 0x004fcc00078e0006 */
        /* <DEDUP_REMOVED lines=9> */
.L_x_75:
[----:B01----:R-:W-:Y:S05]  /*1930*/  BSYNC.RECONVERGENT B2 ;  /* 0x0000000000027941 */ /* 0x003fea0003800200 */
.L_x_74:
[----:B------:R-:W-:Y:S05]  /*1940*/  @!P2 BRA `(.L_x_73) ;  /* 0x00000000007ca947 */ /* 0x000fea0003800000 */
[----:B------:R-:W0:Y:S01]  /*1950*/  LDC.64 R2, c[0x0][0x380] ;  /* 0x0000e000ff027b82 */ /* 0x000e220000000a00 */
[C---:B------:R-:W-:Y:S02]  /*1960*/  VIADD R4, R8.reuse, 0x200 ;  /* 0x0000020008047836 */ /* 0x040fe40000000000 */
[----:B------:R-:W-:-:S07]  /*1970*/  VIADD R5, R8, UR13 ;  /* 0x0000000d08057c36 */ /* 0x000fce0008000000 */
.L_x_77:
[----:B------:R-:W-:-:S04]  /*1980*/  VIADD R7, R5, 0xffffff00 ;  /* 0xffffff0005077836 */ /* 0x000fc80000000000 */
[----:B0-----:R-:W-:-:S06]  /*1990*/  IMAD.WIDE.U32 R6, R7, 0x8, R2 ;  /* 0x0000000807067825 */ /* 0x001fcc00078e0002 */
[----:B------:R-:W2:Y:S01]  /*19a0*/  LDG.E.64.CONSTANT R6, desc[UR10][R6.64] ;  /* 0x0000000a06067981 */ /* 0x000ea2000c1e9b00 */
[----:B------:R-:W-:-:S04]  /*19b0*/  IMAD.WIDE.U32 R8, R5, 0x8, R2 ;  /* 0x0000000805087825 */ /* 0x000fc800078e0002 */
[----:B------:R-:W-:Y:S02]  /*19c0*/  VIADD R11, R5, 0x100 ;  /* 0x00000100050b7836 */ /* 0x000fe40000000000 */
[----:B------:R-:W3:Y:S02]  /*19d0*/  LDG.E.64.CONSTANT R8, desc[UR10][R8.64] ;  /* 0x0000000a08087981 */ /* 0x000ee4000c1e9b00 */
[----:B------:R-:W-:-:S04]  /*19e0*/  IMAD.WIDE.U32 R10, R11, 0x8, R2 ;  /* 0x000000080b0a7825 */ /* 0x000fc800078e0002 */
[----:B------:R-:W-:Y:S02]  /*19f0*/  VIADD R13, R5, 0x200 ;  /* 0x00000200050d7836 */ /* 0x000fe40000000000 */
[----:B------:R-:W4:Y:S02]  /*1a00*/  LDG.E.64.CONSTANT R10, desc[UR10][R10.64] ;  /* 0x0000000a0a0a7981 */ /* 0x000f24000c1e9b00 */
[----:B------:R-:W-:-:S06]  /*1a10*/  IMAD.WIDE.U32 R12, R13, 0x8, R2 ;  /* 0x000000080d0c7825 */ /* 0x000fcc00078e0002 */
[----:B------:R-:W5:Y:S01]  /*1a20*/  LDG.E.64.CONSTANT R12, desc[UR10][R12.64] ;  /* 0x0000000a0c0c7981 */ /* 0x000f62000c1e9b00 */
[----:B------:R-:W-:Y:S01]  /*1a30*/  VIADD R5, R5, 0x400 ;  /* 0x0000040005057836 */ /* 0x000fe20000000000 */
[----:B--2---:R-:W-:-:S06]  /*1a40*/  DSETP.GEU.AND P0, PT, R20, R6, PT ;  /* 0x000000061400722a */ /* 0x004fcc0003f0e000 */
[----:B------:R-:W-:Y:S02]  /*1a50*/  FSEL R14, R6, R20, !P0 ;  /* 0x00000014060e7208 */ /* 0x000fe40004000000 */
[----:B------:R-:W-:-:S06]  /*1a60*/  FSEL R15, R7, R21, !P0 ;  /* 0x00000015070f7208 */ /* 0x000fcc0004000000 */
[----:B---3--:R-:W-:-:S06]  /*1a70*/  DSETP.GEU.AND P0, PT, R14, R8, PT ;  /* 0x000000080e00722a */ /* 0x008fcc0003f0e000 */
[----:B------:R-:W-:Y:S01]  /*1a80*/  FSEL R6, R8, R14, !P0 ;  /* 0x0000000e08067208 */ /* 0x000fe20004000000 */
[C---:B------:R-:W-:Y:S01]  /*1a90*/  VIADD R8, R4.reuse, 0x200 ;  /* 0x0000020004087836 */ /* 0x040fe20000000000 */
[----:B------:R-:W-:Y:S01]  /*1aa0*/  FSEL R7, R9, R15, !P0 ;  /* 0x0000000f09077208 */ /* 0x000fe20004000000 */
[----:B------:R-:W-:-:S05]  /*1ab0*/  VIADD R4, R4, 0x400 ;  /* 0x0000040004047836 */ /* 0x000fca0000000000 */
[----:B----4-:R-:W-:-:S06]  /*1ac0*/  DSETP.GEU.AND P0, PT, R6, R10, PT ;  /* 0x0000000a0600722a */ /* 0x010fcc0003f0e000 */
[----:B------:R-:W-:Y:S02]  /*1ad0*/  FSEL R6, R10, R6, !P0 ;  /* 0x000000060a067208 */ /* 0x000fe40004000000 */
[----:B------:R-:W-:-:S06]  /*1ae0*/  FSEL R7, R11, R7, !P0 ;  /* 0x000000070b077208 */ /* 0x000fcc0004000000 */
[----:B-----5:R-:W-:-:S06]  /*1af0*/  DSETP.GEU.AND P0, PT, R6, R12, PT ;  /* 0x0000000c0600722a */ /* 0x020fcc0003f0e000 */
[----:B------:R-:W-:Y:S02]  /*1b00*/  FSEL R20, R12, R6, !P0 ;  /* 0x000000060c147208 */ /* 0x000fe40004000000 */
[----:B------:R-:W-:Y:S02]  /*1b10*/  FSEL R21, R13, R7, !P0 ;  /* 0x000000070d157208 */ /* 0x000fe40004000000 */
[----:B------:R-:W-:-:S13]  /*1b20*/  ISETP.GE.AND P0, PT, R8, UR5, PT ;  /* 0x0000000508007c0c */ /* 0x000fda000bf06270 */
[----:B------:R-:W-:Y:S05]  /*1b30*/  @!P0 BRA `(.L_x_77) ;  /* 0xfffffffc00908947 */ /* 0x000fea000383ffff */
.L_x_73:
[----:B01----:R-:W-:Y:S05]  /*1b40*/  BSYNC.RECONVERGENT B1 ;  /* 0x0000000000017941 */ /* 0x003fea0003800200 */
.L_x_70:
[----:B------:R-:W2:Y:S01]  /*1b50*/  S2R R7, SR_LANEID ;  /* 0x0000000000077919 */ /* 0x000ea20000000000 */
[----:B------:R-:W-:Y:S04]  /*1b60*/  SHFL.DOWN PT, R2, R20, 0x1, 0x1f ;  /* 0x08201f0014027f89 */ /* 0x000fe800000e0000 */
[----:B------:R-:W3:Y:S02]  /*1b70*/  SHFL.DOWN PT, R3, R21, 0x1, 0x1f ;  /* 0x08201f0015037f89 */ /* 0x000ee400000e0000 */
[----:B---3--:R-:W-:Y:S01]  /*1b80*/  DSETP.GEU.AND P0, PT, R20, R2, PT ;  /* 0x000000021400722a */ /* 0x008fe20003f0e000 */
[C---:B--2---:R-:W-:Y:S02]  /*1b90*/  ISETP.GT.AND P1, PT, R7.reuse, 0x1e, PT ;  /* 0x0000001e0700780c */ /* 0x044fe40003f24270 */
        /* <DEDUP_REMOVED lines=9> */
[----:B------:R-:W2:Y:S03]  /*1c30*/  SHFL.DOWN PT, R5, R3, 0x2, 0x1f ;  /* 0x08401f0003057f89 */ /* 0x000ea600000e0000 */
[----:B------:R-:W-:Y:S01]  /*1c40*/  @!P2 LOP3.LUT R6, R6, 0xf8, RZ, 0xc0, !PT ;  /* 0x000000f80606a812 */ /* 0x000fe200078ec0ff */
[----:B------:R-:W3:Y:S01]  /*1c50*/  @!P2 S2R R9, SR_CgaCtaId ;  /* 0x000000000009a919 */ /* 0x000ee20000008800 */
[----:B--2---:R-:W-:-:S06]  /*1c60*/  DSETP.GEU.AND P0, PT, R2, R4, PT ;  /* 0x000000040200722a */ /* 0x004fcc0003f0e000 */
[----:B------:R-:W-:Y:S02]  /*1c70*/  @!P1 FSEL R2, R4, R2, !P0 ;  /* 0x0000000204029208 */ /* 0x000fe40004000000 */
[----:B------:R-:W-:Y:S02]  /*1c80*/  @!P1 FSEL R3, R5, R3, !P0 ;  /* 0x0000000305039208 */ /* 0x000fe40004000000 */
[----:B------:R-:W-:Y:S01]  /*1c90*/  ISETP.GT.AND P1, PT, R7, 0x1b, PT ;  /* 0x0000001b0700780c */ /* 0x000fe20003f24270 */
[----:B------:R-:W-:Y:S01]  /*1ca0*/  SHFL.DOWN PT, R4, R2, 0x4, 0x1f ;  /* 0x08801f0002047f89 */ /* 0x000fe200000e0000 */
[----:B---3--:R-:W-:-:S03]  /*1cb0*/  @!P2 LEA R9, R9, R8, 0x18 ;  /* 0x000000080909a211 */ /* 0x008fc600078ec0ff */
[----:B------:R-:W2:Y:S02]  /*1cc0*/  SHFL.DOWN PT, R5, R3, 0x4, 0x1f ;  /* 0x08801f0003057f89 */ /* 0x000ea400000e0000 */
[----:B------:R-:W-:Y:S01]  /*1cd0*/  @!P2 IMAD.IADD R9, R6, 0x1, R9 ;  /* 0x000000010609a824 */ /* 0x000fe200078e0209 */
[----:B--2---:R-:W-:-:S06]  /*1ce0*/  DSETP.GEU.AND P0, PT, R2, R4, PT ;  /* 0x000000040200722a */ /* 0x004fcc0003f0e000 */
[----:B------:R-:W-:Y:S02]  /*1cf0*/  @!P1 FSEL R2, R4, R2, !P0 ;  /* 0x0000000204029208 */ /* 0x000fe40004000000 */
[----:B------:R-:W-:Y:S02]  /*1d00*/  @!P1 FSEL R3, R5, R3, !P0 ;  /* 0x0000000305039208 */ /* 0x000fe40004000000 */
[----:B------:R-:W-:Y:S01]  /*1d10*/  ISETP.GT.AND P1, PT, R7, 0x17, PT ;  /* 0x000000170700780c */ /* 0x000fe20003f24270 */
[----:B------:R-:W-:Y:S04]  /*1d20*/  SHFL.DOWN PT, R4, R2, 0x8, 0x1f ;  /* 0x09001f0002047f89 */ /* 0x000fe800000e0000 */
[----:B------:R-:W2:Y:S02]  /*1d30*/  SHFL.DOWN PT, R5, R3, 0x8, 0x1f ;  /* 0x09001f0003057f89 */ /* 0x000ea400000e0000 */
[----:B--2---:R-:W-:-:S06]  /*1d40*/  DSETP.GEU.AND P0, PT, R2, R4, PT ;  /* 0x000000040200722a */ /* 0x004fcc0003f0e000 */
[----:B------:R-:W-:Y:S02]  /*1d50*/  @!P1 FSEL R2, R4, R2, !P0 ;  /* 0x0000000204029208 */ /* 0x000fe40004000000 */
[----:B------:R-:W-:Y:S02]  /*1d60*/  @!P1 FSEL R3, R5, R3, !P0 ;  /* 0x0000000305039208 */ /* 0x000fe40004000000 */
[----:B------:R-:W-:Y:S01]  /*1d70*/  ISETP.GT.AND P1, PT, R7, 0xf, PT ;  /* 0x0000000f0700780c */ /* 0x000fe20003f24270 */
[----:B------:R-:W-:Y:S04]  /*1d80*/  SHFL.DOWN PT, R4, R2, 0x10, 0x1f ;  /* 0x0a001f0002047f89 */ /* 0x000fe800000e0000 */
[----:B------:R-:W2:Y:S02]  /*1d90*/  SHFL.DOWN PT, R5, R3, 0x10, 0x1f ;  /* 0x0a001f0003057f89 */ /* 0x000ea400000e0000 */
[----:B--2---:R-:W-:-:S06]  /*1da0*/  DSETP.GEU.AND P0, PT, R2, R4, PT ;  /* 0x000000040200722a */ /* 0x004fcc0003f0e000 */
        /* <DEDUP_REMOVED lines=8> */
[----:B------:R-:W3:Y:S01]  /*1e30*/  S2UR UR5, SR_CgaCtaId ;  /* 0x00000000000579c3 */ /* 0x000ee20000008800 */
[----:B------:R-:W-:Y:S02]  /*1e40*/  UMOV UR4, 0x400 ;  /* 0x0000040000047882 */ /* 0x000fe40000000000 */
[----:B---3--:R-:W-:-:S09]  /*1e50*/  ULEA UR4, UR5, UR4, 0x18 ;  /* 0x0000000405047291 */ /* 0x008fd2000f8ec0ff */
[----:B------:R-:W3:Y:S04]  /*1e60*/  LDS.128 R12, [UR4+0x10] ;  /* 0x00001004ff0c7984 */ /* 0x000ee80008000c00 */
[----:B--2---:R-:W2:Y:S04]  /*1e70*/  LDS.128 R4, [UR4+0x20] ;  /* 0x00002004ff047984 */ /* 0x004ea80008000c00 */
[----:B------:R-:W4:Y:S01]  /*1e80*/  LDS.128 R8, [UR4+0x30] ;  /* 0x00003004ff087984 */ /* 0x000f220008000c00 */
[----:B---3--:R-:W-:-:S06]  /*1e90*/  DSETP.GEU.AND P1, PT, R2, R12, PT ;  /* 0x0000000c0200722a */ /* 0x008fcc0003f2e000 */
[----:B------:R-:W-:Y:S02]  /*1ea0*/  FSEL R2, R12, R2, !P1 ;  /* 0x000000020c027208 */ /* 0x000fe40004800000 */
[----:B------:R-:W-:-:S06]  /*1eb0*/  FSEL R3, R13, R3, !P1 ;  /* 0x000000030d037208 */ /* 0x000fcc0004800000 */
[----:B------:R-:W-:-:S06]  /*1ec0*/  DSETP.GEU.AND P1, PT, R2, R14, PT ;  /* 0x0000000e0200722a */ /* 0x000fcc0003f2e000 */
[----:B------:R-:W-:Y:S02]  /*1ed0*/  FSEL R2, R14, R2, !P1 ;  /* 0x000000020e027208 */ /* 0x000fe40004800000 */
[----:B------:R-:W-:-:S06]  /*1ee0*/  FSEL R3, R15, R3, !P1 ;  /* 0x000000030f037208 */ /* 0x000fcc0004800000 */
[----:B--2---:R-:W-:-:S06]  /*1ef0*/  DSETP.GEU.AND P1, PT, R2, R4, PT ;  /* 0x000000040200722a */ /* 0x004fcc0003f2e000 */
[----:B------:R-:W-:Y:S02]  /*1f00*/  FSEL R4, R4, R2, !P1 ;  /* 0x0000000204047208 */ /* 0x000fe40004800000 */
[----:B------:R-:W-:Y:S02]  /*1f10*/  FSEL R5, R5, R3, !P1 ;  /* 0x0000000305057208 */ /* 0x000fe40004800000 */
[----:B------:R-:W2:Y:S04]  /*1f20*/  LDS.64 R2, [UR4+0x40] ;  /* 0x00004004ff027984 */ /* 0x000ea80008000a00 */
        /* <DEDUP_REMOVED lines=9> */
[----:B--2---:R-:W-:-:S06]  /*1fc0*/  DSETP.GEU.AND P1, PT, R4, R2, PT ;  /* 0x000000020400722a */ /* 0x004fcc0003f2e000 */
[----:B------:R-:W-:Y:S02]  /*1fd0*/  FSEL R2, R2, R4, !P1 ;  /* 0x0000000402027208 */ /* 0x000fe40004800000 */
[----:B------:R-:W-:Y:S01]  /*1fe0*/  FSEL R3, R3, R5, !P1 ;  /* 0x0000000503037208 */ /* 0x000fe20004800000 */
[----:B------:R-:W-:Y:S06]  /*1ff0*/  BRA `(.L_x_69) ;  /* 0x0000001c00f47947 */ /* 0x000fec0003800000 */
.L_x_58:
        /* <DEDUP_REMOVED lines=16> */
.L_x_80:
[----:B------:R-:W-:Y:S05]  /*2100*/  BSYNC.RECONVERGENT B1 ;  /* 0x0000000000017941 */ /* 0x000fea0003800200 */
.L_x_79:
        /* <DEDUP_REMOVED lines=18> */
.L_x_85:
        /* <DEDUP_REMOVED lines=10> */
.L_x_84:
[----:B------:R-:W-:Y:S05]  /*22d0*/  BSYNC.RECONVERGENT B2 ;  /* 0x0000000000027941 */ /* 0x000fea0003800200 */
.L_x_83:
[----:B------:R-:W-:Y:S05]  /*22e0*/  @!P2 BRA `(.L_x_82) ;  /* 0x000000000080a947 */ /* 0x000fea0003800000 */
[----:B------:R-:W0:Y:S01]  /*22f0*/  LDC.64 R4, c[0x0][0x380] ;  /* 0x0000e000ff047b82 */ /* 0x000e220000000a00 */
[----:B------:R-:W-:Y:S02]  /*2300*/  IMAD.U32 R7, RZ, RZ, UR16 ;  /* 0x00000010ff077e24 */ /* 0x000fe4000f8e00ff */
[----:B------:R-:W-:Y:S02]  /*2310*/  VIADD R6, R8, 0x200 ;  /* 0x0000020008067836 */ /* 0x000fe40000000000 */
[----:B------:R-:W-:-:S07]  /*2320*/  IMAD R7, R7, 0x800, R8 ;  /* 0x0000080007077824 */ /* 0x000fce00078e0208 */
.L_x_86:
        /* <DEDUP_REMOVED lines=28> */
.L_x_82:
[----:B------:R-:W-:Y:S05]  /*24f0*/  BSYNC.RECONVERGENT B1 ;  /* 0x0000000000017941 */ /* 0x000fea0003800200 */
.L_x_81:
        /* <DEDUP_REMOVED lines=45> */
[----:B------:R-:W-:-:S03]  /*27d0*/  FSEL R5, R5, R3, P1 ;  /* 0x0000000305057208 */ /* 0x000fc60000800000 */
[----:B0-----:R-:W-:Y:S02]  /*27e0*/  IMAD.MOV.U32 R2, RZ, RZ, R4 ;  /* 0x000000ffff027224 */ /* 0x001fe400078e0004 */
[----:B------:R-:W-:Y:S01]  /*27f0*/  IMAD.MOV.U32 R3, RZ, RZ, R5 ;  /* 0x000000ffff037224 */ /* 0x000fe200078e0005 */
[----:B------:R-:W-:Y:S06]  /*2800*/  BAR.SYNC.DEFER_BLOCKING 0x0 ;  /* 0x0000000000007b1d */ /* 0x000fec0000010000 */
[----:B------:R-:W-:Y:S05]  /*2810*/  @P0 BRA `(.L_x_69) ;  /* 0x0000001400ec0947 */ /* 0x000fea0003800000 */
[----:B------:R-:W0:Y:S01]  /*2820*/  S2UR UR5, SR_CgaCtaId ;  /* 0x00000000000579c3 */ /* 0x000e220000008800 */
[----:B------:R-:W-:Y:S02]  /*2830*/  UMOV UR4, 0x400 ;  /* 0x0000040000047882 */ /* 0x000fe40000000000 */
[----:B0-----:R-:W-:-:S09]  /*2840*/  ULEA UR4, UR5, UR4, 0x18 ;  /* 0x0000000405047291 */ /* 0x001fd2000f8ec0ff */
[----:B------:R-:W0:Y:S04]  /*2850*/  LDS.128 R12, [UR4+0x10] ;  /* 0x00001004ff0c7984 */ /* 0x000e280008000c00 */
[----:B------:R-:W1:Y:S04]  /*2860*/  LDS.128 R4, [UR4+0x20] ;  /* 0x00002004ff047984 */ /* 0x000e680008000c00 */
        /* <DEDUP_REMOVED lines=24> */
.L_x_87:
        /* <DEDUP_REMOVED lines=36> */
[----:B------:R-:W-:Y:S01]  /*2c30*/  VIADD R10, R10, 0x10 ;  /* 0x000000100a0a7836 */ /* 0x000fe20000000000 */
[----:B------:R-:W0:Y:S11]  /*2c40*/  SHFL.DOWN PT, R3, R7, 0x8, R5 ;  /* 0x0900000007037989 */ /* 0x000e3600000e0005 */
[----:B------:R-:W1:Y:S01]  /*2c50*/  @!P0 S2R R9, SR_CgaCtaId ;  /* 0x0000000000098919 */ /* 0x000e620000008800 */
[----:B------:R-:W-:Y:S01]  /*2c60*/  @!P0 MOV R8, 0x400 ;  /* 0x0000040000088802 */ /* 0x000fe20000000f00 */
[----:B0-----:R-:W-:Y:S01]  /*2c70*/  DSETP.GEU.AND P1, PT, R6, R2, PT ;  /* 0x000000020600722a */ /* 0x001fe20003f2e000 */
[----:B------:R-:W-:-:S05]  /*2c80*/  @!P0 SHF.R.U32.HI R6, RZ, 0x2, R0 ;  /* 0x00000002ff068819 */ /* 0x000fca0000011600 */
[----:B------:R-:W-:Y:S02]  /*2c90*/  @!P2 FSEL R4, R2, R4, !P1 ;  /* 0x000000040204a208 */ /* 0x000fe40004800000 */
[----:B------:R-:W-:Y:S02]  /*2ca0*/  @!P2 FSEL R7, R3, R7, !P1 ;  /* 0x000000070307a208 */ /* 0x000fe40004800000 */
[----:B------:R-:W-:Y:S01]  /*2cb0*/  ISETP.GT.AND P2, PT, R10, R5, PT ;  /* 0x000000050a00720c */ /* 0x000fe20003f44270 */
[----:B------:R-:W-:Y:S01]  /*2cc0*/  SHFL.DOWN PT, R2, R4, 0x10, R5 ;  /* 0x0a00000004027989 */ /* 0x000fe200000e0005 */
[----:B------:R-:W-:-:S03]  /*2cd0*/  @!P0 LOP3.LUT R6, R6, 0xf8, RZ, 0xc0, !PT ;  /* 0x000000f806068812 */ /* 0x000fc600078ec0ff */
[----:B------:R0:W2:Y:S01]  /*2ce0*/  SHFL.DOWN PT, R3, R7, 0x10, R5 ;  /* 0x0a00000007037989 */ /* 0x0000a200000e0005 */
        /* <DEDUP_REMOVED lines=11> */
[----:B0-----:R-:W-:Y:S05]  /*2da0*/  @P0 BRA `(.L_x_69) ;  /* 0x0000001000880947 */ /* 0x001fea0003800000 */
        /* <DEDUP_REMOVED lines=59> */
.L_x_78:
[----:B------:R-:W0:Y:S01]  /*3160*/  S2R R0, SR_TID.X ;  /* 0x0000000000007919 */ /* 0x000e220000002100 */
[----:B------:R-:W1:Y:S01]  /*3170*/  LDCU.64 UR8, c[0x0][0x380] ;  /* 0x00007000ff0877ac */ /* 0x000e620008000a00 */
[----:B------:R-:W-:Y:S02]  /*3180*/  IMAD.U32 R19, RZ, RZ, UR16 ;  /* 0x00000010ff137e24 */ /* 0x000fe4000f8e00ff */
[----:B-1----:R-:W-:Y:S02]  /*3190*/  IMAD.U32 R2, RZ, RZ, UR8 ;  /* 0x00000008ff027e24 */ /* 0x002fe4000f8e00ff */
[----:B------:R-:W-:Y:S02]  /*31a0*/  IMAD.U32 R3, RZ, RZ, UR9 ;  /* 0x00000009ff037e24 */ /* 0x000fe4000f8e00ff */
[----:B0-----:R-:W-:-:S04]  /*31b0*/  IMAD R19, R19, 0x800, R0 ;  /* 0x0000080013137824 */ /* 0x001fc800078e0200 */
[----:B------:R-:W-:-:S05]  /*31c0*/  IMAD.WIDE.U32 R18, R19, 0x8, R2 ;  /* 0x0000000813127825 */ /* 0x000fca00078e0002 */
        /* <DEDUP_REMOVED lines=8> */
[----:B------:R-:W-:Y:S01]  /*3250*/  UISETP.GE.U32.AND UP0, UPT, UR13, UR5, UPT ;  /* 0x000000050d00728c */ /* 0x000fe2000bf06070 */
        /* <DEDUP_REMOVED lines=21> */
[----:B------:R-:W-:Y:S06]  /*33b0*/  BRA.U !UP0, `(.L_x_88) ;  /* 0x0000000508dc7547 */ /* 0x000fec000b800000 */
[----:B------:R-:W-:Y:S02]  /*33c0*/  ULEA UR8, UR16, UR5, 0xb ;  /* 0x0000000510087291 */ /* 0x000fe4000f8e58ff */
[----:B------:R-:W-:Y:S02]  /*33d0*/  UIADD3 UR14, UPT, UPT, UR7, -0x800, URZ ;  /* 0xfffff800070e7890 */ /* 0x000fe4000fffe0ff */
[----:B------:R-:W-:Y:S02]  /*33e0*/  UIADD3 UR9, UPT, UPT, UR8, 0x100, URZ ;  /* 0x0000010008097890 */ /* 0x000fe4000fffe0ff */
[----:B------:R-:W-:Y:S02]  /*33f0*/  UISETP.GT.U32.AND UP0, UPT, UR8, UR14, UPT ;  /* 0x0000000e0800728c */ /* 0x000fe4000bf04070 */
[----:B------:R-:W-:Y:S01]  /*3400*/  VIADD R7, R0, UR8 ;  /* 0x0000000800077c36 */ /* 0x000fe20008000000 */
[----:B------:R-:W-:Y:S01]  /*3410*/  UMOV UR4, URZ ;  /* 0x000000ff00047c82 */ /* 0x000fe20008000000 */
[----:B------:R-:W-:-:S05]  /*3420*/  UMOV UR6, UR8 ;  /* 0x0000000800067c82 */ /* 0x000fca0008000000 */
[----:B------:R-:W-:Y:S05]  /*3430*/  BRA.U UP0, `(.L_x_89) ;  /* 0x0000000100b87547 */ /* 0x000fea000b800000 */
[----:B------:R-:W0:Y:S01]  /*3440*/  LDC.64 R2, c[0x0][0x380] ;  /* 0x0000e000ff027b82 */ /* 0x000e220000000a00 */
[----:B------:R-:W1:Y:S01]  /*3450*/  LDCU UR7, c[0x0][0x3a8] ;  /* 0x00007500ff0777ac */ /* 0x000e620008000800 */
[----:B------:R-:W-:Y:S01]  /*3460*/  NOP ;  /* 0x0000000000007918 */ /* 0x000fe20000000000 */
.L_x_90:
[----:B------:R-:W-:-:S04]  /*3470*/  VIADD R23, R0, UR6 ;  /* 0x0000000600177c36 */ /* 0x000fc80008000000 */
[----:B0-----:R-:W-:-:S05]  /*3480*/  IMAD.WIDE.U32 R22, R23, 0x8, R2 ;  /* 0x0000000817167825 */ /* 0x001fca00078e0002 */
[----:B------:R-:W2:Y:S04]  /*3490*/  LDG.E.64.CONSTANT R24, desc[UR10][R22.64] ;  /* 0x0000000a16187981 */ /* 0x000ea8000c1e9b00 */
[----:B------:R-:W3:Y:S04]  /*34a0*/  LDG.E.64.CONSTANT R18, desc[UR10][R22.64+0x800] ;  /* 0x0008000a16127981 */ /* 0x000ee8000c1e9b00 */
[----:B------:R-:W4:Y:S04]  /*34b0*/  LDG.E.64.CONSTANT R16, desc[UR10][R22.64+0x1000] ;  /* 0x0010000a16107981 */ /* 0x000f28000c1e9b00 */
[----:B------:R-:W5:Y:S04]  /*34c0*/  LDG.E.64.CONSTANT R14, desc[UR10][R22.64+0x1800] ;  /* 0x0018000a160e7981 */ /* 0x000f68000c1e9b00 */
[----:B------:R-:W5:Y:S04]  /*34d0*/  LDG.E.64.CONSTANT R12, desc[UR10][R22.64+0x2000] ;  /* 0x0020000a160c7981 */ /* 0x000f68000c1e9b00 */
[----:B------:R-:W5:Y:S04]  /*34e0*/  LDG.E.64.CONSTANT R10, desc[UR10][R22.64+0x2800] ;  /* 0x0028000a160a7981 */ /* 0x000f68000c1e9b00 */
[----:B------:R-:W5:Y:S04]  /*34f0*/  LDG.E.64.CONSTANT R8, desc[UR10][R22.64+0x3000] ;  /* 0x0030000a16087981 */ /* 0x000f68000c1e9b00 */
[----:B------:R-:W5:Y:S01]  /*3500*/  LDG.E.64.CONSTANT R20, desc[UR10][R22.64+0x3800] ;  /* 0x0038000a16147981 */ /* 0x000f62000c1e9b00 */
[----:B-1----:R-:W-:-:S04]  /*3510*/  UIADD3 UR12, UPT, UPT, -UR6, UR7, URZ ;  /* 0x00000007060c7290 */ /* 0x002fc8000fffe1ff */
        /* <DEDUP_REMOVED lines=32> */
.L_x_89:
[----:B------:R-:W-:-:S09]  /*3720*/  UISETP.GE.U32.AND UP0, UPT, UR6, UR7, UPT ;  /* 0x000000070600728c */ /* 0x000fd2000bf06070 */
[----:B------:R-:W-:Y:S05]  /*3730*/  BRA.U UP0, `(.L_x_88) ;  /* 0x0000000100fc7547 */ /* 0x000fea000b800000 */
[----:B------:R-:W-:Y:S01]  /*3740*/  UIADD3 UR5, UPT, UPT, -UR6, UR7, URZ ;  /* 0x0000000706057290 */ /* 0x000fe2000fffe1ff */
[----:B------:R-:W-:Y:S05]  /*3750*/  BSSY.RECONVERGENT B1, `(.L_x_88) ;  /* 0x000003d000017945 */ /* 0x000fea0003800200 */
[----:B------:R-:W-:-:S13]  /*3760*/  ISETP.GE.AND P0, PT, R0, UR5, PT ;  /* 0x0000000500007c0c */ /* 0x000fda000bf06270 */
[----:B------:R-:W-:Y:S05]  /*3770*/  @P0 BRA `(.L_x_91) ;  /* 0x0000000000e80947 */ /* 0x000fea0003800000 */
[----:B------:R-:W0:Y:S01]  /*3780*/  LDC R10, c[0x0][0x3ac] ;  /* 0x0000eb00ff0a7b82 */ /* 0x000e220000000800 */
[----:B------:R-:W-:Y:S01]  /*3790*/  LOP3.LUT R6, RZ, R0, RZ, 0x33, !PT ;  /* 0x00000000ff067212 */ /* 0x000fe200078e33ff */
[----:B------:R-:W-:Y:S04]  /*37a0*/  BSSY.RECONVERGENT B2, `(.L_x_92) ;  /* 0x0000018000027945 */ /* 0x000fe80003800200 */
[----:B------:R-:W-:-:S04]  /*37b0*/  VIADD R8, R6, UR7 ;  /* 0x0000000706087c36 */ /* 0x000fc80008000000 */
[----:B------:R-:W-:Y:S02]  /*37c0*/  VIADD R9, R8, -UR8 ;  /* 0x8000000808097c36 */ /* 0x000fe40008000000 */
[----:B0-----:R-:W-:Y:S01]  /*37d0*/  IMAD R6, R10, UR4, RZ ;  /* 0x000000040a067c24 */ /* 0x001fe2000f8e02ff */
[C---:B------:R-:W-:Y:S02]  /*37e0*/  LOP3.LUT R10, R8.reuse, 0x300, RZ, 0xc0, !PT ;  /* 0x00000300080a7812 */ /* 0x040fe400078ec0ff */
[----:B------:R-:W-:Y:S01]  /*37f0*/  LEA.HI R8, R8, 0x1, RZ, 0x18 ;  /* 0x0000000108087811 */ /* 0x000fe200078fc0ff */
[----:B------:R-:W-:Y:S01]  /*3800*/  IMAD R6, R6, -0x800, R9 ;  /* 0xfffff80006067824 */ /* 0x000fe200078e0209 */
[----:B------:R-:W-:Y:S01]  /*3810*/  ISETP.NE.AND P0, PT, R10, 0x300, PT ;  /* 0x000003000a00780c */ /* 0x000fe20003f05270 */
[----:B------:R-:W-:-:S03]  /*3820*/  IMAD.MOV.U32 R10, RZ, RZ, R0 ;  /* 0x000000ffff0a7224 */ /* 0x000fc600078e0000 */
[----:B------:R-:W-:-:S09]  /*3830*/  ISETP.GE.U32.AND P2, PT, R6, 0x300, PT ;  /* 0x000003000600780c */ /* 0x000fd20003f46070 */
[----:B------:R-:W-:Y:S05]  /*3840*/  @!P0 BRA `(.L_x_93) ;  /* 0x0000000000348947 */ /* 0x000fea0003800000 */
[----:B------:R-:W-:Y:S01]  /*3850*/  LOP3.LUT R8, R8, 0x3, RZ, 0xc0, !PT ;  /* 0x0000000308087812 */ /* 0x000fe200078ec0ff */
[----:B------:R-:W-:-:S04]  /*3860*/  IMAD.MOV.U32 R10, RZ, RZ, R0 ;  /* 0x000000ffff0a7224 */ /* 0x000fc800078e0000 */
[----:B------:R-:W-:-:S07]  /*3870*/  IMAD.MOV R6, RZ, RZ, -R8 ;  /* 0x000000ffff067224 */ /* 0x000fce00078e0a08 */
.L_x_94:
        /* <DEDUP_REMOVED lines=10> */
.L_x_93:
[----:B------:R-:W-:Y:S05]  /*3920*/  BSYNC.RECONVERGENT B2 ;  /* 0x0000000000027941 */ /* 0x000fea0003800200 */
.L_x_92:
[----:B------:R-:W-:Y:S05]  /*3930*/  @!P2 BRA `(.L_x_91) ;  /* 0x000000000078a947 */ /* 0x000fea0003800000 */
[C---:B------:R-:W-:Y:S02]  /*3940*/  VIADD R6, R10.reuse, 0x200 ;  /* 0x000002000a067836 */ /* 0x040fe40000000000 */
[----:B------:R-:W-:-:S07]  /*3950*/  VIADD R7, R10, UR9 ;  /* 0x000000090a077c36 */ /* 0x000fce0008000000 */
.L_x_95:
[----:B------:R-:W-:-:S04]  /*3960*/  VIADD R9, R7, 0xffffff00 ;  /* 0xffffff0007097836 */ /* 0x000fc80000000000 */
[----:B------:R-:W-:-:S06]  /*3970*/  IMAD.WIDE.U32 R8, R9, 0x8, R2 ;  /* 0x0000000809087825 */ /* 0x000fcc00078e0002 */
        /* <DEDUP_REMOVED lines=11> */
[----:B------:R-:W-:Y:S01]  /*3a30*/  FSEL R4, R8, R4, !P0 ;  /* 0x0000000408047208 */ /* 0x000fe20004000000 */
[C---:B------:R-:W-:Y:S01]  /*3a40*/  VIADD R8, R6.reuse, 0x200 ;  /* 0x0000020006087836 */ /* 0x040fe20000000000 */
[----:B------:R-:W-:Y:S01]  /*3a50*/  FSEL R5, R9, R5, !P0 ;  /* 0x0000000509057208 */ /* 0x000fe20004000000 */
[----:B------:R-:W-:-:S05]  /*3a60*/  VIADD R6, R6, 0x400 ;  /* 0x0000040006067836 */ /* 0x000fca0000000000 */
        /* <DEDUP_REMOVED lines=11> */
.L_x_91:
[----:B------:R-:W-:Y:S05]  /*3b20*/  BSYNC.RECONVERGENT B1 ;  /* 0x0000000000017941 */ /* 0x000fea0003800200 */
.L_x_88:
        /* <DEDUP_REMOVED lines=49> */
[----:B------:R-:W1:Y:S04]  /*3e40*/  LDS.128 R12, [UR4+0x10] ;  /* 0x00001004ff0c7984 */ /* 0x000e680008000c00 */
[----:B0-----:R-:W0:Y:S04]  /*3e50*/  LDS.128 R4, [UR4+0x20] ;  /* 0x00002004ff047984 */ /* 0x001e280008000c00 */
[----:B------:R-:W2:Y:S01]  /*3e60*/  LDS.128 R8, [UR4+0x30] ;  /* 0x00003004ff087984 */ /* 0x000ea20008000c00 */
[----:B-1----:R-:W-:-:S06]  /*3e70*/  DSETP.GEU.AND P1, PT, R2, R12, PT ;  /* 0x0000000c0200722a */ /* 0x002fcc0003f2e000 */
[----:B------:R-:W-:Y:S02]  /*3e80*/  FSEL R2, R12, R2, !P1 ;  /* 0x000000020c027208 */ /* 0x000fe40004800000 */
[----:B------:R-:W-:-:S06]  /*3e90*/  FSEL R3, R13, R3, !P1 ;  /* 0x000000030d037208 */ /* 0x000fcc0004800000 */
[----:B------:R-:W-:-:S06]  /*3ea0*/  DSETP.GEU.AND P1, PT, R2, R14, PT ;  /* 0x0000000e0200722a */ /* 0x000fcc0003f2e000 */
[----:B------:R-:W-:Y:S02]  /*3eb0*/  FSEL R2, R14, R2, !P1 ;  /* 0x000000020e027208 */ /* 0x000fe40004800000 */
[----:B------:R-:W-:-:S06]  /*3ec0*/  FSEL R3, R15, R3, !P1 ;  /* 0x000000030f037208 */ /* 0x000fcc0004800000 */
[----:B0-----:R-:W-:-:S06]  /*3ed0*/  DSETP.GEU.AND P1, PT, R2, R4, PT ;  /* 0x000000040200722a */ /* 0x001fcc0003f2e000 */
        /* <DEDUP_REMOVED lines=14> */
[----:B------:R-:W-:-:S07]  /*3fc0*/  FSEL R3, R3, R5, !P1 ;  /* 0x0000000503037208 */ /* 0x000fce0004800000 */
.L_x_69:
[----:B01----:R-:W-:Y:S05]  /*3fd0*/  BSYNC.RECONVERGENT B0 ;  /* 0x0000000000007941 */ /* 0x003fea0003800200 */
.L_x_57:
[----:B------:R-:W-:Y:S05]  /*3fe0*/  @P0 EXIT ;  /* 0x000000000000094d */ /* 0x000fea0003800000 */
[----:B------:R-:W0:Y:S02]  /*3ff0*/  LDCU.64 UR4, c[0x0][0x388] ;  /* 0x00007100ff0477ac */ /* 0x000e240008000a00 */
[----:B0-----:R-:W-:-:S06]  /*4000*/  UIMAD.WIDE.U32 UR4, UR16, 0x8, UR4 ;  /* 0x00000008100478a5 */ /* 0x001fcc000f8e0004 */
[----:B--2---:R-:W-:Y:S02]  /*4010*/  IMAD.U32 R4, RZ, RZ, UR4 ;  /* 0x00000004ff047e24 */ /* 0x004fe4000f8e00ff */
[----:B------:R-:W-:-:S05]  /*4020*/  IMAD.U32 R5, RZ, RZ, UR5 ;  /* 0x00000005ff057e24 */ /* 0x000fca000f8e00ff */
[----:B------:R-:W-:Y:S01]  /*4030*/  STG.E.64 desc[UR10][R4.64], R2 ;  /* 0x0000000204007986 */ /* 0x000fe2000c101b0a */
[----:B------:R-:W-:Y:S05]  /*4040*/  EXIT ;  /* 0x000000000000794d */ /* 0x000fea0003800000 */
.L_x_96:
        /* <DEDUP_REMOVED lines=11> */
.L_x_150:


//--------------------- .text._ZN3cub18CUB_300001_SM_10006detail6reduce28DeviceReduceSingleTileKernelINS2_10policy_hubIdjN4cuda3__47maximumIvEEE10Policy1000EPdSB_jS8_ddNS5_3std3__410__identityEEEvT0_T1_T2_T3_T4_T6_ --------------------------
	.section	.text._ZN3cub18CUB_300001_SM_10006detail6reduce28DeviceReduceSingleTileKernelINS2_10policy_hubIdjN4cuda3__47maximumIvEEE10Policy1000EPdSB_jS8_ddNS5_3std3__410__identityEEEvT0_T1_T2_T3_T4_T6_,"ax",@progbits
	.align	128
        .global         _ZN3cub18CUB_300001_SM_10006detail6reduce28DeviceReduceSingleTileKernelINS2_10policy_hubIdjN4cuda3__47maximumIvEEE10Policy1000EPdSB_jS8_ddNS5_3std3__410__identityEEEvT0_T1_T2_T3_T4_T6_
        .type           _ZN3cub18CUB_300001_SM_10006detail6reduce28DeviceReduceSingleTileKernelINS2_10policy_hubIdjN4cuda3__47maximumIvEEE10Policy1000EPdSB_jS8_ddNS5_3std3__410__identityEEEvT0_T1_T2_T3_T4_T6_,@function
        .size           _ZN3cub18CUB_300001_SM_10006detail6reduce28DeviceReduceSingleTileKernelINS2_10policy_hubIdjN4cuda3__47maximumIvEEE10Policy1000EPdSB_jS8_ddNS5_3std3__410__identityEEEvT0_T1_T2_T3_T4_T6_,(.L_x_151 - _ZN3cub18CUB_300001_SM_10006detail6reduce28DeviceReduceSingleTileKernelINS2_10policy_hubIdjN4cuda3__47maximumIvEEE10Policy1000EPdSB_jS8_ddNS5_3std3__410__identityEEEvT0_T1_T2_T3_T4_T6_)
        .other          _ZN3cub18CUB_300001_SM_10006detail6reduce28DeviceReduceSingleTileKernelINS2_10policy_hubIdjN4cuda3__47maximumIvEEE10Policy1000EPdSB_jS8_ddNS5_3std3__410__identityEEEvT0_T1_T2_T3_T4_T6_,@"STO_CUDA_ENTRY STV_DEFAULT"
_ZN3cub18CUB_300001_SM_10006detail6reduce28DeviceReduceSingleTileKernelINS2_10policy_hubIdjN4cuda3__47maximumIvEEE10Policy1000EPdSB_jS8_ddNS5_3std3__410__identityEEEvT0_T1_T2_T3_T4_T6_:
.text._ZN3cub18CUB_300001_SM_10006detail6reduce28DeviceReduceSingleTileKernelINS2_10policy_hubIdjN4cuda3__47maximumIvEEE10Policy1000EPdSB_jS8_ddNS5_3std3__410__identityEEEvT0_T1_T2_T3_T4_T6_:
        /* <DEDUP_REMOVED lines=13> */
.L_x_97:
[----:B------:R-:W0:Y:S01]  /*00d0*/  LDCU UR4, c[0x0][0x380] ;  /* 0x00007000ff0477ac */ /* 0x000e220008000800 */
[----:B------:R-:W-:Y:S01]  /*00e0*/  BSSY.RECONVERGENT B0, `(.L_x_98) ;  /* 0x00004ae000007945 */ /* 0x000fe20003800200 */
[----:B0-----:R-:W-:-:S09]  /*00f0*/  ULOP3.LUT UP0, URZ, UR4, 0x1f, URZ, 0xc0, !UPT ;  /* 0x0000001f04ff7892 */ /* 0x001fd2000f80c0ff */
[----:B------:R-:W-:Y:S05]  /*0100*/  BRA.U UP0, `(.L_x_99) ;  /* 0x0000002500447547 */ /* 0x000fea000b800000 */
[----:B------:R-:W-:-:S13]  /*0110*/  ISETP.GT.U32.AND P0, PT, R0, 0x7ff, PT ;  /* 0x000007ff0000780c */ /* 0x000fda0003f04070 */
[----:B------:R-:W-:Y:S05]  /*0120*/  @P0 BRA `(.L_x_100) ;  /* 0x0000001400f80947 */ /* 0x000fea0003800000 */
[----:B------:R-:W0:Y:S01]  /*0130*/  S2R R3, SR_TID.X ;  /* 0x0000000000037919 */ /* 0x000e220000002100 */
[----:B------:R-:W-:Y:S01]  /*0140*/  BSSY.RECONVERGENT B1, `(.L_x_101) ;  /* 0x0000009000017945 */ /* 0x000fe20003800200 */
[----:B------:R-:W-:Y:S02]  /*0150*/  CS2R R4, SRZ ;  /* 0x0000000000047805 */ /* 0x000fe4000001ff00 */
[----:B0-----:R-:W-:Y:S01]  /*0160*/  ISETP.GE.U32.AND P0, PT, R3, R0, PT ;  /* 0x000000000300720c */ /* 0x001fe20003f06070 */
[----:B------:R-:W-:-:S12]  /*0170*/  IMAD.MOV.U32 R9, RZ, RZ, R3 ;  /* 0x000000ffff097224 */ /* 0x000fd800078e0003 */
[----:B------:R-:W-:Y:S05]  /*0180*/  @P0 BRA `(.L_x_102) ;  /* 0x0000000000100947 */ /* 0x000fea0003800000 */
[----:B------:R-:W0:Y:S02]  /*0190*/  LDC.64 R4, c[0x0][0x380] ;  /* 0x0000e000ff047b82 */ /* 0x000e240000000a00 */
[----:B0-----:R-:W-:-:S06]  /*01a0*/  IMAD.WIDE.U32 R4, R3, 0x8, R4 ;  /* 0x0000000803047825 */ /* 0x001fcc00078e0004 */
[----:B------:R-:W5:Y:S01]  /*01b0*/  LDG.E.64.CONSTANT R4, desc[UR6][R4.64] ;  /* 0x0000000604047981 */ /* 0x000f62000c1e9b00 */
[----:B------:R-:W-:-:S07]  /*01c0*/  VIADD R9, R3, 0x100 ;  /* 0x0000010003097836 */ /* 0x000fce0000000000 */
.L_x_102:
[----:B------:R-:W-:Y:S05]  /*01d0*/  BSYNC.RECONVERGENT B1 ;  /* 0x0000000000017941 */ /* 0x000fea0003800200 */
.L_x_101:
[----:B------:R-:W-:Y:S01]  /*01e0*/  ISETP.GE.U32.AND P0, PT, R9, R0, PT ;  /* 0x000000000900720c */ /* 0x000fe20003f06070 */
        /* <DEDUP_REMOVED lines=16> */
.L_x_107:
        /* <DEDUP_REMOVED lines=12> */
.L_x_106:
[----:B------:R-:W-:Y:S05]  /*03b0*/  BSYNC.RECONVERGENT B2 ;  /* 0x0000000000027941 */ /* 0x000fea0003800200 */
.L_x_105:
[----:B------:R-:W-:Y:S05]  /*03c0*/  @!P0 BRA `(.L_x_104) ;  /* 0x0000000800288947 */ /* 0x000fea0003800000 */
[----:B------:R-:W0:Y:S01]  /*03d0*/  LDC.64 R6, c[0x0][0x380] ;  /* 0x0000e000ff067b82 */ /* 0x000e220000000a00 */
[----:B------:R-:W-:Y:S01]  /*03e0*/  IMAD.IADD R2, R0, 0x1, -R9 ;  /* 0x0000000100027824 */ /* 0x000fe200078e0a09 */
[----:B------:R-:W-:Y:S01]  /*03f0*/  BSSY.RECONVERGENT B2, `(.L_x_108) ;  /* 0x000004c000027945 */ /* 0x000fe20003800200 */
[----:B------:R-:W-:-:S03]  /*0400*/  PLOP3.LUT P0, PT, PT, PT, PT, 0x80, 0x8 ;  /* 0x000000000008781c */ /* 0x000fc60003f0f070 */
[----:B------:R-:W-:Y:S01]  /*0410*/  ISETP.GT.AND P1, PT, R2, 0xc00, PT ;  /* 0x00000c000200780c */ /* 0x000fe20003f24270 */
[----:B0-----:R-:W-:-:S12]  /*0420*/  IMAD.WIDE.U32 R6, R9, 0x8, R6 ;  /* 0x0000000809067825 */ /* 0x001fd800078e0006 */
[----:B------:R-:W-:Y:S05]  /*0430*/  @!P1 BRA `(.L_x_109) ;  /* 0x00000004001c9947 */ /* 0x000fea0003800000 */
[----:B------:R-:W-:Y:S01]  /*0440*/  PLOP3.LUT P0, PT, PT, PT, PT, 0x8, 0x80 ;  /* 0x000000000080781c */ /* 0x000fe20003f0e170 */
[----:B------:R-:W-:-:S12]  /*0450*/  VIADD R2, R0, 0xfffff400 ;  /* 0xfffff40000027836 */ /* 0x000fd80000000000 */
.L_x_110:
[----:B------:R-:W2:Y:S04]  /*0460*/  LDG.E.64.CONSTANT R40, desc[UR6][R6.64] ;  /* 0x0000000606287981 */ /* 0x000ea8000c1e9b00 */
[----:B------:R-:W3:Y:S04]  /*0470*/  LDG.E.64.CONSTANT R38, desc[UR6][R6.64+0x800] ;  /* 0x0008000606267981 */ /* 0x000ee8000c1e9b00 */
[----:B------:R-:W4:Y:S04]  /*0480*/  LDG.E.64.CONSTANT R36, desc[UR6][R6.64+0x1000] ;  /* 0x0010000606247981 */ /* 0x000f28000c1e9b00 */
        /* <DEDUP_REMOVED lines=12> */
[----:B------:R0:W4:Y:S01]  /*0550*/  LDG.E.64.CONSTANT R10, desc[UR6][R6.64+0x7800] ;  /* 0x00780006060a7981 */ /* 0x000122000c1e9b00 */
[----:B------:R-:W-:-:S05]  /*0560*/  VIADD R9, R9, 0x1000 ;  /* 0x0000100009097836 */ /* 0x000fca0000000000 */
[----:B------:R-:W-:Y:S02]  /*0570*/  ISETP.GE.AND P2, PT, R9, R2, PT ;  /* 0x000000020900720c */ /* 0x000fe40003f46270 */
[----:B0-----:R-:W-:-:S05]  /*0580*/  IADD3 R6, P3, PT, R6, 0x8000, RZ ;  /* 0x0000800006067810 */ /* 0x001fca0007f7e0ff */
[----:B------:R-:W-:Y:S01]  /*0590*/  IMAD.X R7, RZ, RZ, R7, P3 ;  /* 0x000000ffff077224 */ /* 0x000fe200018e0607 */
        /* <DEDUP_REMOVED lines=49> */
.L_x_109:
[----:B------:R-:W-:Y:S05]  /*08b0*/  BSYNC.RECONVERGENT B2 ;  /* 0x0000000000027941 */ /* 0x000fea0003800200 */
.L_x_108:
[----:B------:R-:W-:Y:S01]  /*08c0*/  IMAD.IADD R2, R0, 0x1, -R9 ;  /* 0x0000000100027824 */ /* 0x000fe200078e0a09 */
[----:B------:R-:W-:Y:S04]  /*08d0*/  BSSY.RECONVERGENT B2, `(.L_x_111) ;  /* 0x0000027000027945 */ /* 0x000fe80003800200 */
[----:B------:R-:W-:-:S13]  /*08e0*/  ISETP.GT.AND P1, PT, R2, 0x400, PT ;  /* 0x000004000200780c */ /* 0x000fda0003f24270 */
[----:B------:R-:W-:Y:S05]  /*08f0*/  @!P1 BRA `(.L_x_112) ;  /* 0x0000000000909947 */ /* 0x000fea0003800000 */
[----:B------:R-:W2:Y:S04]  /*0900*/  LDG.E.64.CONSTANT R12, desc[UR6][R6.64] ;  /* 0x00000006060c7981 */ /* 0x000ea8000c1e9b00 */
[----:B------:R-:W3:Y:S04]  /*0910*/  LDG.E.64.CONSTANT R14, desc[UR6][R6.64+0x800] ;  /* 0x00080006060e7981 */ /* 0x000ee8000c1e9b00 */
[----:B------:R-:W4:Y:S04]  /*0920*/  LDG.E.64.CONSTANT R16, desc[UR6][R6.64+0x1000] ;  /* 0x0010000606107981 */ /* 0x000f28000c1e9b00 */
[----:B------:R-:W4:Y:S04]  /*0930*/  LDG.E.64.CONSTANT R18, desc[UR6][R6.64+0x1800] ;  /* 0x0018000606127981 */ /* 0x000f28000c1e9b00 */
[----:B------:R-:W4:Y:S04]  /*0940*/  LDG.E.64.CONSTANT R20, desc[UR6][R6.64+0x2000] ;  /* 0x0020000606147981 */ /* 0x000f28000c1e9b00 */
[----:B------:R-:W4:Y:S04]  /*0950*/  LDG.E.64.CONSTANT R22, desc[UR6][R6.64+0x2800] ;  /* 0x0028000606167981 */ /* 0x000f28000c1e9b00 */
[----:B------:R-:W4:Y:S04]  /*0960*/  LDG.E.64.CONSTANT R24, desc[UR6][R6.64+0x3000] ;  /* 0x0030000606187981 */ /* 0x000f28000c1e9b00 */
[----:B------:R0:W4:Y:S01]  /*0970*/  LDG.E.64.CONSTANT R10, desc[UR6][R6.64+0x3800] ;  /* 0x00380006060a7981 */ /* 0x000122000c1e9b00 */
[----:B------:R-:W-:Y:S01]  /*0980*/  VIADD R9, R9, 0x800 ;  /* 0x0000080009097836 */ /* 0x000fe20000000000 */
        /* <DEDUP_REMOVED lines=27> */
.L_x_112:
[----:B------:R-:W-:Y:S05]  /*0b40*/  BSYNC.RECONVERGENT B2 ;  /* 0x0000000000027941 */ /* 0x000fea0003800200 */
.L_x_111:
[----:B------:R-:W-:-:S13]  /*0b50*/  ISETP.LT.OR P0, PT, R9, R0, P0 ;  /* 0x000000000900720c */ /* 0x000fda0000701670 */
[----:B------:R-:W-:Y:S05]  /*0b60*/  @!P0 BRA `(.L_x_104) ;  /* 0x0000000000408947 */ /* 0x000fea0003800000 */
        /* <DEDUP_REMOVED lines=16> */
.L_x_104:
[----:B------:R-:W-:Y:S05]  /*0c70*/  BSYNC.RECONVERGENT B1 ;  /* 0x0000000000017941 */ /* 0x000fea0003800200 */
.L_x_103:
[----:B------:R-:W-:-:S13]  /*0c80*/  ISETP.GE.U32.AND P0, PT, R0, 0x100, PT ;  /* 0x000001000000780c */ /* 0x000fda0003f06070 */
        /* <DEDUP_REMOVED lines=58> */
[----:B-1----:R-:W0:Y:S04]  /*1030*/  LDS.128 R8, [UR4+0x10] ;  /* 0x00001004ff087984 */ /* 0x002e280008000c00 */
        /* <DEDUP_REMOVED lines=25> */
.L_x_113:
[----:B------:R-:W-:Y:S01]  /*11d0*/  LOP3.LUT R2, R3, 0x3e0, RZ, 0xc0, !PT ;  /* 0x000003e003027812 */ /* 0x000fe200078ec0ff */
[----:B------:R-:W0:Y:S03]  /*11e0*/  S2R R10, SR_LANEID ;  /* 0x00000000000a7919 */ /* 0x000e260000000000 */
[----:B------:R-:W-:Y:S01]  /*11f0*/  LOP3.LUT R9, RZ, R2, RZ, 0x33, !PT ;  /* 0x00000002ff097212 */ /* 0x000fe200078e33ff */
[----:B------:R-:W-:-:S04]  /*1200*/  VIADD R7, R2, 0x20 ;  /* 0x0000002002077836 */ /* 0x000fc80000000000 */
[----:B------:R-:W-:Y:S01]  /*1210*/  IMAD.IADD R9, R9, 0x1, R0 ;  /* 0x0000000109097824 */ /* 0x000fe200078e0200 */
[----:B------:R-:W-:-:S04]  /*1220*/  ISETP.GT.U32.AND P0, PT, R7, R0, PT ;  /* 0x000000000700720c */ /* 0x000fc80003f04070 */
        /* <DEDUP_REMOVED lines=60> */
[----:B------:R-:W-:Y:S01]  /*15f0*/  ISETP.GT.U32.AND P2, PT, R0, 0x20, PT ;  /* 0x000000200000780c */ /* 0x000fe20003f44070 */
        /* <DEDUP_REMOVED lines=8> */
[C---:B------:R-:W-:Y:S01]  /*1680*/  ISETP.GT.U32.AND P1, PT, R0.reuse, 0x40, PT ;  /* 0x000000400000780c */ /* 0x040fe20003f24070 */
[----:B------:R-:W-:Y:S01]  /*1690*/  IMAD.MOV.U32 R2, RZ, RZ, R13 ;  /* 0x000000ffff027224 */ /* 0x000fe200078e000d */
[----:B------:R-:W-:Y:S01]  /*16a0*/  ISETP.GT.U32.AND P2, PT, R0, 0x60, PT ;  /* 0x000000600000780c */ /* 0x000fe20003f44070 */
[----:B------:R-:W-:Y:S01]  /*16b0*/  IMAD.MOV.U32 R3, RZ, RZ, R12 ;  /* 0x000000ffff037224 */ /* 0x000fe200078e000c */
[----:B------:R-:W0:Y:S05]  /*16c0*/  LDS.128 R4, [UR4+0x30] ;  /* 0x00003004ff047984 */ /* 0x000e2a0008000c00 */
[----:B------:R-:W-:-:S06]  /*16d0*/  DSETP.GEU.AND P3, PT, R2, R14, PT ;  /* 0x0000000e0200722a */ /* 0x000fcc0003f6e000 */
[----:B------:R-:W-:Y:S02]  /*16e0*/  @P1 FSEL R13, R14, R13, !P3 ;  /* 0x0000000d0e0d1208 */ /* 0x000fe40005800000 */
[----:B------:R-:W-:Y:S02]  /*16f0*/  @P1 FSEL R12, R15, R12, !P3 ;  /* 0x0000000c0f0c1208 */ /* 0x000fe40005800000 */
[----:B------:R-:W-:Y:S01]  /*1700*/  ISETP.GT.U32.AND P1, PT, R0, 0x80, PT ;  /* 0x000000800000780c */ /* 0x000fe20003f24070 */
[----:B------:R-:W-:Y:S02]  /*1710*/  IMAD.MOV.U32 R2, RZ, RZ, R13 ;  /* 0x000000ffff027224 */ /* 0x000fe400078e000d */
[----:B------:R-:W-:-:S06]  /*1720*/  IMAD.MOV.U32 R3, RZ, RZ, R12 ;  /* 0x000000ffff037224 */ /* 0x000fcc00078e000c */
[----:B-1----:R-:W-:Y:S01]  /*1730*/  DSETP.GEU.AND P3, PT, R2, R8, PT ;  /* 0x000000080200722a */ /* 0x002fe20003f6e000 */
[----:B------:R-:W1:Y:S05]  /*1740*/  LDS.64 R2, [UR4+0x40] ;  /* 0x00004004ff027984 */ /* 0x000e6a0008000a00 */
[----:B------:R-:W-:Y:S02]  /*1750*/  @P2 FSEL R13, R8, R13, !P3 ;  /* 0x0000000d080d2208 */ /* 0x000fe40005800000 */
[----:B------:R-:W-:Y:S02]  /*1760*/  @P2 FSEL R12, R9, R12, !P3 ;  /* 0x0000000c090c2208 */ /* 0x000fe40005800000 */
[----:B------:R-:W-:Y:S01]  /*1770*/  ISETP.GT.U32.AND P2, PT, R0, 0xa0, PT ;  /* 0x000000a00000780c */ /* 0x000fe20003f44070 */
[----:B------:R-:W-:-:S02]  /*1780*/  IMAD.MOV.U32 R8, RZ, RZ, R13 ;  /* 0x000000ffff087224 */ /* 0x000fc400078e000d */
[----:B------:R-:W-:-:S06]  /*1790*/  IMAD.MOV.U32 R9, RZ, RZ, R12 ;  /* 0x000000ffff097224 */ /* 0x000fcc00078e000c */
[----:B------:R-:W-:-:S06]  /*17a0*/  DSETP.GEU.AND P3, PT, R8, R10, PT ;  /* 0x0000000a0800722a */ /* 0x000fcc0003f6e000 */
[----:B------:R-:W-:Y:S02]  /*17b0*/  @P1 FSEL R13, R10, R13, !P3 ;  /* 0x0000000d0a0d1208 */ /* 0x000fe40005800000 */
[----:B------:R-:W-:Y:S02]  /*17c0*/  @P1 FSEL R12, R11, R12, !P3 ;  /* 0x0000000c0b0c1208 */ /* 0x000fe40005800000 */
[----:B------:R-:W-:Y:S01]  /*17d0*/  ISETP.GT.U32.AND P1, PT, R0, 0xc0, PT ;  /* 0x000000c00000780c */ /* 0x000fe20003f24070 */
[----:B------:R-:W-:Y:S02]  /*17e0*/  IMAD.MOV.U32 R8, RZ, RZ, R13 ;  /* 0x000000ffff087224 */ /* 0x000fe400078e000d */
[----:B------:R-:W-:-:S06]  /*17f0*/  IMAD.MOV.U32 R9, RZ, RZ, R12 ;  /* 0x000000ffff097224 */ /* 0x000fcc00078e000c */
[----:B0-----:R-:W-:-:S06]  /*1800*/  DSETP.GEU.AND P3, PT, R8, R4, PT ;  /* 0x000000040800722a */ /* 0x001fcc0003f6e000 */
[----:B------:R-:W-:Y:S02]  /*1810*/  @P2 FSEL R13, R4, R13, !P3 ;  /* 0x0000000d040d2208 */ /* 0x000fe40005800000 */
[----:B------:R-:W-:Y:S02]  /*1820*/  @P2 FSEL R12, R5, R12, !P3 ;  /* 0x0000000c050c2208 */ /* 0x000fe40005800000 */
[----:B------:R-:W-:Y:S01]  /*1830*/  ISETP.GT.U32.AND P2, PT, R0, 0xe0, PT ;  /* 0x000000e00000780c */ /* 0x000fe20003f44070 */
        /* <DEDUP_REMOVED lines=13> */
.L_x_100:
[----:B------:R-:W0:Y:S01]  /*1910*/  S2R R4, SR_TID.X ;  /* 0x0000000000047919 */ /* 0x000e220000002100 */
[----:B------:R-:W1:Y:S01]  /*1920*/  LDC.64 R2, c[0x0][0x380] ;  /* 0x0000e000ff027b82 */ /* 0x000e620000000a00 */
[----:B0-----:R-:W-:-:S04]  /*1930*/  IMAD.SHL.U32 R5, R4, 0x4, RZ ;  /* 0x0000000404057824 */ /* 0x001fc800078e00ff */
[----:B-1----:R-:W-:-:S05]  /*1940*/  IMAD.WIDE.U32 R2, R5, 0x8, R2 ;  /* 0x0000000805027825 */ /* 0x002fca00078e0002 */
[----:B------:R-:W2:Y:S04]  /*1950*/  LDG.E.128.CONSTANT R16, desc[UR6][R2.64] ;  /* 0x0000000602107981 */ /* 0x000ea8000c1e9d00 */
[----:B------:R-:W3:Y:S04]  /*1960*/  LDG.E.128.CONSTANT R20, desc[UR6][R2.64+0x10] ;  /* 0x0000100602147981 */ /* 0x000ee8000c1e9d00 */
[----:B------:R-:W4:Y:S04]  /*1970*/  LDG.E.128.CONSTANT R12, desc[UR6][R2.64+0x2000] ;  /* 0x00200006020c7981 */ /* 0x000f28000c1e9d00 */
[----:B------:R-:W5:Y:S01]  /*1980*/  LDG.E.128.CONSTANT R8, desc[UR6][R2.64+0x2010] ;  /* 0x0020100602087981 */ /* 0x000f62000c1e9d00 */
[----:B------:R-:W-:-:S02]  /*1990*/  VIADD R24, R0, 0xfffff800 ;  /* 0xfffff80000187836 */ /* 0x000fc40000000000 */
[----:B------:R-:W-:-:S03]  /*19a0*/  IMAD.MOV.U32 R5, RZ, RZ, 0x800 ;  /* 0x00000800ff057424 */ /* 0x000fc600078e00ff */
[----:B------:R-:W-:Y:S01]  /*19b0*/  ISETP.GE.U32.AND P1, PT, R24, 0x800, PT ;  /* 0x000008001800780c */ /* 0x000fe20003f26070 */
        /* <DEDUP_REMOVED lines=23> */
[----:B------:R-:W-:-:S07]  /*1b30*/  IMAD.MOV.U32 R5, RZ, RZ, 0x800 ;  /* 0x00000800ff057424 */ /* 0x000fce00078e00ff */
.L_x_117:
[----:B------:R-:W-:-:S05]  /*1b40*/  IMAD.WIDE.U32 R26, R5, 0x8, R2 ;  /* 0x00000008051a7825 */ /* 0x000fca00078e0002 */
[----:B------:R-:W2:Y:S04]  /*1b50*/  LDG.E.128.CONSTANT R20, desc[UR6][R26.64] ;  /* 0x000000061a147981 */ /* 0x000ea8000c1e9d00 */
[----:B------:R-:W3:Y:S04]  /*1b60*/  LDG.E.128.CONSTANT R16, desc[UR6][R26.64+0x10] ;  /* 0x000010061a107981 */ /* 0x000ee8000c1e9d00 */
[----:B------:R-:W4:Y:S04]  /*1b70*/  LDG.E.128.CONSTANT R12, desc[UR6][R26.64+0x2000] ;  /* 0x002000061a0c7981 */ /* 0x000f28000c1e9d00 */
[----:B------:R-:W5:Y:S01]  /*1b80*/  LDG.E.128.CONSTANT R8, desc[UR6][R26.64+0x2010] ;  /* 0x002010061a087981 */ /* 0x000f62000c1e9d00 */
        /* <DEDUP_REMOVED lines=20> */
[----:B0-----:R-:W-:Y:S01]  /*1cd0*/  IMAD.IADD R8, R0, 0x1, -R5 ;  /* 0x0000000100087824 */ /* 0x001fe200078e0a05 */
[----:B------:R-:W-:-:S04]  /*1ce0*/  FSEL R7, R9, R7, !P0 ;  /* 0x0000000709077208 */ /* 0x000fc80004000000 */
[----:B------:R-:W-:Y:S02]  /*1cf0*/  ISETP.GE.U32.AND P1, PT, R8, 0x800, PT ;  /* 0x000008000800780c */ /* 0x000fe40003f26070 */
[----:B------:R-:W-:-:S06]  /*1d00*/  DSETP.GEU.AND P0, PT, R6, R10, PT ;  /* 0x0000000a0600722a */ /* 0x000fcc0003f0e000 */
[----:B------:R-:W-:Y:S02]  /*1d10*/  FSEL R6, R10, R6, !P0 ;  /* 0x000000060a067208 */ /* 0x000fe40004000000 */
[----:B------:R-:W-:-:S03]  /*1d20*/  FSEL R7, R11, R7, !P0 ;  /* 0x000000070b077208 */ /* 0x000fc60004000000 */
[----:B------:R-:W-:Y:S05]  /*1d30*/  @!P1 BRA `(.L_x_116) ;  /* 0x00000004000c9947 */ /* 0x000fea0003800000 */
[----:B------:R-:W-:-:S05]  /*1d40*/  VIADD R5, R5, 0x800 ;  /* 0x0000080005057836 */ /* 0x000fca0000000000 */
[----:B------:R-:W-:-:S13]  /*1d50*/  ISETP.GT.U32.AND P0, PT, R5, R24, PT ;  /* 0x000000180500720c */ /* 0x000fda0003f04070 */
[----:B------:R-:W-:Y:S05]  /*1d60*/  @!P0 BRA `(.L_x_117) ;  /* 0xfffffffc00748947 */ /* 0x000fea000383ffff */
.L_x_115:
[----:B------:R-:W-:-:S13]  /*1d70*/  ISETP.GE.U32.AND P0, PT, R5, R0, PT ;  /* 0x000000000500720c */ /* 0x000fda0003f06070 */
[----:B------:R-:W-:Y:S05]  /*1d80*/  @P0 BRA `(.L_x_116) ;  /* 0x0000000000f80947 */ /* 0x000fea0003800000 */
[----:B------:R-:W-:Y:S01]  /*1d90*/  IMAD.IADD R3, R0, 0x1, -R5 ;  /* 0x0000000100037824 */ /* 0x000fe200078e0a05 */
[----:B------:R-:W-:Y:S04]  /*1da0*/  BSSY.RECONVERGENT B1, `(.L_x_116) ;  /* 0x000003c000017945 */ /* 0x000fe80003800200 */
[----:B------:R-:W-:-:S13]  /*1db0*/  ISETP.GE.AND P0, PT, R4, R3, PT ;  /* 0x000000030400720c */ /* 0x000fda0003f06270 */
[----:B------:R-:W-:Y:S05]  /*1dc0*/  @P0 BRA `(.L_x_118) ;  /* 0x0000000000e40947 */ /* 0x000fea0003800000 */
[----:B------:R-:W-:Y:S01]  /*1dd0*/  LOP3.LUT R2, RZ, R4, RZ, 0x33, !PT ;  /* 0x00000004ff027212 */ /* 0x000fe200078e33ff */
[----:B------:R-:W-:Y:S03]  /*1de0*/  BSSY.RECONVERGENT B2, `(.L_x_119) ;  /* 0x0000017000027945 */ /* 0x000fe60003800200 */
[----:B------:R-:W-:-:S04]  /*1df0*/  IADD3 R2, PT, PT, -R5, R0, R2 ;  /* 0x0000000005027210 */ /* 0x000fc80007ffe102 */
[C---:B------:R-:W-:Y:S02]  /*1e00*/  LOP3.LUT R0, R2.reuse, 0x300, RZ, 0xc0, !PT ;  /* 0x0000030002007812 */ /* 0x040fe400078ec0ff */
[----:B------:R-:W-:Y:S02]  /*1e10*/  ISETP.GE.U32.AND P2, PT, R2, 0x300, PT ;  /* 0x000003000200780c */ /* 0x000fe40003f46070 */
[----:B------:R-:W-:Y:S01]  /*1e20*/  ISETP.NE.AND P0, PT, R0, 0x300, PT ;  /* 0x000003000000780c */ /* 0x000fe20003f05270 */
[----:B------:R-:W-:-:S12]  /*1e30*/  IMAD.MOV.U32 R0, RZ, RZ, R4 ;  /* 0x000000ffff007224 */ /* 0x000fd800078e0004 */
[----:B------:R-:W-:Y:S05]  /*1e40*/  @!P0 BRA `(.L_x_120) ;  /* 0x0000000000408947 */ /* 0x000fea0003800000 */
[----:B------:R-:W0:Y:S01]  /*1e50*/  LDC.64 R10, c[0x0][0x380] ;  /* 0x0000e000ff0a7b82 */ /* 0x000e220000000a00 */
[----:B------:R-:W-:Y:S01]  /*1e60*/  LEA.HI R0, R2, 0x1, RZ, 0x18 ;  /* 0x0000000102007811 */ /* 0x000fe200078fc0ff */
[----:B------:R-:W-:-:S03]  /*1e70*/  IMAD.IADD R13, R4, 0x1, R5 ;  /* 0x00000001040d7824 */ /* 0x000fc600078e0205 */
[----:B------:R-:W-:Y:S01]  /*1e80*/  LOP3.LUT R2, R0, 0x3, RZ, 0xc0, !PT ;  /* 0x0000000300027812 */ /* 0x000fe200078ec0ff */
[----:B------:R-:W-:-:S04]  /*1e90*/  IMAD.MOV.U32 R0, RZ, RZ, R4 ;  /* 0x000000ffff007224 */ /* 0x000fc800078e0004 */
[----:B------:R-:W-:-:S07]  /*1ea0*/  IMAD.MOV R2, RZ, RZ, -R2 ;  /* 0x000000ffff027224 */ /* 0x000fce00078e0a02 */
.L_x_121:
        /* <DEDUP_REMOVED lines=10> */
.L_x_120:
[----:B------:R-:W-:Y:S05]  /*1f50*/  BSYNC.RECONVERGENT B2 ;  /* 0x0000000000027941 */ /* 0x000fea0003800200 */
.L_x_119:
[----:B------:R-:W-:Y:S05]  /*1f60*/  @!P2 BRA `(.L_x_118) ;  /* 0x00000000007ca947 */ /* 0x000fea0003800000 */
[----:B------:R-:W0:Y:S01]  /*1f70*/  LDC.64 R8, c[0x0][0x380] ;  /* 0x0000e000ff087b82 */ /* 0x000e220000000a00 */
[C---:B------:R-:W-:Y:S02]  /*1f80*/  IMAD.IADD R5, R0.reuse, 0x1, R5 ;  /* 0x0000000100057824 */ /* 0x040fe400078e0205 */
[----:B------:R-:W-:-:S07]  /*1f90*/  VIADD R0, R0, 0x200 ;  /* 0x0000020000007836 */ /* 0x000fce0000000000 */
.L_x_122:
        /* <DEDUP_REMOVED lines=11> */
[C---:B------:R-:W-:Y:S02]  /*2050*/  VIADD R2, R0.reuse, 0x200 ;  /* 0x0000020000027836 */ /* 0x040fe40000000000 */
[----:B------:R-:W-:Y:S02]  /*2060*/  VIADD R0, R0, 0x400 ;  /* 0x0000040000007836 */ /* 0x000fe40000000000 */
[----:B------:R-:W-:Y:S01]  /*2070*/  VIADD R5, R5, 0x400 ;  /* 0x0000040005057836 */ /* 0x000fe20000000000 */
[----:B------:R-:W-:Y:S01]  /*2080*/  ISETP.GE.AND P1, PT, R2, R3, PT ;  /* 0x000000030200720c */ /* 0x000fe20003f26270 */
        /* <DEDUP_REMOVED lines=11> */
[----:B------:R-:W-:Y:S01]  /*2140*/  FSEL R7, R17, R7, !P0 ;  /* 0x0000000711077208 */ /* 0x000fe20004000000 */
[----:B------:R-:W-:Y:S06]  /*2150*/  @!P1 BRA `(.L_x_122) ;  /* 0xfffffffc00909947 */ /* 0x000fec000383ffff */
.L_x_118:
[----:B------:R-:W-:Y:S05]  /*2160*/  BSYNC.RECONVERGENT B1 ;  /* 0x0000000000017941 */ /* 0x000fea0003800200 */
.L_x_116:
        /* <DEDUP_REMOVED lines=50> */
[----:B------:R-:W2:Y:S01]  /*2490*/  LDS.128 R12, [UR4+0x20] ;  /* 0x00002004ff0c7984 */ /* 0x000ea20008000c00 */
[----:B-1----:R-:W-:-:S06]  /*24a0*/  DSETP.GEU.AND P1, PT, R6, R8, PT ;  /* 0x000000080600722a */ /* 0x002fcc0003f2e000 */
[----:B0-----:R-:W-:Y:S02]  /*24b0*/  FSEL R2, R8, R6, !P1 ;  /* 0x0000000608027208 */ /* 0x001fe40004800000 */
[----:B------:R-:W-:Y:S02]  /*24c0*/  FSEL R3, R9, R7, !P1 ;  /* 0x0000000709037208 */ /* 0x000fe40004800000 */
[----:B------:R-:W0:Y:S04]  /*24d0*/  LDS.128 R4, [UR4+0x30] ;  /* 0x00003004ff047984 */ /* 0x000e280008000c00 */
[----:B------:R-:W-:-:S06]  /*24e0*/  DSETP.GEU.AND P1, PT, R2, R10, PT ;  /* 0x0000000a0200722a */ /* 0x000fcc0003f2e000 */
[----:B------:R-:W-:Y:S02]  /*24f0*/  FSEL R2, R10, R2, !P1 ;  /* 0x000000020a027208 */ /* 0x000fe40004800000 */
[----:B------:R-:W-:-:S06]  /*2500*/  FSEL R3, R11, R3, !P1 ;  /* 0x000000030b037208 */ /* 0x000fcc0004800000 */
[----:B--2---:R-:W-:-:S06]  /*2510*/  DSETP.GEU.AND P1, PT, R2, R12, PT ;  /* 0x0000000c0200722a */ /* 0x004fcc0003f2e000 */
        /* <DEDUP_REMOVED lines=16> */
.L_x_99:
        /* <DEDUP_REMOVED lines=12> */
.L_x_125:
[----:B------:R-:W-:Y:S05]  /*26e0*/  BSYNC.RECONVERGENT B1 ;  /* 0x0000000000017941 */ /* 0x000fea0003800200 */
.L_x_124:
        /* <DEDUP_REMOVED lines=17> */
.L_x_130:
        /* <DEDUP_REMOVED lines=12> */
.L_x_129:
[----:B------:R-:W-:Y:S05]  /*28c0*/  BSYNC.RECONVERGENT B2 ;  /* 0x0000000000027941 */ /* 0x000fea0003800200 */
.L_x_128:
        /* <DEDUP_REMOVED lines=10> */
.L_x_133:
        /* <DEDUP_REMOVED lines=69> */
.L_x_132:
[----:B------:R-:W-:Y:S05]  /*2dc0*/  BSYNC.RECONVERGENT B2 ;  /* 0x0000000000027941 */ /* 0x000fea0003800200 */
.L_x_131:
        /* <DEDUP_REMOVED lines=40> */
.L_x_135:
[----:B------:R-:W-:Y:S05]  /*3050*/  BSYNC.RECONVERGENT B2 ;  /* 0x0000000000027941 */ /* 0x000fea0003800200 */
.L_x_134:
        /* <DEDUP_REMOVED lines=18> */
.L_x_127:
[----:B------:R-:W-:Y:S05]  /*3180*/  BSYNC.RECONVERGENT B1 ;  /* 0x0000000000017941 */ /* 0x000fea0003800200 */
.L_x_126:
        /* <DEDUP_REMOVED lines=60> */
[----:B---3--:R-:W1:Y:S01]  /*3550*/  LDS.128 R12, [UR4+0x20] ;  /* 0x00002004ff0c7984 */ /* 0x008e620008000c00 */
        /* <DEDUP_REMOVED lines=24> */
.L_x_136:
        /* <DEDUP_REMOVED lines=63> */
[----:B----4-:R-:W-:Y:S05]  /*3ad0*/  @P0 BRA `(.L_x_114) ;  /* 0x0000001000380947 */ /* 0x010fea0003800000 */
[----:B------:R-:W0:Y:S01]  /*3ae0*/  S2UR UR5, SR_CgaCtaId ;  /* 0x00000000000579c3 */ /* 0x000e220000008800 */
[----:B------:R-:W-:Y:S01]  /*3af0*/  UMOV UR4, 0x400 ;  /* 0x0000040000047882 */ /* 0x000fe20000000000 */
[C---:B------:R-:W-:Y:S02]  /*3b00*/  ISETP.GT.U32.AND P3, PT, R0.reuse, 0x20, PT ;  /* 0x000000200000780c */ /* 0x040fe40003f64070 */
        /* <DEDUP_REMOVED lines=9> */
[----:B------:R-:W-:Y:S01]  /*3ba0*/  ISETP.GT.U32.AND P1, PT, R0, 0x60, PT ;  /* 0x000000600000780c */ /* 0x000fe20003f24070 */
[----:B------:R-:W-:Y:S01]  /*3bb0*/  IMAD.MOV.U32 R2, RZ, RZ, R13 ;  /* 0x000000ffff027224 */ /* 0x000fe200078e000d */
[----:B------:R-:W0:Y:S01]  /*3bc0*/  LDS.128 R4, [UR4+0x30] ;  /* 0x00003004ff047984 */ /* 0x000e220008000c00 */
[----:B------:R-:W-:-:S06]  /*3bd0*/  IMAD.MOV.U32 R3, RZ, RZ, R12 ;  /* 0x000000ffff037224 */ /* 0x000fcc00078e000c */
        /* <DEDUP_REMOVED lines=36> */
.L_x_123:
[----:B------:R-:W0:Y:S01]  /*3e20*/  S2R R7, SR_TID.X ;  /* 0x0000000000077919 */ /* 0x000e220000002100 */
[----:B------:R-:W1:Y:S02]  /*3e30*/  LDCU.64 UR4, c[0x0][0x380] ;  /* 0x00007000ff0477ac */ /* 0x000e640008000a00 */
[----:B-1----:R-:W-:Y:S02]  /*3e40*/  IMAD.U32 R2, RZ, RZ, UR4 ;  /* 0x00000004ff027e24 */ /* 0x002fe4000f8e00ff */
[----:B------:R-:W-:Y:S02]  /*3e50*/  IMAD.U32 R3, RZ, RZ, UR5 ;  /* 0x00000005ff037e24 */ /* 0x000fe4000f8e00ff */
        /* <DEDUP_REMOVED lines=9> */
[----:B------:R-:W-:-:S05]  /*3ef0*/  VIADD R6, R0, 0xfffff800 ;  /* 0xfffff80000067836 */ /* 0x000fca0000000000 */
[----:B------:R-:W-:Y:S01]  /*3f00*/  ISETP.GE.U32.AND P1, PT, R6, 0x800, PT ;  /* 0x000008000600780c */ /* 0x000fe20003f26070 */
[----:B--2---:R-:W-:-:S06]  /*3f10*/  DSETP.GEU.AND P0, PT, R22, R8, PT ;  /* 0x000000081600722a */ /* 0x004fcc0003f0e000 */
[----:B------:R-:W-:Y:S02]  /*3f20*/  FSEL R8, R8, R22, !P0 ;  /* 0x0000001608087208 */ /* 0x000fe40004000000 */
[----:B------:R-:W-:-:S06]  /*3f30*/  FSEL R9, R9, R23, !P0 ;  /* 0x0000001709097208 */ /* 0x000fcc0004000000 */
[----:B---3--:R-:W-:-:S06]  /*3f40*/  DSETP.GEU.AND P0, PT, R8, R10, PT ;  /* 0x0000000a0800722a */ /* 0x008fcc0003f0e000 */
[----:B------:R-:W-:Y:S02]  /*3f50*/  FSEL R8, R10, R8, !P0 ;  /* 0x000000080a087208 */ /* 0x000fe40004000000 */
[----:B------:R-:W-:Y:S01]  /*3f60*/  FSEL R9, R11, R9, !P0 ;  /* 0x000000090b097208 */ /* 0x000fe20004000000 */
[----:B------:R-:W-:-:S05]  /*3f70*/  IMAD.MOV.U32 R11, RZ, RZ, 0x800 ;  /* 0x00000800ff0b7424 */ /* 0x000fca00078e00ff */
        /* <DEDUP_REMOVED lines=18> */
[----:B------:R-:W1:Y:S02]  /*40a0*/  LDC.64 R2, c[0x0][0x380] ;  /* 0x0000e000ff027b82 */ /* 0x000e640000000a00 */
.L_x_139:
[----:B------:R-:W-:-:S04]  /*40b0*/  IMAD.IADD R17, R7, 0x1, R11 ;  /* 0x0000000107117824 */ /* 0x000fc800078e020b */
[----:B-1----:R-:W-:-:S06]  /*40c0*/  IMAD.WIDE.U32 R16, R17, 0x8, R2 ;  /* 0x0000000811107825 */ /* 0x002fcc00078e0002 */
[----:B------:R-:W2:Y:S01]  /*40d0*/  LDG.E.64.CONSTANT R16, desc[UR6][R16.64] ;  /* 0x0000000610107981 */ /* 0x000ea2000c1e9b00 */
[----:B------:R-:W-:-:S05]  /*40e0*/  IMAD.WIDE.U32 R18, R11, 0x8, R4 ;  /* 0x000000080b127825 */ /* 0x000fca00078e0004 */
[----:B------:R-:W3:Y:S04]  /*40f0*/  LDG.E.64.CONSTANT R20, desc[UR6][R18.64+0x800] ;  /* 0x0008000612147981 */ /* 0x000ee8000c1e9b00 */
[----:B------:R-:W4:Y:S04]  /*4100*/  LDG.E.64.CONSTANT R22, desc[UR6][R18.64+0x1000] ;  /* 0x0010000612167981 */ /* 0x000f28000c1e9b00 */
[----:B------:R-:W5:Y:S04]  /*4110*/  LDG.E.64.CONSTANT R24, desc[UR6][R18.64+0x1800] ;  /* 0x0018000612187981 */ /* 0x000f68000c1e9b00 */
[----:B------:R-:W5:Y:S04]  /*4120*/  LDG.E.64.CONSTANT R26, desc[UR6][R18.64+0x2000] ;  /* 0x00200006121a7981 */ /* 0x000f68000c1e9b00 */
[----:B------:R-:W5:Y:S04]  /*4130*/  LDG.E.64.CONSTANT R28, desc[UR6][R18.64+0x2800] ;  /* 0x00280006121c7981 */ /* 0x000f68000c1e9b00 */
[----:B------:R-:W5:Y:S04]  /*4140*/  LDG.E.64.CONSTANT R14, desc[UR6][R18.64+0x3000] ;  /* 0x00300006120e7981 */ /* 0x000f68000c1e9b00 */
[----:B------:R-:W5:Y:S01]  /*4150*/  LDG.E.64.CONSTANT R12, desc[UR6][R18.64+0x3800] ;  /* 0x00380006120c7981 */ /* 0x000f62000c1e9b00 */
[----:B0-----:R-:W-:-:S05]  /*4160*/  IMAD.IADD R10, R0, 0x1, -R11 ;  /* 0x00000001000a7824 */ /* 0x001fca00078e0a0b */
[----:B------:R-:W-:Y:S01]  /*4170*/  ISETP.GE.U32.AND P1, PT, R10, 0x800, PT ;  /* 0x000008000a00780c */ /* 0x000fe20003f26070 */
        /* <DEDUP_REMOVED lines=26> */
[----:B------:R-:W-:-:S13]  /*4320*/  ISETP.GT.U32.AND P0, PT, R11, R6, PT ;  /* 0x000000060b00720c */ /* 0x000fda0003f04070 */
[----:B------:R-:W-:Y:S05]  /*4330*/  @!P0 BRA `(.L_x_139) ;  /* 0xfffffffc005c8947 */ /* 0x000fea000383ffff */
.L_x_137:
        /* <DEDUP_REMOVED lines=14> */
[----:B------:R-:W-:Y:S01]  /*4420*/  LEA.HI R0, R5, 0x1, RZ, 0x18 ;  /* 0x0000000105007811 */ /* 0x000fe200078fc0ff */
[----:B------:R-:W-:-:S03]  /*4430*/  IMAD.IADD R15, R7, 0x1, R11 ;  /* 0x00000001070f7824 */ /* 0x000fc600078e020b */
[----:B------:R-:W-:Y:S01]  /*4440*/  LOP3.LUT R5, R0, 0x3, RZ, 0xc0, !PT ;  /* 0x0000000300057812 */ /* 0x000fe200078ec0ff */
[----:B------:R-:W-:-:S04]  /*4450*/  IMAD.MOV.U32 R0, RZ, RZ, R7 ;  /* 0x000000ffff007224 */ /* 0x000fc800078e0007 */
[----:B------:R-:W-:-:S07]  /*4460*/  IMAD.MOV R5, RZ, RZ, -R5 ;  /* 0x000000ffff057224 */ /* 0x000fce00078e0a05 */
.L_x_143:
        /* <DEDUP_REMOVED lines=10> */
.L_x_142:
[----:B------:R-:W-:Y:S05]  /*4510*/  BSYNC.RECONVERGENT B2 ;  /* 0x0000000000027941 */ /* 0x000fea0003800200 */
.L_x_141:
[----:B------:R-:W-:Y:S05]  /*4520*/  @!P2 BRA `(.L_x_140) ;  /* 0x000000000078a947 */ /* 0x000fea0003800000 */
[C---:B------:R-:W-:Y:S02]  /*4530*/  IMAD.IADD R5, R0.reuse, 0x1, R11 ;  /* 0x0000000100057824 */ /* 0x040fe400078e020b */
[----:B------:R-:W-:-:S07]  /*4540*/  VIADD R0, R0, 0x200 ;  /* 0x0000020000007836 */ /* 0x000fce0000000000 */
.L_x_144:
[----:B------:R-:W-:-:S04]  /*4550*/  IMAD.WIDE.U32 R10, R5, 0x8, R2 ;  /* 0x00000008050a7825 */ /* 0x000fc800078e0002 */
        /* <DEDUP_REMOVED lines=13> */
[----:B------:R-:W-:Y:S01]  /*4630*/  FSEL R9, R11, R9, !P0 ;  /* 0x000000090b097208 */ /* 0x000fe20004000000 */
[C---:B------:R-:W-:Y:S02]  /*4640*/  VIADD R11, R0.reuse, 0x200 ;  /* 0x00000200000b7836 */ /* 0x040fe40000000000 */
[----:B------:R-:W-:-:S03]  /*4650*/  VIADD R0, R0, 0x400 ;  /* 0x0000040000007836 */ /* 0x000fc60000000000 */
[----:B---3--:R-:W-:Y:S01]  /*4660*/  DSETP.GEU.AND P0, PT, R8, R12, PT ;  /* 0x0000000c0800722a */ /* 0x008fe20003f0e000 */
[----:B------:R-:W-:-:S05]  /*4670*/  ISETP.GE.AND P1, PT, R11, R4, PT ;  /* 0x000000040b00720c */ /* 0x000fca0003f26270 */
        /* <DEDUP_REMOVED lines=9> */
.L_x_140:
[----:B------:R-:W-:Y:S05]  /*4710*/  BSYNC.RECONVERGENT B1 ;  /* 0x0000000000017941 */ /* 0x000fea0003800200 */
.L_x_138:
        /* <DEDUP_REMOVED lines=74> */
.L_x_114:
[----:B------:R-:W-:Y:S05]  /*4bc0*/  BSYNC.RECONVERGENT B0 ;  /* 0x0000000000007941 */ /* 0x000fea0003800200 */
.L_x_98:
[----:B------:R-:W-:Y:S05]  /*4bd0*/  @P0 EXIT ;  /* 0x000000000000094d */ /* 0x000fea0003800000 */
[----:B------:R-:W4:Y:S01]  /*4be0*/  LDCU.64 UR8, c[0x0][0x398] ;  /* 0x00007300ff0877ac */ /* 0x000f220008000a00 */
[----:B01----:R-:W0:Y:S01]  /*4bf0*/  LDC.64 R4, c[0x0][0x388] ;  /* 0x0000e200ff047b82 */ /* 0x003e220000000a00 */
[----:B------:R-:W2:Y:S01]  /*4c00*/  LDCU.64 UR4, c[0x0][0x398] ;  /* 0x00007300ff0477ac */ /* 0x000ea20008000a00 */
[----:B----4-:R-:W-:-:S06]  /*4c10*/  DSETP.GT.AND P0, PT, R6, UR8, PT ;  /* 0x0000000806007e2a */ /* 0x010fcc000bf04000 */
[----:B--23--:R-:W-:Y:S02]  /*4c20*/  FSEL R2, R6, UR4, P0 ;  /* 0x0000000406027c08 */ /* 0x00cfe40008000000 */
[----:B------:R-:W-:-:S05]  /*4c30*/  FSEL R3, R7, UR5, P0 ;  /* 0x0000000507037c08 */ /* 0x000fca0008000000 */
[----:B0-----:R-:W-:Y:S01]  /*4c40*/  STG.E.64 desc[UR6][R4.64], R2 ;  /* 0x0000000204007986 */ /* 0x001fe2000c101b06 */
[----:B------:R-:W-:Y:S05]  /*4c50*/  EXIT ;  /* 0x000000000000794d */ /* 0x000fea0003800000 */
.L_x_145:
        /* <DEDUP_REMOVED lines=10> */
.L_x_151:


//--------------------- .text._ZN3cub18CUB_300001_SM_10006detail11EmptyKernelIvEEvv --------------------------
	.section	.text._ZN3cub18CUB_300001_SM_10006detail11EmptyKernelIvEEvv,"ax",@progbits
	.align	128
        .global         _ZN3cub18CUB_300001_SM_10006detail11EmptyKernelIvEEvv
        .type           _ZN3cub18CUB_300001_SM_10006detail11EmptyKernelIvEEvv,@function
        .size           _ZN3cub18CUB_300001_SM_10006detail11EmptyKernelIvEEvv,(.L_x_152 - _ZN3cub18CUB_300001_SM_10006detail11EmptyKernelIvEEvv)
        .other          _ZN3cub18CUB_300001_SM_10006detail11EmptyKernelIvEEvv,@"STO_CUDA_ENTRY STV_DEFAULT"
_ZN3cub18CUB_300001_SM_10006detail11EmptyKernelIvEEvv:
.text._ZN3cub18CUB_300001_SM_10006detail11EmptyKernelIvEEvv:
[----:B------:R-:W-:Y:S01]  /*0000*/  LDC R1, c[0x0][0x37c] ;  /* 0x0000df00ff017b82 */ /* 0x000fe20000000800 */
[----:B------:R-:W-:Y:S05]  /*0010*/  EXIT ;  /* 0x000000000000794d */ /* 0x000fea0003800000 */
.L_x_146:
        /* <DEDUP_REMOVED lines=14> */
.L_x_152:


//--------------------- .text._Z16get_error_matrixPdS_S_ --------------------------
	.section	.text._Z16get_error_matrixPdS_S_,"ax",@progbits
	.align	128
        .global         _Z16get_error_matrixPdS_S_
        .type           _Z16get_error_matrixPdS_S_,@function
        .size           _Z16get_error_matrixPdS_S_,(.L_x_153 - _Z16get_error_matrixPdS_S_)
        .other          _Z16get_error_matrixPdS_S_,@"STO_CUDA_ENTRY STV_DEFAULT"
_Z16get_error_matrixPdS_S_:
.text._Z16get_error_matrixPdS_S_:
[----:B------:R-:W-:Y:S01]  /*0000*/  LDC R1, c[0x0][0x37c] ;  /* 0x0000df00ff017b82 */ /* 0x000fe20000000800 */
[----:B------:R-:W0:Y:S07]  /*0010*/  S2R R0, SR_TID.X ;  /* 0x0000000000007919 */ /* 0x000e2e0000002100 */
[----:B------:R-:W1:Y:S08]  /*0020*/  S2UR UR4, SR_CTAID.X ;  /* 0x00000000000479c3 */ /* 0x000e700000002500 */
[----:B------:R-:W1:Y:S01]  /*0030*/  LDC R13, c[0x0][0x360] ;  /* 0x0000d800ff0d7b82 */ /* 0x000e620000000800 */
[----:B0-----:R-:W-:Y:S01]  /*0040*/  ISETP.NE.AND P0, PT, R0, RZ, PT ;  /* 0x000000ff0000720c */ /* 0x001fe20003f05270 */
[----:B-1----:R-:W-:-:S03]  /*0050*/  IMAD R13, R13, UR4, R0 ;  /* 0x000000040d0d7c24 */ /* 0x002fc6000f8e0200 */
[----:B------:R-:W-:-:S13]  /*0060*/  ISETP.EQ.OR P0, PT, RZ, UR4, !P0 ;  /* 0x00000004ff007c0c */ /* 0x000fda000c702670 */
[----:B------:R-:W-:Y:S05]  /*0070*/  @P0 EXIT ;  /* 0x000000000000094d */ /* 0x000fea0003800000 */
[----:B------:R-:W0:Y:S01]  /*0080*/  LDC.64 R2, c[0x0][0x388] ;  /* 0x0000e200ff027b82 */ /* 0x000e220000000a00 */
[----:B------:R-:W1:Y:S07]  /*0090*/  LDCU.64 UR4, c[0x0][0x358] ;  /* 0x00006b00ff0477ac */ /* 0x000e6e0008000a00 */
[----:B------:R-:W2:Y:S08]  /*00a0*/  LDC.64 R4, c[0x0][0x380] ;  /* 0x0000e000ff047b82 */ /* 0x000eb00000000a00 */
[----:B------:R-:W3:Y:S01]  /*00b0*/  LDC.64 R8, c[0x0][0x390] ;  /* 0x0000e400ff087b82 */ /* 0x000ee20000000a00 */
[----:B0-----:R-:W-:-:S06]  /*00c0*/  IMAD.WIDE.U32 R2, R13, 0x8, R2 ;  /* 0x000000080d027825 */ /* 0x001fcc00078e0002 */
[----:B-1----:R-:W4:Y:S01]  /*00d0*/  LDG.E.64 R2, desc[UR4][R2.64] ;  /* 0x0000000402027981 */ /* 0x002f22000c1e1b00 */
[----:B--2---:R-:W-:-:S06]  /*00e0*/  IMAD.WIDE.U32 R4, R13, 0x8, R4 ;  /* 0x000000080d047825 */ /* 0x004fcc00078e0004 */
[----:B------:R-:W4:Y:S02]  /*00f0*/  LDG.E.64 R4, desc[UR4][R4.64] ;  /* 0x0000000404047981 */ /* 0x000f24000c1e1b00 */
[----:B----4-:R-:W-:-:S08]  /*0100*/  DADD R6, R2, -R4 ;  /* 0x0000000002067229 */ /* 0x010fd00000000804 */
[----:B------:R-:W-:Y:S01]  /*0110*/  DADD R10, -RZ, |R6| ;  /* 0x00000000ff0a7229 */ /* 0x000fe20000000506 */
[----:B---3--:R-:W-:-:S06]  /*0120*/  IMAD.WIDE.U32 R6, R13, 0x8, R8 ;  /* 0x000000080d067825 */ /* 0x008fcc00078e0008 */
[----:B------:R-:W-:Y:S01]  /*0130*/  STG.E.64 desc[UR4][R6.64], R10 ;  /* 0x0000000a06007986 */ /* 0x000fe2000c101b04 */
[----:B------:R-:W-:Y:S05]  /*0140*/  EXIT ;  /* 0x000000000000794d */ /* 0x000fea0003800000 */
.L_x_147:
        /* <DEDUP_REMOVED lines=11> */
.L_x_153:


//--------------------- .text._Z10cross_calcPdS_m --------------------------
	.section	.text._Z10cross_calcPdS_m,"ax",@progbits
	.align	128
        .global         _Z10cross_calcPdS_m
        .type           _Z10cross_calcPdS_m,@function
        .size           _Z10cross_calcPdS_m,(.L_x_154 - _Z10cross_calcPdS_m)
        .other          _Z10cross_calcPdS_m,@"STO_CUDA_ENTRY STV_DEFAULT"
_Z10cross_calcPdS_m:
.text._Z10cross_calcPdS_m:
[----:B------:R-:W-:Y:S01]  /*0000*/  LDC R1, c[0x0][0x37c] ;  /* 0x0000df00ff017b82 */ /* 0x000fe20000000800 */
[----:B------:R-:W0:Y:S07]  /*0010*/  S2R R8, SR_TID.X ;  /* 0x0000000000087919 */ /* 0x000e2e0000002100 */
[----:B------:R-:W1:Y:S02]  /*0020*/  S2UR UR6, SR_CTAID.X ;  /* 0x00000000000679c3 */ /* 0x000e640000002500 */
[----:B-1----:R-:W-:-:S04]  /*0030*/  ISETP.NE.AND P0, PT, RZ, UR6, PT ;  /* 0x00000006ff007c0c */ /* 0x002fc8000bf05270 */
[----:B0-----:R-:W-:-:S13]  /*0040*/  ISETP.EQ.OR P0, PT, R8, RZ, !P0 ;  /* 0x000000ff0800720c */ /* 0x001fda0004702670 */
[----:B------:R-:W-:Y:S05]  /*0050*/  @P0 EXIT ;  /* 0x000000000000094d */ /* 0x000fea0003800000 */
[----:B------:R-:W0:Y:S01]  /*0060*/  LDC.64 R4, c[0x0][0x390] ;  /* 0x0000e400ff047b82 */ /* 0x000e220000000a00 */
[----:B------:R-:W1:Y:S01]  /*0070*/  LDCU.128 UR8, c[0x0][0x380] ;  /* 0x00007000ff0877ac */ /* 0x000e620008000c00 */
[----:B------:R-:W-:Y:S01]  /*0080*/  IMAD.MOV.U32 R9, RZ, RZ, RZ ;  /* 0x000000ffff097224 */ /* 0x000fe200078e00ff */
[----:B------:R-:W2:Y:S05]  /*0090*/  LDCU.64 UR4, c[0x0][0x358] ;  /* 0x00006b00ff0477ac */ /* 0x000eaa0008000a00 */
[----:B------:R-:W3:Y:S01]  /*00a0*/  LDC.64 R10, c[0x0][0x390] ;  /* 0x0000e400ff0a7b82 */ /* 0x000ee20000000a00 */
[----:B0-----:R-:W-:-:S04]  /*00b0*/  IMAD.WIDE.U32 R6, R4, UR6, R8 ;  /* 0x0000000604067c25 */ /* 0x001fc8000f8e0008 */
[----:B------:R-:W-:Y:S02]  /*00c0*/  IMAD R13, R5, UR6, RZ ;  /* 0x00000006050d7c24 */ /* 0x000fe4000f8e02ff */
[----:B------:R-:W-:Y:S02]  /*00d0*/  IMAD.SHL.U32 R2, R6, 0x8, RZ ;  /* 0x0000000806027824 */ /* 0x000fe400078e00ff */
[----:B------:R-:W-:Y:S02]  /*00e0*/  IMAD.IADD R3, R7, 0x1, R13 ;  /* 0x0000000107037824 */ /* 0x000fe400078e020d */
[----:B---3--:R-:W-:-:S03]  /*00f0*/  IMAD.WIDE.U32 R10, R4, UR6, R10 ;  /* 0x00000006040a7c25 */ /* 0x008fc6000f8e000a */
[----:B------:R-:W-:Y:S01]  /*0100*/  SHF.L.U64.HI R0, R6, 0x3, R3 ;  /* 0x0000000306007819 */ /* 0x000fe20000010203 */
[----:B------:R-:W-:Y:S01]  /*0110*/  IMAD.SHL.U32 R3, R4, 0x2, RZ ;  /* 0x0000000204037824 */ /* 0x000fe200078e00ff */
[----:B-1----:R-:W-:Y:S01]  /*0120*/  IADD3 R6, P0, PT, R2, UR8, RZ ;  /* 0x0000000802067c10 */ /* 0x002fe2000ff1e0ff */
[----:B------:R-:W-:-:S03]  /*0130*/  IMAD.IADD R13, R13, 0x1, R11 ;  /* 0x000000010d0d7824 */ /* 0x000fc600078e020b */
[----:B------:R-:W-:Y:S02]  /*0140*/  IADD3.X R7, PT, PT, R0, UR9, RZ, P0, !PT ;  /* 0x0000000900077c10 */ /* 0x000fe400087fe4ff */
[----:B------:R-:W-:Y:S02]  /*0150*/  IADD3 R3, P1, P2, R8, R10, -R3 ;  /* 0x0000000a08037210 */ /* 0x000fe40007a3e803 */
[C---:B------:R-:W-:Y:S01]  /*0160*/  LEA R14, P0, R4.reuse, R6, 0x3 ;  /* 0x00000006040e7211 */ /* 0x040fe200078018ff */
[----:B--2---:R-:W2:Y:S01]  /*0170*/  LDG.E.64 R8, desc[UR4][R6.64+-0x8] ;  /* 0xfffff80406087981 */ /* 0x004ea2000c1e1b00 */
[----:B------:R-:W-:-:S03]  /*0180*/  SHF.L.U64.HI R16, R4, 0x1, R5 ;  /* 0x0000000104107819 */ /* 0x000fc60000010205 */
[----:B------:R-:W2:Y:S01]  /*0190*/  LDG.E.64 R10, desc[UR4][R6.64+0x8] ;  /* 0x00000804060a7981 */ /* 0x000ea2000c1e1b00 */
[----:B------:R-:W-:Y:S02]  /*01a0*/  LEA.HI.X R15, R4, R7, R5, 0x3, P0 ;  /* 0x00000007040f7211 */ /* 0x000fe400000f1c05 */
[----:B------:R-:W-:Y:S02]  /*01b0*/  IADD3.X R16, PT, PT, RZ, R13, ~R16, P1, P2 ;  /* 0x0000000dff107210 */ /* 0x000fe40000fe4c10 */
[C---:B------:R-:W-:Y:S01]  /*01c0*/  LEA R12, P0, R3.reuse, UR8, 0x3 ;  /* 0x00000008030c7c11 */ /* 0x040fe2000f8018ff */
[----:B------:R-:W3:Y:S03]  /*01d0*/  LDG.E.64 R4, desc[UR4][R14.64] ;  /* 0x000000040e047981 */ /* 0x000ee6000c1e1b00 */
[----:B------:R-:W-:-:S06]  /*01e0*/  LEA.HI.X R13, R3, UR9, R16, 0x3, P0 ;  /* 0x00000009030d7c11 */ /* 0x000fcc00080f1c10 */
[----:B------:R-:W4:Y:S01]  /*01f0*/  LDG.E.64 R12, desc[UR4][R12.64] ;  /* 0x000000040c0c7981 */ /* 0x000f22000c1e1b00 */
[----:B------:R-:W-:-:S04]  /*0200*/  IADD3 R2, P0, PT, R2, UR10, RZ ;  /* 0x0000000a02027c10 */ /* 0x000fc8000ff1e0ff */
[----:B------:R-:W-:Y:S01]  /*0210*/  IADD3.X R3, PT, PT, R0, UR11, RZ, P0, !PT ;  /* 0x0000000b00037c10 */ /* 0x000fe200087fe4ff */
[----:B--2---:R-:W-:-:S08]  /*0220*/  DADD R8, R8, R10 ;  /* 0x0000000008087229 */ /* 0x004fd0000000000a */
[----:B---3--:R-:W-:-:S08]  /*0230*/  DADD R4, R8, R4 ;  /* 0x0000000008047229 */ /* 0x008fd00000000004 */
[----:B----4-:R-:W-:-:S08]  /*0240*/  DADD R4, R4, R12 ;  /* 0x0000000004047229 */ /* 0x010fd0000000000c */
[----:B------:R-:W-:-:S07]  /*0250*/  DMUL R4, R4, 0.25 ;  /* 0x3fd0000004047828 */ /* 0x000fce0000000000 */
[----:B------:R-:W-:Y:S01]  /*0260*/  STG.E.64 desc[UR4][R2.64], R4 ;  /* 0x0000000402007986 */ /* 0x000fe2000c101b04 */
[----:B------:R-:W-:Y:S05]  /*0270*/  EXIT ;  /* 0x000000000000794d */ /* 0x000fea0003800000 */
.L_x_148:
        /* <DEDUP_REMOVED lines=16> */
.L_x_154:


//--------------------- .nv.shared._ZN3cub18CUB_300001_SM_10006detail6reduce28DeviceReduceSingleTileKernelINS2_10policy_hubIdjN4cuda3__47maximumIvEEE10Policy1000EPdSB_iS8_ddNS5_3std3__410__identityEEEvT0_T1_T2_T3_T4_T6_ --------------------------
	.section	.nv.shared._ZN3cub18CUB_300001_SM_10006detail6reduce28DeviceReduceSingleTileKernelINS2_10policy_hubIdjN4cuda3__47maximumIvEEE10Policy1000EPdSB_iS8_ddNS5_3std3__410__identityEEEvT0_T1_T2_T3_T4_T6_,"aw",@nobits
	.sectionflags	@""
	.align	8
.nv.shared._ZN3cub18CUB_300001_SM_10006detail6reduce28DeviceReduceSingleTileKernelINS2_10policy_hubIdjN4cuda3__47maximumIvEEE10Policy1000EPdSB_iS8_ddNS5_3std3__410__identityEEEvT0_T1_T2_T3_T4_T6_:
	.zero		1104


//--------------------- .nv.shared.reserved.0     --------------------------
	.section	.nv.shared.reserved.0,"aw",@nobits
	.weak		__nv_reservedSMEM_offset_0_alias
	.size		__nv_reservedSMEM_offset_0_alias, 0, 64
	.other		__nv_reservedSMEM_offset_0_alias,@"STO_CUDA_RESERVED_SHARED STV_DEFAULT"
__nv_reservedSMEM_offset_0_alias:
	.zero		0
	.zero		64


//--------------------- .nv.global                --------------------------
	.section	.nv.global,"aw",@nobits
.nv.global:
	.type		_ZN34_INTERNAL_c87d993e_4_k_cu_e1ca971c6thrust24THRUST_300001_SM_1000_NS12placeholders2_5E,@object
	.size		_ZN34_INTERNAL_c87d993e_4_k_cu_e1ca971c6thrust24THRUST_300001_SM_1000_NS12placeholders2_5E,(_ZN34_INTERNAL_c87d993e_4_k_cu_e1ca971c4cuda3std3__45__cpo6cbeginE - _ZN34_INTERNAL_c87d993e_4_k_cu_e1ca971c6thrust24THRUST_300001_SM_1000_NS12placeholders2_5E)
_ZN34_INTERNAL_c87d993e_4_k_cu_e1ca971c6thrust24THRUST_300001_SM_1000_NS12placeholders2_5E:
	.zero		1
	.type		_ZN34_INTERNAL_c87d993e_4_k_cu_e1ca971c4cuda3std3__45__cpo6cbeginE,@object
	.size		_ZN34_INTERNAL_c87d993e_4_k_cu_e1ca971c4cuda3std3__45__cpo6cbeginE,(_ZN34_INTERNAL_c87d993e_4_k_cu_e1ca971c4cuda3std6ranges3__45__cpo6cbeginE - _ZN34_INTERNAL_c87d993e_4_k_cu_e1ca971c4cuda3std3__45__cpo6cbeginE)
_ZN34_INTERNAL_c87d993e_4_k_cu_e1ca971c4cuda3std3__45__cpo6cbeginE:
	.zero		1
	.type		_ZN34_INTERNAL_c87d993e_4_k_cu_e1ca971c4cuda3std6ranges3__45__cpo6cbeginE,@object
	.size		_ZN34_INTERNAL_c87d993e_4_k_cu_e1ca971c4cuda3std6ranges3__45__cpo6cbeginE,(_ZN34_INTERNAL_c87d993e_4_k_cu_e1ca971c4cuda3std3__48in_placeE - _ZN34_INTERNAL_c87d993e_4_k_cu_e1ca971c4cuda3std6ranges3__45__cpo6cbeginE)
_ZN34_INTERNAL_c87d993e_4_k_cu_e1ca971c4cuda3std6ranges3__45__cpo6cbeginE:
	.zero		1
	.type		_ZN34_INTERNAL_c87d993e_4_k_cu_e1ca971c4cuda3std3__48in_placeE,@object
	.size		_ZN34_INTERNAL_c87d993e_4_k_cu_e1ca971c4cuda3std3__48in_placeE,(_ZN34_INTERNAL_c87d993e_4_k_cu_e1ca971c4cuda3std6ranges3__45__cpo4sizeE - _ZN34_INTERNAL_c87d993e_4_k_cu_e1ca971c4cuda3std3__48in_placeE)
_ZN34_INTERNAL_c87d993e_4_k_cu_e1ca971c4cuda3std3__48in_placeE:
	.zero		1
	.type		_ZN34_INTERNAL_c87d993e_4_k_cu_e1ca971c4cuda3std6ranges3__45__cpo4sizeE,@object
	.size		_ZN34_INTERNAL_c87d993e_4_k_cu_e1ca971c4cuda3std6ranges3__45__cpo4sizeE,(_ZN34_INTERNAL_c87d993e_4_k_cu_e1ca971c6thrust24THRUST_300001_SM_1000_NS12placeholders2_9E - _ZN34_INTERNAL_c87d993e_4_k_cu_e1ca971c4cuda3std6ranges3__45__cpo4sizeE)
_ZN34_INTERNAL_c87d993e_4_k_cu_e1ca971c4cuda3std6ranges3__45__cpo4sizeE:
	.zero		1
	.type		_ZN34_INTERNAL_c87d993e_4_k_cu_e1ca971c6thrust24THRUST_300001_SM_1000_NS12placeholders2_9E,@object
	.size		_ZN34_INTERNAL_c87d993e_4_k_cu_e1ca971c6thrust24THRUST_300001_SM_1000_NS12placeholders2_9E,(_ZN34_INTERNAL_c87d993e_4_k_cu_e1ca971c4cuda3std3__45__cpo7crbeginE - _ZN34_INTERNAL_c87d993e_4_k_cu_e1ca971c6thrust24THRUST_300001_SM_1000_NS12placeholders2_9E)
_ZN34_INTERNAL_c87d993e_4_k_cu_e1ca971c6thrust24THRUST_300001_SM_1000_NS12placeholders2_9E:
	.zero		1
	.type		_ZN34_INTERNAL_c87d993e_4_k_cu_e1ca971c4cuda3std3__45__cpo7crbeginE,@object
	.size		_ZN34_INTERNAL_c87d993e_4_k_cu_e1ca971c4cuda3std3__45__cpo7crbeginE,(_ZN34_INTERNAL_c87d993e_4_k_cu_e1ca971c4cuda3std6ranges3__45__cpo4nextE - _ZN34_INTERNAL_c87d993e_4_k_cu_e1ca971c4cuda3std3__45__cpo7crbeginE)
_ZN34_INTERNAL_c87d993e_4_k_cu_e1ca971c4cuda3std3__45__cpo7crbeginE:
	.zero		1
	.type		_ZN34_INTERNAL_c87d993e_4_k_cu_e1ca971c4cuda3std6ranges3__45__cpo4nextE,@object
	.size		_ZN34_INTERNAL_c87d993e_4_k_cu_e1ca971c4cuda3std6ranges3__45__cpo4nextE,(_ZN34_INTERNAL_c87d993e_4_k_cu_e1ca971c4cuda3std6ranges3__45__cpo4swapE - _ZN34_INTERNAL_c87d993e_4_k_cu_e1ca971c4cuda3std6ranges3__45__cpo4nextE)
_ZN34_INTERNAL_c87d993e_4_k_cu_e1ca971c4cuda3std6ranges3__45__cpo4nextE:
	.zero		1
	.type		_ZN34_INTERNAL_c87d993e_4_k_cu_e1ca971c4cuda3std6ranges3__45__cpo4swapE,@object
	.size		_ZN34_INTERNAL_c87d993e_4_k_cu_e1ca971c4cuda3std6ranges3__45__cpo4swapE,(_ZN34_INTERNAL_c87d993e_4_k_cu_e1ca971c6thrust24THRUST_300001_SM_1000_NS12placeholders2_1E - _ZN34_INTERNAL_c87d993e_4_k_cu_e1ca971c4cuda3std6ranges3__45__cpo4swapE)
_ZN34_INTERNAL_c87d993e_4_k_cu_e1ca971c4cuda3std6ranges3__45__cpo4swapE:
	.zero		1
	.type		_ZN34_INTERNAL_c87d993e_4_k_cu_e1ca971c6thrust24THRUST_300001_SM_1000_NS12placeholders2_1E,@object
	.size		_ZN34_INTERNAL_c87d993e_4_k_cu_e1ca971c6thrust24THRUST_300001_SM_1000_NS12placeholders2_1E,(_ZN34_INTERNAL_c87d993e_4_k_cu_e1ca971c6thrust24THRUST_300001_SM_1000_NS12placeholders2_3E - _ZN34_INTERNAL_c87d993e_4_k_cu_e1ca971c6thrust24THRUST_300001_SM_1000_NS12placeholders2_1E)
_ZN34_INTERNAL_c87d993e_4_k_cu_e1ca971c6thrust24THRUST_300001_SM_1000_NS12placeholders2_1E:
	.zero		1
	.type		_ZN34_INTERNAL_c87d993e_4_k_cu_e1ca971c6thrust24THRUST_300001_SM_1000_NS12placeholders2_3E,@object
	.size		_ZN34_INTERNAL_c87d993e_4_k_cu_e1ca971c6thrust24THRUST_300001_SM_1000_NS12placeholders2_3E,(_ZN34_INTERNAL_c87d993e_4_k_cu_e1ca971c4cuda3std3__45__cpo5beginE - _ZN34_INTERNAL_c87d993e_4_k_cu_e1ca971c6thrust24THRUST_300001_SM_1000_NS12placeholders2_3E)
_ZN34_INTERNAL_c87d993e_4_k_cu_e1ca971c6thrust24THRUST_300001_SM_1000_NS12placeholders2_3E:
	.zero		1
	.type		_ZN34_INTERNAL_c87d993e_4_k_cu_e1ca971c4cuda3std3__45__cpo5beginE,@object
	.size		_ZN34_INTERNAL_c87d993e_4_k_cu_e1ca971c4cuda3std3__45__cpo5beginE,(_ZN34_INTERNAL_c87d993e_4_k_cu_e1ca971c4cuda3std6ranges3__45__cpo5beginE - _ZN34_INTERNAL_c87d993e_4_k_cu_e1ca971c4cuda3std3__45__cpo5beginE)
_ZN34_INTERNAL_c87d993e_4_k_cu_e1ca971c4cuda3std3__45__cpo5beginE:
	.zero		1
	.type		_ZN34_INTERNAL_c87d993e_4_k_cu_e1ca971c4cuda3std6ranges3__45__cpo5beginE,@object
	.size		_ZN34_INTERNAL_c87d993e_4_k_cu_e1ca971c4cuda3std6ranges3__45__cpo5beginE,(_ZN34_INTERNAL_c87d993e_4_k_cu_e1ca971c4cuda3std3__436_GLOBAL__N__c87d993e_4_k_cu_e1ca971c6ignoreE - _ZN34_INTERNAL_c87d993e_4_k_cu_e1ca971c4cuda3std6ranges3__45__cpo5beginE)
_ZN34_INTERNAL_c87d993e_4_k_cu_e1ca971c4cuda3std6ranges3__45__cpo5beginE:
	.zero		1
	.type		_ZN34_INTERNAL_c87d993e_4_k_cu_e1ca971c4cuda3std3__436_GLOBAL__N__c87d993e_4_k_cu_e1ca971c6ignoreE,@object
	.size		_ZN34_INTERNAL_c87d993e_4_k_cu_e1ca971c4cuda3std3__436_GLOBAL__N__c87d993e_4_k_cu_e1ca971c6ignoreE,(_ZN34_INTERNAL_c87d993e_4_k_cu_e1ca971c4cuda3std6ranges3__45__cpo4dataE - _ZN34_INTERNAL_c87d993e_4_k_cu_e1ca971c4cuda3std3__436_GLOBAL__N__c87d993e_4_k_cu_e1ca971c6ignoreE)
_ZN34_INTERNAL_c87d993e_4_k_cu_e1ca971c4cuda3std3__436_GLOBAL__N__c87d993e_4_k_cu_e1ca971c6ignoreE:
	.zero		1
	.type		_ZN34_INTERNAL_c87d993e_4_k_cu_e1ca971c4cuda3std6ranges3__45__cpo4dataE,@object
	.size		_ZN34_INTERNAL_c87d993e_4_k_cu_e1ca971c4cuda3std6ranges3__45__cpo4dataE,(_ZN34_INTERNAL_c87d993e_4_k_cu_e1ca971c6thrust24THRUST_300001_SM_1000_NS12placeholders2_7E - _ZN34_INTERNAL_c87d993e_4_k_cu_e1ca971c4cuda3std6ranges3__45__cpo4dataE)
_ZN34_INTERNAL_c87d993e_4_k_cu_e1ca971c4cuda3std6ranges3__45__cpo4dataE:
	.zero		1
	.type		_ZN34_INTERNAL_c87d993e_4_k_cu_e1ca971c6thrust24THRUST_300001_SM_1000_NS12placeholders2_7E,@object
	.size		_ZN34_INTERNAL_c87d993e_4_k_cu_e1ca971c6thrust24THRUST_300001_SM_1000_NS12placeholders2_7E,(_ZN34_INTERNAL_c87d993e_4_k_cu_e1ca971c4cuda3std3__45__cpo6rbeginE - _ZN34_INTERNAL_c87d993e_4_k_cu_e1ca971c6thrust24THRUST_300001_SM_1000_NS12placeholders2_7E)
_ZN34_INTERNAL_c87d993e_4_k_cu_e1ca971c6thrust24THRUST_300001_SM_1000_NS12placeholders2_7E:
	.zero		1
	.type		_ZN34_INTERNAL_c87d993e_4_k_cu_e1ca971c4cuda3std3__45__cpo6rbeginE,@object
	.size		_ZN34_INTERNAL_c87d993e_4_k_cu_e1ca971c4cuda3std3__45__cpo6rbeginE,(_ZN34_INTERNAL_c87d993e_4_k_cu_e1ca971c4cuda3std6ranges3__45__cpo7advanceE - _ZN34_INTERNAL_c87d993e_4_k_cu_e1ca971c4cuda3std3__45__cpo6rbeginE)
_ZN34_INTERNAL_c87d993e_4_k_cu_e1ca971c4cuda3std3__45__cpo6rbeginE:
	.zero		1
	.type		_ZN34_INTERNAL_c87d993e_4_k_cu_e1ca971c4cuda3std6ranges3__45__cpo7advanceE,@object
	.size		_ZN34_INTERNAL_c87d993e_4_k_cu_e1ca971c4cuda3std6ranges3__45__cpo7advanceE,(_ZN34_INTERNAL_c87d993e_4_k_cu_e1ca971c4cuda3std3__47nulloptE - _ZN34_INTERNAL_c87d993e_4_k_cu_e1ca971c4cuda3std6ranges3__45__cpo7advanceE)
_ZN34_INTERNAL_c87d993e_4_k_cu_e1ca971c4cuda3std6ranges3__45__cpo7advanceE:
	.zero		1
	.type		_ZN34_INTERNAL_c87d993e_4_k_cu_e1ca971c4cuda3std3__47nulloptE,@object
	.size		_ZN34_INTERNAL_c87d993e_4_k_cu_e1ca971c4cuda3std3__47nulloptE,(_ZN34_INTERNAL_c87d993e_4_k_cu_e1ca971c4cuda3std6ranges3__45__cpo8distanceE - _ZN34_INTERNAL_c87d993e_4_k_cu_e1ca971c4cuda3std3__47nulloptE)
_ZN34_INTERNAL_c87d993e_4_k_cu_e1ca971c4cuda3std3__47nulloptE:
	.zero		1
	.type		_ZN34_INTERNAL_c87d993e_4_k_cu_e1ca971c4cuda3std6ranges3__45__cpo8distanceE,@object
	.size		_ZN34_INTERNAL_c87d993e_4_k_cu_e1ca971c4cuda3std6ranges3__45__cpo8distanceE,(_ZN34_INTERNAL_c87d993e_4_k_cu_e1ca971c6thrust24THRUST_300001_SM_1000_NS12placeholders2_6E - _ZN34_INTERNAL_c87d993e_4_k_cu_e1ca971c4cuda3std6ranges3__45__cpo8distanceE)
_ZN34_INTERNAL_c87d993e_4_k_cu_e1ca971c4cuda3std6ranges3__45__cpo8distanceE:
	.zero		1
	.type		_ZN34_INTERNAL_c87d993e_4_k_cu_e1ca971c6thrust24THRUST_300001_SM_1000_NS12placeholders2_6E,@object
	.size		_ZN34_INTERNAL_c87d993e_4_k_cu_e1ca971c6thrust24THRUST_300001_SM_1000_NS12placeholders2_6E,(_ZN34_INTERNAL_c87d993e_4_k_cu_e1ca971c4cuda3std3__45__cpo4cendE - _ZN34_INTERNAL_c87d993e_4_k_cu_e1ca971c6thrust24THRUST_300001_SM_1000_NS12placeholders2_6E)
_ZN34_INTERNAL_c87d993e_4_k_cu_e1ca971c6thrust24THRUST_300001_SM_1000_NS12placeholders2_6E:
	.zero		1
	.type		_ZN34_INTERNAL_c87d993e_4_k_cu_e1ca971c4cuda3std3__45__cpo4cendE,@object
	.size		_ZN34_INTERNAL_c87d993e_4_k_cu_e1ca971c4cuda3std3__45__cpo4cendE,(_ZN34_INTERNAL_c87d993e_4_k_cu_e1ca971c4cuda3std6ranges3__45__cpo4cendE - _ZN34_INTERNAL_c87d993e_4_k_cu_e1ca971c4cuda3std3__45__cpo4cendE)
_ZN34_INTERNAL_c87d993e_4_k_cu_e1ca971c4cuda3std3__45__cpo4cendE:
	.zero		1
	.type		_ZN34_INTERNAL_c87d993e_4_k_cu_e1ca971c4cuda3std6ranges3__45__cpo4cendE,@object
	.size		_ZN34_INTERNAL_c87d993e_4_k_cu_e1ca971c4cuda3std6ranges3__45__cpo4cendE,(_ZN34_INTERNAL_c87d993e_4_k_cu_e1ca971c4cuda3std3__420unreachable_sentinelE - _ZN34_INTERNAL_c87d993e_4_k_cu_e1ca971c4cuda3std6ranges3__45__cpo4cendE)
_ZN34_INTERNAL_c87d993e_4_k_cu_e1ca971c4cuda3std6ranges3__45__cpo4cendE:
	.zero		1
	.type		_ZN34_INTERNAL_c87d993e_4_k_cu_e1ca971c4cuda3std3__420unreachable_sentinelE,@object
	.size		_ZN34_INTERNAL_c87d993e_4_k_cu_e1ca971c4cuda3std3__420unreachable_sentinelE,(_ZN34_INTERNAL_c87d993e_4_k_cu_e1ca971c4cuda3std6ranges3__45__cpo5ssizeE - _ZN34_INTERNAL_c87d993e_4_k_cu_e1ca971c4cuda3std3__420unreachable_sentinelE)
_ZN34_INTERNAL_c87d993e_4_k_cu_e1ca971c4cuda3std3__420unreachable_sentinelE:
	.zero		1
	.type		_ZN34_INTERNAL_c87d993e_4_k_cu_e1ca971c4cuda3std6ranges3__45__cpo5ssizeE,@object
	.size		_ZN34_INTERNAL_c87d993e_4_k_cu_e1ca971c4cuda3std6ranges3__45__cpo5ssizeE,(_ZN34_INTERNAL_c87d993e_4_k_cu_e1ca971c6thrust24THRUST_300001_SM_1000_NS12placeholders3_10E - _ZN34_INTERNAL_c87d993e_4_k_cu_e1ca971c4cuda3std6ranges3__45__cpo5ssizeE)
_ZN34_INTERNAL_c87d993e_4_k_cu_e1ca971c4cuda3std6ranges3__45__cpo5ssizeE:
	.zero		1
	.type		_ZN34_INTERNAL_c87d993e_4_k_cu_e1ca971c6thrust24THRUST_300001_SM_1000_NS12placeholders3_10E,@object
	.size		_ZN34_INTERNAL_c87d993e_4_k_cu_e1ca971c6thrust24THRUST_300001_SM_1000_NS12placeholders3_10E,(_ZN34_INTERNAL_c87d993e_4_k_cu_e1ca971c4cuda3std3__45__cpo5crendE - _ZN34_INTERNAL_c87d993e_4_k_cu_e1ca971c6thrust24THRUST_300001_SM_1000_NS12placeholders3_10E)
_ZN34_INTERNAL_c87d993e_4_k_cu_e1ca971c6thrust24THRUST_300001_SM_1000_NS12placeholders3_10E:
	.zero		1
	.type		_ZN34_INTERNAL_c87d993e_4_k_cu_e1ca971c4cuda3std3__45__cpo5crendE,@object
	.size		_ZN34_INTERNAL_c87d993e_4_k_cu_e1ca971c4cuda3std3__45__cpo5crendE,(_ZN34_INTERNAL_c87d993e_4_k_cu_e1ca971c4cuda3std6ranges3__45__cpo4prevE - _ZN34_INTERNAL_c87d993e_4_k_cu_e1ca971c4cuda3std3__45__cpo5crendE)
_ZN34_INTERNAL_c87d993e_4_k_cu_e1ca971c4cuda3std3__45__cpo5crendE:
	.zero		1
	.type		_ZN34_INTERNAL_c87d993e_4_k_cu_e1ca971c4cuda3std6ranges3__45__cpo4prevE,@object
	.size		_ZN34_INTERNAL_c87d993e_4_k_cu_e1ca971c4cuda3std6ranges3__45__cpo4prevE,(_ZN34_INTERNAL_c87d993e_4_k_cu_e1ca971c4cuda3std6ranges3__45__cpo9iter_moveE - _ZN34_INTERNAL_c87d993e_4_k_cu_e1ca971c4cuda3std6ranges3__45__cpo4prevE)
_ZN34_INTERNAL_c87d993e_4_k_cu_e1ca971c4cuda3std6ranges3__45__cpo4prevE:
	.zero		1
	.type		_ZN34_INTERNAL_c87d993e_4_k_cu_e1ca971c4cuda3std6ranges3__45__cpo9iter_moveE,@object
	.size		_ZN34_INTERNAL_c87d993e_4_k_cu_e1ca971c4cuda3std6ranges3__45__cpo9iter_moveE,(_ZN34_INTERNAL_c87d993e_4_k_cu_e1ca971c6thrust24THRUST_300001_SM_1000_NS12placeholders2_2E - _ZN34_INTERNAL_c87d993e_4_k_cu_e1ca971c4cuda3std6ranges3__45__cpo9iter_moveE)
_ZN34_INTERNAL_c87d993e_4_k_cu_e1ca971c4cuda3std6ranges3__45__cpo9iter_moveE:
	.zero		1
	.type		_ZN34_INTERNAL_c87d993e_4_k_cu_e1ca971c6thrust24THRUST_300001_SM_1000_NS12placeholders2_2E,@object
	.size		_ZN34_INTERNAL_c87d993e_4_k_cu_e1ca971c6thrust24THRUST_300001_SM_1000_NS12placeholders2_2E,(_ZN34_INTERNAL_c87d993e_4_k_cu_e1ca971c6thrust24THRUST_300001_SM_1000_NS12placeholders2_4E - _ZN34_INTERNAL_c87d993e_4_k_cu_e1ca971c6thrust24THRUST_300001_SM_1000_NS12placeholders2_2E)
_ZN34_INTERNAL_c87d993e_4_k_cu_e1ca971c6thrust24THRUST_300001_SM_1000_NS12placeholders2_2E:
	.zero		1
	.type		_ZN34_INTERNAL_c87d993e_4_k_cu_e1ca971c6thrust24THRUST_300001_SM_1000_NS12placeholders2_4E,@object
	.size		_ZN34_INTERNAL_c87d993e_4_k_cu_e1ca971c6thrust24THRUST_300001_SM_1000_NS12placeholders2_4E,(_ZN34_INTERNAL_c87d993e_4_k_cu_e1ca971c4cuda3std3__45__cpo3endE - _ZN34_INTERNAL_c87d993e_4_k_cu_e1ca971c6thrust24THRUST_300001_SM_1000_NS12placeholders2_4E)
_ZN34_INTERNAL_c87d993e_4_k_cu_e1ca971c6thrust24THRUST_300001_SM_1000_NS12placeholders2_4E:
	.zero		1
	.type		_ZN34_INTERNAL_c87d993e_4_k_cu_e1ca971c4cuda3std3__45__cpo3endE,@object
	.size		_ZN34_INTERNAL_c87d993e_4_k_cu_e1ca971c4cuda3std3__45__cpo3endE,(_ZN34_INTERNAL_c87d993e_4_k_cu_e1ca971c4cuda3std6ranges3__45__cpo3endE - _ZN34_INTERNAL_c87d993e_4_k_cu_e1ca971c4cuda3std3__45__cpo3endE)
_ZN34_INTERNAL_c87d993e_4_k_cu_e1ca971c4cuda3std3__45__cpo3endE:
	.zero		1
	.type		_ZN34_INTERNAL_c87d993e_4_k_cu_e1ca971c4cuda3std6ranges3__45__cpo3endE,@object
	.size		_ZN34_INTERNAL_c87d993e_4_k_cu_e1ca971c4cuda3std6ranges3__45__cpo3endE,(_ZN34_INTERNAL_c87d993e_4_k_cu_e1ca971c4cuda3std3__419piecewise_constructE - _ZN34_INTERNAL_c87d993e_4_k_cu_e1ca971c4cuda3std6ranges3__45__cpo3endE)
_ZN34_INTERNAL_c87d993e_4_k_cu_e1ca971c4cuda3std6ranges3__45__cpo3endE:
	.zero		1
	.type		_ZN34_INTERNAL_c87d993e_4_k_cu_e1ca971c4cuda3std3__419piecewise_constructE,@object
	.size		_ZN34_INTERNAL_c87d993e_4_k_cu_e1ca971c4cuda3std3__419piecewise_constructE,(_ZN34_INTERNAL_c87d993e_4_k_cu_e1ca971c4cuda3std6ranges3__45__cpo5cdataE - _ZN34_INTERNAL_c87d993e_4_k_cu_e1ca971c4cuda3std3__419piecewise_constructE)
_ZN34_INTERNAL_c87d993e_4_k_cu_e1ca971c4cuda3std3__419piecewise_constructE:
	.zero		1
	.type		_ZN34_INTERNAL_c87d993e_4_k_cu_e1ca971c4cuda3std6ranges3__45__cpo5cdataE,@object
	.size		_ZN34_INTERNAL_c87d993e_4_k_cu_e1ca971c4cuda3std6ranges3__45__cpo5cdataE,(_ZN34_INTERNAL_c87d993e_4_k_cu_e1ca971c6thrust24THRUST_300001_SM_1000_NS12placeholders2_8E - _ZN34_INTERNAL_c87d993e_4_k_cu_e1ca971c4cuda3std6ranges3__45__cpo5cdataE)
_ZN34_INTERNAL_c87d993e_4_k_cu_e1ca971c4cuda3std6ranges3__45__cpo5cdataE:
	.zero		1
	.type		_ZN34_INTERNAL_c87d993e_4_k_cu_e1ca971c6thrust24THRUST_300001_SM_1000_NS12placeholders2_8E,@object
	.size		_ZN34_INTERNAL_c87d993e_4_k_cu_e1ca971c6thrust24THRUST_300001_SM_1000_NS12placeholders2_8E,(_ZN34_INTERNAL_c87d993e_4_k_cu_e1ca971c4cuda3std3__45__cpo4rendE - _ZN34_INTERNAL_c87d993e_4_k_cu_e1ca971c6thrust24THRUST_300001_SM_1000_NS12placeholders2_8E)
_ZN34_INTERNAL_c87d993e_4_k_cu_e1ca971c6thrust24THRUST_300001_SM_1000_NS12placeholders2_8E:
	.zero		1
	.type		_ZN34_INTERNAL_c87d993e_4_k_cu_e1ca971c4cuda3std3__45__cpo4rendE,@object
	.size		_ZN34_INTERNAL_c87d993e_4_k_cu_e1ca971c4cuda3std3__45__cpo4rendE,(_ZN34_INTERNAL_c87d993e_4_k_cu_e1ca971c4cuda3std6ranges3__45__cpo9iter_swapE - _ZN34_INTERNAL_c87d993e_4_k_cu_e1ca971c4cuda3std3__45__cpo4rendE)
_ZN34_INTERNAL_c87d993e_4_k_cu_e1ca971c4cuda3std3__45__cpo4rendE:
	.zero		1
	.type		_ZN34_INTERNAL_c87d993e_4_k_cu_e1ca971c4cuda3std6ranges3__45__cpo9iter_swapE,@object
	.size		_ZN34_INTERNAL_c87d993e_4_k_cu_e1ca971c4cuda3std6ranges3__45__cpo9iter_swapE,(_ZN34_INTERNAL_c87d993e_4_k_cu_e1ca971c4cuda3std3__48unexpectE - _ZN34_INTERNAL_c87d993e_4_k_cu_e1ca971c4cuda3std6ranges3__45__cpo9iter_swapE)
_ZN34_INTERNAL_c87d993e_4_k_cu_e1ca971c4cuda3std6ranges3__45__cpo9iter_swapE:
	.zero		1
	.type		_ZN34_INTERNAL_c87d993e_4_k_cu_e1ca971c4cuda3std3__48unexpectE,@object
	.size		_ZN34_INTERNAL_c87d993e_4_k_cu_e1ca971c4cuda3std3__48unexpectE,(_ZN34_INTERNAL_c87d993e_4_k_cu_e1ca971c6thrust24THRUST_300001_SM_1000_NS6system6detail10sequential3seqE - _ZN34_INTERNAL_c87d993e_4_k_cu_e1ca971c4cuda3std3__48unexpectE)
_ZN34_INTERNAL_c87d993e_4_k_cu_e1ca971c4cuda3std3__48unexpectE:
	.zero		1
	.type		_ZN34_INTERNAL_c87d993e_4_k_cu_e1ca971c6thrust24THRUST_300001_SM_1000_NS6system6detail10sequential3seqE,@object
	.size		_ZN34_INTERNAL_c87d993e_4_k_cu_e1ca971c6thrust24THRUST_300001_SM_1000_NS6system6detail10sequential3seqE,(.L_29 - _ZN34_INTERNAL_c87d993e_4_k_cu_e1ca971c6thrust24THRUST_300001_SM_1000_NS6system6detail10sequential3seqE)
_ZN34_INTERNAL_c87d993e_4_k_cu_e1ca971c6thrust24THRUST_300001_SM_1000_NS6system6detail10sequential3seqE:
	.zero		1
.L_29:


//--------------------- .nv.shared._ZN3cub18CUB_300001_SM_10006detail6reduce18DeviceReduceKernelINS2_10policy_hubIdjN4cuda3__47maximumIvEEE10Policy1000EPdjS8_dNS5_3std3__410__identityEEEvT0_PT3_T1_NS0_13GridEvenShareISI_EET2_T4_ --------------------------
	.section	.nv.shared._ZN3cub18CUB_300001_SM_10006detail6reduce18DeviceReduceKernelINS2_10policy_hubIdjN4cuda3__47maximumIvEEE10Policy1000EPdjS8_dNS5_3std3__410__identityEEEvT0_PT3_T1_NS0_13GridEvenShareISI_EET2_T4_,"aw",@nobits
	.sectionflags	@""
	.align	8
.nv.shared._ZN3cub18CUB_300001_SM_10006detail6reduce18DeviceReduceKernelINS2_10policy_hubIdjN4cuda3__47maximumIvEEE10Policy1000EPdjS8_dNS5_3std3__410__identityEEEvT0_PT3_T1_NS0_13GridEvenShareISI_EET2_T4_:
	.zero		1104


//--------------------- .nv.shared._ZN3cub18CUB_300001_SM_10006detail6reduce28DeviceReduceSingleTileKernelINS2_10policy_hubIdjN4cuda3__47maximumIvEEE10Policy1000EPdSB_jS8_ddNS5_3std3__410__identityEEEvT0_T1_T2_T3_T4_T6_ --------------------------
	.section	.nv.shared._ZN3cub18CUB_300001_SM_10006detail6reduce28DeviceReduceSingleTileKernelINS2_10policy_hubIdjN4cuda3__47maximumIvEEE10Policy1000EPdSB_jS8_ddNS5_3std3__410__identityEEEvT0_T1_T2_T3_T4_T6_,"aw",@nobits
	.sectionflags	@""
	.align	8
.nv.shared._ZN3cub18CUB_300001_SM_10006detail6reduce28DeviceReduceSingleTileKernelINS2_10policy_hubIdjN4cuda3__47maximumIvEEE10Policy1000EPdSB_jS8_ddNS5_3std3__410__identityEEEvT0_T1_T2_T3_T4_T6_:
	.zero		1104


//--------------------- .nv.constant0._ZN3cub18CUB_300001_SM_10006detail6reduce28DeviceReduceSingleTileKernelINS2_10policy_hubIdjN4cuda3__47maximumIvEEE10Policy1000EPdSB_iS8_ddNS5_3std3__410__identityEEEvT0_T1_T2_T3_T4_T6_ --------------------------
	.section	.nv.constant0._ZN3cub18CUB_300001_SM_10006detail6reduce28DeviceReduceSingleTileKernelINS2_10policy_hubIdjN4cuda3__47maximumIvEEE10Policy1000EPdSB_iS8_ddNS5_3std3__410__identityEEEvT0_T1_T2_T3_T4_T6_,"a",@progbits
	.sectionflags	@""
	.align	4
.nv.constant0._ZN3cub18CUB_300001_SM_10006detail6reduce28DeviceReduceSingleTileKernelINS2_10policy_hubIdjN4cuda3__47maximumIvEEE10Policy1000EPdSB_iS8_ddNS5_3std3__410__identityEEEvT0_T1_T2_T3_T4_T6_:
	.zero		929


//--------------------- .nv.constant0._ZN3cub18CUB_300001_SM_10006detail6reduce18DeviceReduceKernelINS2_10policy_hubIdjN4cuda3__47maximumIvEEE10Policy1000EPdjS8_dNS5_3std3__410__identityEEEvT0_PT3_T1_NS0_13GridEvenShareISI_EET2_T4_ --------------------------
	.section	.nv.constant0._ZN3cub18CUB_300001_SM_10006detail6reduce18DeviceReduceKernelINS2_10policy_hubIdjN4cuda3__47maximumIvEEE10Policy1000EPdjS8_dNS5_3std3__410__identityEEEvT0_PT3_T1_NS0_13GridEvenShareISI_EET2_T4_,"a",@progbits
	.sectionflags	@""
	.align	4
.nv.constant0._ZN3cub18CUB_300001_SM_10006detail6reduce18DeviceReduceKernelINS2_10policy_hubIdjN4cuda3__47maximumIvEEE10Policy1000EPdjS8_dNS5_3std3__410__identityEEEvT0_PT3_T1_NS0_13GridEvenShareISI_EET2_T4_:
	.zero		958


//--------------------- .nv.constant0._ZN3cub18CUB_300001_SM_10006detail6reduce28DeviceReduceSingleTileKernelINS2_10policy_hubIdjN4cuda3__47maximumIvEEE10Policy1000EPdSB_jS8_ddNS5_3std3__410__identityEEEvT0_T1_T2_T3_T4_T6_ --------------------------
	.section	.nv.constant0._ZN3cub18CUB_300001_SM_10006detail6reduce28DeviceReduceSingleTileKernelINS2_10policy_hubIdjN4cuda3__47maximumIvEEE10Policy1000EPdSB_jS8_ddNS5_3std3__410__identityEEEvT0_T1_T2_T3_T4_T6_,"a",@progbits
	.sectionflags	@""
	.align	4
.nv.constant0._ZN3cub18CUB_300001_SM_10006detail6reduce28DeviceReduceSingleTileKernelINS2_10policy_hubIdjN4cuda3__47maximumIvEEE10Policy1000EPdSB_jS8_ddNS5_3std3__410__identityEEEvT0_T1_T2_T3_T4_T6_:
	.zero		929


//--------------------- .nv.constant0._ZN3cub18CUB_300001_SM_10006detail11EmptyKernelIvEEvv --------------------------
	.section	.nv.constant0._ZN3cub18CUB_300001_SM_10006detail11EmptyKernelIvEEvv,"a",@progbits
	.sectionflags	@""
	.align	4
.nv.constant0._ZN3cub18CUB_300001_SM_10006detail11EmptyKernelIvEEvv:
	.zero		896


//--------------------- .nv.constant0._Z16get_error_matrixPdS_S_ --------------------------
	.section	.nv.constant0._Z16get_error_matrixPdS_S_,"a",@progbits
	.sectionflags	@""
	.align	4
.nv.constant0._Z16get_error_matrixPdS_S_:
	.zero		920


//--------------------- .nv.constant0._Z10cross_calcPdS_m --------------------------
	.section	.nv.constant0._Z10cross_calcPdS_m,"a",@progbits
	.sectionflags	@""
	.align	4
.nv.constant0._Z10cross_calcPdS_m:
	.zero		920


//--------------------- SYMBOLS --------------------------

	.type		.nv.reservedSmem.offset0,@object
	.size		.nv.reservedSmem.offset0,0x4
	.type		.nv.reservedSmem.cap,@object
	.size		.nv.reservedSmem.cap,0x4
